	.target	sm_80

	.elftype	@"ET_EXEC"


//--------------------- .note.nv.tkinfo           --------------------------
	.section	.note.nv.tkinfo,"",@"SHT_NOTE"
	.sectionflags	@"SHF_NOTE_NV_TKINFO"
	.tkinfo
        /*0018*/ 	.word	0x00000002
        /*0030*/ 	.string	""
        /*0030*/ 	.string	"ptxas"
        /*0030*/ 	.string	"Cuda compilation tools, release 13.0, V13.0.88"
        /*0030*/ 	.string	"Build cuda_13.0.r13.0/compiler.36424714_0"
        /*0030*/ 	.string	"-arch sm_80 -m 64 "



//--------------------- .note.nv.cuinfo           --------------------------
	.section	.note.nv.cuinfo,"",@"SHT_NOTE"
	.sectionflags	@"SHF_NOTE_NV_CUINFO"
        /*0018*/ 	.short	0x0002
        /*001a*/ 	.short	0x0050
        /*001c*/ 	.short	0x0082
	.zero		2


//--------------------- .nv.info                  --------------------------
	.section	.nv.info,"",@"SHT_CUDA_INFO"
	.align	4


	//----- nvinfo : EIATTR_REGCOUNT
	.align		4
        /*0000*/ 	.byte	0x04, 0x2f
        /*0002*/ 	.short	(.L_12 - .L_11)
	.align		4
.L_11:
        /*0004*/ 	.word	index@(_ZN7cutlass6KernelINS_4conv6kernel29ImplicitGemmConvolutionFusionINS1_11threadblock33ImplicitGemmFpropFusionMultistageINS_4gemm9GemmShapeILi128ELi128ELi32EEENS4_48Conv3dFpropActivationTileAccessIteratorOptimizedINS_11MatrixShapeILi128ELi32EEENS_6half_tENS_6layout11TensorNDHWCENS_9transform29PitchLinearWarpRakedThreadMapINS_16PitchLinearShapeILi32ELi128EEELi128ENSH_ILi4ELi8EEELi8EEEEENSF_11threadblock25RegularTileAccessIteratorISB_SC_NSD_37RowMajorTensorOpMultiplicandCrosswiseILi16ELi32EEELi0ESK_Li16EEELNS_4arch14CacheOperation4KindE0ENS4_44Conv3dFpropFilterTileAccessIteratorOptimizedINSA_ILi32ELi128EEESC_SE_SK_Lb0EEENSN_ISV_SC_NSD_40ColumnMajorTensorOpMultiplicandCrosswiseILi16ELi32EEELi1ESK_Li16EEELST_1ENS4_39PredicatedScaleBiasVectorAccessIteratorINSA_ILi1ELi32EEESC_NSD_8RowMajorEEENSM_36RegularScaleBiasVectorAccessIteratorIS11_SC_S12_EELST_0ENS6_11threadblock9MmaPolicyINS6_4warp11MmaTensorOpINS7_ILi64ELi64ELi32EEESC_SP_SC_SY_fS12_NS18_17MmaTensorOpPolicyINSR_3MmaINS7_ILi16ELi8ELi16EEELi32ESC_S12_SC_NSD_11ColumnMajorEfS12_NSR_13OpMultiplyAddEEENSA_ILi1ELi1EEEEELi1ELb0EbEENSA_ILi0ELi0EEES1K_Li1EEENS18_21ScaleBiasTileIteratorINSA_ILi64ELi32EEESC_S12_NSA_ILi16ELi16EEENS18_35MmaTensorOpMultiplicandTileIteratorINSH_ILi32ELi64EEELNS6_7OperandE0ESC_NSD_29TensorOpMultiplicandCrosswiseILi16ELi32EEENSH_ILi16ELi16EEELi1ELi32ELi1EE6PolicyELi32ELi1EEELi4EbEENS_8epilogue11threadblock8EpilogueIS8_S1J_Li1ENS20_22PredicatedTileIteratorINS20_26OutputTileOptimalThreadMapINS20_15OutputTileShapeILi128ELi8ELi2ELi1ELi1EEENS24_ILi1ELi8ELi1ELi1ELi8EEELi128ELi4ELi32EEEfLb0ENSD_9NoPermuteELb0EEENS1Z_4warp24FragmentIteratorTensorOpIS1A_S1D_fNS_5ArrayIfLi4ELb1EEES12_EENS2A_20TileIteratorTensorOpIS1A_S1D_fS12_EENS20_18SharedLoadIteratorINS27_18CompactedThreadMapEfLi16EEENS1Z_6thread17LinearCombinationIfLi4EffLNS2K_9ScaleType4KindE0ELNS_15FloatRoundStyleE2EfEENSA_ILi0ELi8EEELi2ELi1EEENS16_30GemmIdentityThreadblockSwizzleILi1EEELNS1_8OperatorE0ENS1_17Conv3dProblemSizeEEEEEvNT_6ParamsE)
        /*0008*/ 	.word	0x000000fc


	//----- nvinfo : EIATTR_FRAME_SIZE
	.align		4
.L_12:
        /*000c*/ 	.byte	0x04, 0x11
        /*000e*/ 	.short	(.L_14 - .L_13)
	.align		4
.L_13:
        /*0010*/ 	.word	index@(_ZN7cutlass6KernelINS_4conv6kernel29ImplicitGemmConvolutionFusionINS1_11threadblock33ImplicitGemmFpropFusionMultistageINS_4gemm9GemmShapeILi128ELi128ELi32EEENS4_48Conv3dFpropActivationTileAccessIteratorOptimizedINS_11MatrixShapeILi128ELi32EEENS_6half_tENS_6layout11TensorNDHWCENS_9transform29PitchLinearWarpRakedThreadMapINS_16PitchLinearShapeILi32ELi128EEELi128ENSH_ILi4ELi8EEELi8EEEEENSF_11threadblock25RegularTileAccessIteratorISB_SC_NSD_37RowMajorTensorOpMultiplicandCrosswiseILi16ELi32EEELi0ESK_Li16EEELNS_4arch14CacheOperation4KindE0ENS4_44Conv3dFpropFilterTileAccessIteratorOptimizedINSA_ILi32ELi128EEESC_SE_SK_Lb0EEENSN_ISV_SC_NSD_40ColumnMajorTensorOpMultiplicandCrosswiseILi16ELi32EEELi1ESK_Li16EEELST_1ENS4_39PredicatedScaleBiasVectorAccessIteratorINSA_ILi1ELi32EEESC_NSD_8RowMajorEEENSM_36RegularScaleBiasVectorAccessIteratorIS11_SC_S12_EELST_0ENS6_11threadblock9MmaPolicyINS6_4warp11MmaTensorOpINS7_ILi64ELi64ELi32EEESC_SP_SC_SY_fS12_NS18_17MmaTensorOpPolicyINSR_3MmaINS7_ILi16ELi8ELi16EEELi32ESC_S12_SC_NSD_11ColumnMajorEfS12_NSR_13OpMultiplyAddEEENSA_ILi1ELi1EEEEELi1ELb0EbEENSA_ILi0ELi0EEES1K_Li1EEENS18_21ScaleBiasTileIteratorINSA_ILi64ELi32EEESC_S12_NSA_ILi16ELi16EEENS18_35MmaTensorOpMultiplicandTileIteratorINSH_ILi32ELi64EEELNS6_7OperandE0ESC_NSD_29TensorOpMultiplicandCrosswiseILi16ELi32EEENSH_ILi16ELi16EEELi1ELi32ELi1EE6PolicyELi32ELi1EEELi4EbEENS_8epilogue11threadblock8EpilogueIS8_S1J_Li1ENS20_22PredicatedTileIteratorINS20_26OutputTileOptimalThreadMapINS20_15OutputTileShapeILi128ELi8ELi2ELi1ELi1EEENS24_ILi1ELi8ELi1ELi1ELi8EEELi128ELi4ELi32EEEfLb0ENSD_9NoPermuteELb0EEENS1Z_4warp24FragmentIteratorTensorOpIS1A_S1D_fNS_5ArrayIfLi4ELb1EEES12_EENS2A_20TileIteratorTensorOpIS1A_S1D_fS12_EENS20_18SharedLoadIteratorINS27_18CompactedThreadMapEfLi16EEENS1Z_6thread17LinearCombinationIfLi4EffLNS2K_9ScaleType4KindE0ELNS_15FloatRoundStyleE2EfEENSA_ILi0ELi8EEELi2ELi1EEENS16_30GemmIdentityThreadblockSwizzleILi1EEELNS1_8OperatorE0ENS1_17Conv3dProblemSizeEEEEEvNT_6ParamsE)
        /*0014*/ 	.word	0x00000000


	//----- nvinfo : EIATTR_REGCOUNT
	.align		4
.L_14:
        /*0018*/ 	.byte	0x04, 0x2f
        /*001a*/ 	.short	(.L_16 - .L_15)
	.align		4
.L_15:
        /*001c*/ 	.word	index@(_ZN7cutlass9reference6device6kernel11Conv3dFpropINS_6half_tENS_6layout11TensorNDHWCES4_S6_fS6_ffNS_16NumericConverterIffLNS_15FloatRoundStyleE2EEENS_12multiply_addIfffEELi4ELi4ELi16ELi8EEEvNS_4conv17Conv3dProblemSizeENS_9TensorRefIT_T0_EENSE_IT1_T2_EENSE_IT3_T4_EESN_T5_SO_)
        /*0020*/ 	.word	0x00000078


	//----- nvinfo : EIATTR_FRAME_SIZE
	.align		4
.L_16:
        /*0024*/ 	.byte	0x04, 0x11
        /*0026*/ 	.short	(.L_18 - .L_17)
	.align		4
.L_17:
        /*0028*/ 	.word	index@($__internal_0_$__cuda_sm20_div_s64)
        /*002c*/ 	.word	0x00000000


	//----- nvinfo : EIATTR_FRAME_SIZE
	.align		4
.L_18:
        /*0030*/ 	.byte	0x04, 0x11
        /*0032*/ 	.short	(.L_20 - .L_19)
	.align		4
.L_19:
        /*0034*/ 	.word	index@(_ZN7cutlass9reference6device6kernel11Conv3dFpropINS_6half_tENS_6layout11TensorNDHWCES4_S6_fS6_ffNS_16NumericConverterIffLNS_15FloatRoundStyleE2EEENS_12multiply_addIfffEELi4ELi4ELi16ELi8EEEvNS_4conv17Conv3dProblemSizeENS_9TensorRefIT_T0_EENSE_IT1_T2_EENSE_IT3_T4_EESN_T5_SO_)
        /*0038*/ 	.word	0x00000000


	//----- nvinfo : EIATTR_MIN_STACK_SIZE
	.align		4
.L_20:
        /*003c*/ 	.byte	0x04, 0x12
        /*003e*/ 	.short	(.L_22 - .L_21)
	.align		4
.L_21:
        /*0040*/ 	.word	index@(_ZN7cutlass6KernelINS_4conv6kernel29ImplicitGemmConvolutionFusionINS1_11threadblock33ImplicitGemmFpropFusionMultistageINS_4gemm9GemmShapeILi128ELi128ELi32EEENS4_48Conv3dFpropActivationTileAccessIteratorOptimizedINS_11MatrixShapeILi128ELi32EEENS_6half_tENS_6layout11TensorNDHWCENS_9transform29PitchLinearWarpRakedThreadMapINS_16PitchLinearShapeILi32ELi128EEELi128ENSH_ILi4ELi8EEELi8EEEEENSF_11threadblock25RegularTileAccessIteratorISB_SC_NSD_37RowMajorTensorOpMultiplicandCrosswiseILi16ELi32EEELi0ESK_Li16EEELNS_4arch14CacheOperation4KindE0ENS4_44Conv3dFpropFilterTileAccessIteratorOptimizedINSA_ILi32ELi128EEESC_SE_SK_Lb0EEENSN_ISV_SC_NSD_40ColumnMajorTensorOpMultiplicandCrosswiseILi16ELi32EEELi1ESK_Li16EEELST_1ENS4_39PredicatedScaleBiasVectorAccessIteratorINSA_ILi1ELi32EEESC_NSD_8RowMajorEEENSM_36RegularScaleBiasVectorAccessIteratorIS11_SC_S12_EELST_0ENS6_11threadblock9MmaPolicyINS6_4warp11MmaTensorOpINS7_ILi64ELi64ELi32EEESC_SP_SC_SY_fS12_NS18_17MmaTensorOpPolicyINSR_3MmaINS7_ILi16ELi8ELi16EEELi32ESC_S12_SC_NSD_11ColumnMajorEfS12_NSR_13OpMultiplyAddEEENSA_ILi1ELi1EEEEELi1ELb0EbEENSA_ILi0ELi0EEES1K_Li1EEENS18_21ScaleBiasTileIteratorINSA_ILi64ELi32EEESC_S12_NSA_ILi16ELi16EEENS18_35MmaTensorOpMultiplicandTileIteratorINSH_ILi32ELi64EEELNS6_7OperandE0ESC_NSD_29TensorOpMultiplicandCrosswiseILi16ELi32EEENSH_ILi16ELi16EEELi1ELi32ELi1EE6PolicyELi32ELi1EEELi4EbEENS_8epilogue11threadblock8EpilogueIS8_S1J_Li1ENS20_22PredicatedTileIteratorINS20_26OutputTileOptimalThreadMapINS20_15OutputTileShapeILi128ELi8ELi2ELi1ELi1EEENS24_ILi1ELi8ELi1ELi1ELi8EEELi128ELi4ELi32EEEfLb0ENSD_9NoPermuteELb0EEENS1Z_4warp24FragmentIteratorTensorOpIS1A_S1D_fNS_5ArrayIfLi4ELb1EEES12_EENS2A_20TileIteratorTensorOpIS1A_S1D_fS12_EENS20_18SharedLoadIteratorINS27_18CompactedThreadMapEfLi16EEENS1Z_6thread17LinearCombinationIfLi4EffLNS2K_9ScaleType4KindE0ELNS_15FloatRoundStyleE2EfEENSA_ILi0ELi8EEELi2ELi1EEENS16_30GemmIdentityThreadblockSwizzleILi1EEELNS1_8OperatorE0ENS1_17Conv3dProblemSizeEEEEEvNT_6ParamsE)
        /*0044*/ 	.word	0x00000000


	//----- nvinfo : EIATTR_MIN_STACK_SIZE
	.align		4
.L_22:
        /*0048*/ 	.byte	0x04, 0x12
        /*004a*/ 	.short	(.L_24 - .L_23)
	.align		4
.L_23:
        /*004c*/ 	.word	index@(_ZN7cutlass9reference6device6kernel11Conv3dFpropINS_6half_tENS_6layout11TensorNDHWCES4_S6_fS6_ffNS_16NumericConverterIffLNS_15FloatRoundStyleE2EEENS_12multiply_addIfffEELi4ELi4ELi16ELi8EEEvNS_4conv17Conv3dProblemSizeENS_9TensorRefIT_T0_EENSE_IT1_T2_EENSE_IT3_T4_EESN_T5_SO_)
        /*0050*/ 	.word	0x00000000
.L_24:


//--------------------- .nv.info._ZN7cutlass9reference6device6kernel11Conv3dFpropINS_6half_tENS_6layout11TensorNDHWCES4_S6_fS6_ffNS_16NumericConverterIffLNS_15FloatRoundStyleE2EEENS_12multiply_addIfffEELi4ELi4ELi16ELi8EEEvNS_4conv17Conv3dProblemSizeENS_9TensorRefIT_T0_EENSE_IT1_T2_EENSE_IT3_T4_EESN_T5_SO_ --------------------------
	.section	.nv.info._ZN7cutlass9reference6device6kernel11Conv3dFpropINS_6half_tENS_6layout11TensorNDHWCES4_S6_fS6_ffNS_16NumericConverterIffLNS_15FloatRoundStyleE2EEENS_12multiply_addIfffEELi4ELi4ELi16ELi8EEEvNS_4conv17Conv3dProblemSizeENS_9TensorRefIT_T0_EENSE_IT1_T2_EENSE_IT3_T4_EESN_T5_SO_,"",@"SHT_CUDA_INFO"
	.sectionflags	@""
	.align	4


	//----- nvinfo : EIATTR_CUDA_API_VERSION
	.align		4
        /*0000*/ 	.byte	0x04, 0x37
        /*0002*/ 	.short	(.L_26 - .L_25)
.L_25:
        /*0004*/ 	.word	0x00000082


	//----- nvinfo : EIATTR_SW2861232_WAR
	.align		4
.L_26:
        /*0008*/ 	.byte	0x01, 0x35
	.zero		2


	//----- nvinfo : EIATTR_PARAM_CBANK
	.align		4
        /*000c*/ 	.byte	0x04, 0x0a
        /*000e*/ 	.short	(.L_28 - .L_27)
	.align		4
.L_27:
        /*0010*/ 	.word	index@(.nv.constant0._ZN7cutlass9reference6device6kernel11Conv3dFpropINS_6half_tENS_6layout11TensorNDHWCES4_S6_fS6_ffNS_16NumericConverterIffLNS_15FloatRoundStyleE2EEENS_12multiply_addIfffEELi4ELi4ELi16ELi8EEEvNS_4conv17Conv3dProblemSizeENS_9TensorRefIT_T0_EENSE_IT1_T2_EENSE_IT3_T4_EESN_T5_SO_)
        /*0014*/ 	.short	0x0160
        /*0016*/ 	.short	0x00c8


	//----- nvinfo : EIATTR_CBANK_PARAM_SIZE
	.align		4
.L_28:
        /*0018*/ 	.byte	0x03, 0x19
        /*001a*/ 	.short	0x00c8


	//----- nvinfo : EIATTR_KPARAM_INFO
	.align		4
        /*001c*/ 	.byte	0x04, 0x17
        /*001e*/ 	.short	(.L_30 - .L_29)
.L_29:
        /*0020*/ 	.word	0x00000000
        /*0024*/ 	.short	0x0006
        /*0026*/ 	.short	0x00c4
        /*0028*/ 	.byte	0x00, 0xf0, 0x11, 0x00


	//----- nvinfo : EIATTR_KPARAM_INFO
	.align		4
.L_30:
        /*002c*/ 	.byte	0x04, 0x17
        /*002e*/ 	.short	(.L_32 - .L_31)
.L_31:
        /*0030*/ 	.word	0x00000000
        /*0034*/ 	.short	0x0005
        /*0036*/ 	.short	0x00c0
        /*0038*/ 	.byte	0x00, 0xf0, 0x11, 0x00


	//----- nvinfo : EIATTR_KPARAM_INFO
	.align		4
.L_32:
        /*003c*/ 	.byte	0x04, 0x17
        /*003e*/ 	.short	(.L_34 - .L_33)
.L_33:
        /*0040*/ 	.word	0x00000000
        /*0044*/ 	.short	0x0004
        /*0046*/ 	.short	0x00a8
        /*0048*/ 	.byte	0x00, 0xf0, 0x61, 0x00


	//----- nvinfo : EIATTR_KPARAM_INFO
	.align		4
.L_34:
        /*004c*/ 	.byte	0x04, 0x17
        /*004e*/ 	.short	(.L_36 - .L_35)
.L_35:
        /*0050*/ 	.word	0x00000000
        /*0054*/ 	.short	0x0003
        /*0056*/ 	.short	0x0090
        /*0058*/ 	.byte	0x00, 0xf0, 0x61, 0x00


	//----- nvinfo : EIATTR_KPARAM_INFO
	.align		4
.L_36:
        /*005c*/ 	.byte	0x04, 0x17
        /*005e*/ 	.short	(.L_38 - .L_37)
.L_37:
        /*0060*/ 	.word	0x00000000
        /*0064*/ 	.short	0x0002
        /*0066*/ 	.short	0x0078
        /*0068*/ 	.byte	0x00, 0xf0, 0x61, 0x00


	//----- nvinfo : EIATTR_KPARAM_INFO
	.align		4
.L_38:
        /*006c*/ 	.byte	0x04, 0x17
        /*006e*/ 	.short	(.L_40 - .L_39)
.L_39:
        /*0070*/ 	.word	0x00000000
        /*0074*/ 	.short	0x0001
        /*0076*/ 	.short	0x0060
        /*0078*/ 	.byte	0x00, 0xf0, 0x61, 0x00


	//----- nvinfo : EIATTR_KPARAM_INFO
	.align		4
.L_40:
        /*007c*/ 	.byte	0x04, 0x17
        /*007e*/ 	.short	(.L_42 - .L_41)
.L_41:
        /*0080*/ 	.word	0x00000000
        /*0084*/ 	.short	0x0000
        /*0086*/ 	.short	0x0000
        /*0088*/ 	.byte	0x00, 0xf0, 0x81, 0x01


	//----- nvinfo : EIATTR_MAXREG_COUNT
	.align		4
.L_42:
        /*008c*/ 	.byte	0x03, 0x1b
        /*008e*/ 	.short	0x00ff


	//----- nvinfo : EIATTR_MERCURY_ISA_VERSION
	.align		4
        /*0090*/ 	.byte	0x03, 0x5f
        /*0092*/ 	.short	0x0000


	//----- nvinfo : EIATTR_EXIT_INSTR_OFFSETS
	.align		4
        /*0094*/ 	.byte	0x04, 0x1c
        /*0096*/ 	.short	(.L_44 - .L_43)


	//   ....[0]....
.L_43:
        /*0098*/ 	.word	0x000043e0


	//   ....[1]....
        /*009c*/ 	.word	0x00004600


	//   ....[2]....
        /*00a0*/ 	.word	0x00004640


	//   ....[3]....
        /*00a4*/ 	.word	0x000048f0


	//   ....[4]....
        /*00a8*/ 	.word	0x00004940


	//----- nvinfo : EIATTR_CRS_STACK_SIZE
	.align		4
.L_44:
        /*00ac*/ 	.byte	0x04, 0x1e
        /*00ae*/ 	.short	(.L_46 - .L_45)
.L_45:
        /*00b0*/ 	.word	0x00000000
.L_46:


//--------------------- .nv.info._ZN7cutlass6KernelINS_4conv6kernel29ImplicitGemmConvolutionFusionINS1_11threadblock33ImplicitGemmFpropFusionMultistageINS_4gemm9GemmShapeILi128ELi128ELi32EEENS4_48Conv3dFpropActivationTileAccessIteratorOptimizedINS_11MatrixShapeILi128ELi32EEENS_6half_tENS_6layout11TensorNDHWCENS_9transform29PitchLinearWarpRakedThreadMapINS_16PitchLinearShapeILi32ELi128EEELi128ENSH_ILi4ELi8EEELi8EEEEENSF_11threadblock25RegularTileAccessIteratorISB_SC_NSD_37RowMajorTensorOpMultiplicandCrosswiseILi16ELi32EEELi0ESK_Li16EEELNS_4arch14CacheOperation4KindE0ENS4_44Conv3dFpropFilterTileAccessIteratorOptimizedINSA_ILi32ELi128EEESC_SE_SK_Lb0EEENSN_ISV_SC_NSD_40ColumnMajorTensorOpMultiplicandCrosswiseILi16ELi32EEELi1ESK_Li16EEELST_1ENS4_39PredicatedScaleBiasVectorAccessIteratorINSA_ILi1ELi32EEESC_NSD_8RowMajorEEENSM_36RegularScaleBiasVectorAccessIteratorIS11_SC_S12_EELST_0ENS6_11threadblock9MmaPolicyINS6_4warp11MmaTensorOpINS7_ILi64ELi64ELi32EEESC_SP_SC_SY_fS12_NS18_17MmaTensorOpPolicyINSR_3MmaINS7_ILi16ELi8ELi16EEELi32ESC_S12_SC_NSD_11ColumnMajorEfS12_NSR_13OpMultiplyAddEEENSA_ILi1ELi1EEEEELi1ELb0EbEENSA_ILi0ELi0EEES1K_Li1EEENS18_21ScaleBiasTileIteratorINSA_ILi64ELi32EEESC_S12_NSA_ILi16ELi16EEENS18_35MmaTensorOpMultiplicandTileIteratorINSH_ILi32ELi64EEELNS6_7OperandE0ESC_NSD_29TensorOpMultiplicandCrosswiseILi16ELi32EEENSH_ILi16ELi16EEELi1ELi32ELi1EE6PolicyELi32ELi1EEELi4EbEENS_8epilogue11threadblock8EpilogueIS8_S1J_Li1ENS20_22PredicatedTileIteratorINS20_26OutputTileOptimalThreadMapINS20_15OutputTileShapeILi128ELi8ELi2ELi1ELi1EEENS24_ILi1ELi8ELi1ELi1ELi8EEELi128ELi4ELi32EEEfLb0ENSD_9NoPermuteELb0EEENS1Z_4warp24FragmentIteratorTensorOpIS1A_S1D_fNS_5ArrayIfLi4ELb1EEES12_EENS2A_20TileIteratorTensorOpIS1A_S1D_fS12_EENS20_18SharedLoadIteratorINS27_18CompactedThreadMapEfLi16EEENS1Z_6thread17LinearCombinationIfLi4EffLNS2K_9ScaleType4KindE0ELNS_15FloatRoundStyleE2EfEENSA_ILi0ELi8EEELi2ELi1EEENS16_30GemmIdentityThreadblockSwizzleILi1EEELNS1_8OperatorE0ENS1_17Conv3dProblemSizeEEEEEvNT_6ParamsE --------------------------
	.section	.nv.info._ZN7cutlass6KernelINS_4conv6kernel29ImplicitGemmConvolutionFusionINS1_11threadblock33ImplicitGemmFpropFusionMultistageINS_4gemm9GemmShapeILi128ELi128ELi32EEENS4_48Conv3dFpropActivationTileAccessIteratorOptimizedINS_11MatrixShapeILi128ELi32EEENS_6half_tENS_6layout11TensorNDHWCENS_9transform29PitchLinearWarpRakedThreadMapINS_16PitchLinearShapeILi32ELi128EEELi128ENSH_ILi4ELi8EEELi8EEEEENSF_11threadblock25RegularTileAccessIteratorISB_SC_NSD_37RowMajorTensorOpMultiplicandCrosswiseILi16ELi32EEELi0ESK_Li16EEELNS_4arch14CacheOperation4KindE0ENS4_44Conv3dFpropFilterTileAccessIteratorOptimizedINSA_ILi32ELi128EEESC_SE_SK_Lb0EEENSN_ISV_SC_NSD_40ColumnMajorTensorOpMultiplicandCrosswiseILi16ELi32EEELi1ESK_Li16EEELST_1ENS4_39PredicatedScaleBiasVectorAccessIteratorINSA_ILi1ELi32EEESC_NSD_8RowMajorEEENSM_36RegularScaleBiasVectorAccessIteratorIS11_SC_S12_EELST_0ENS6_11threadblock9MmaPolicyINS6_4warp11MmaTensorOpINS7_ILi64ELi64ELi32EEESC_SP_SC_SY_fS12_NS18_17MmaTensorOpPolicyINSR_3MmaINS7_ILi16ELi8ELi16EEELi32ESC_S12_SC_NSD_11ColumnMajorEfS12_NSR_13OpMultiplyAddEEENSA_ILi1ELi1EEEEELi1ELb0EbEENSA_ILi0ELi0EEES1K_Li1EEENS18_21ScaleBiasTileIteratorINSA_ILi64ELi32EEESC_S12_NSA_ILi16ELi16EEENS18_35MmaTensorOpMultiplicandTileIteratorINSH_ILi32ELi64EEELNS6_7OperandE0ESC_NSD_29TensorOpMultiplicandCrosswiseILi16ELi32EEENSH_ILi16ELi16EEELi1ELi32ELi1EE6PolicyELi32ELi1EEELi4EbEENS_8epilogue11threadblock8EpilogueIS8_S1J_Li1ENS20_22PredicatedTileIteratorINS20_26OutputTileOptimalThreadMapINS20_15OutputTileShapeILi128ELi8ELi2ELi1ELi1EEENS24_ILi1ELi8ELi1ELi1ELi8EEELi128ELi4ELi32EEEfLb0ENSD_9NoPermuteELb0EEENS1Z_4warp24FragmentIteratorTensorOpIS1A_S1D_fNS_5ArrayIfLi4ELb1EEES12_EENS2A_20TileIteratorTensorOpIS1A_S1D_fS12_EENS20_18SharedLoadIteratorINS27_18CompactedThreadMapEfLi16EEENS1Z_6thread17LinearCombinationIfLi4EffLNS2K_9ScaleType4KindE0ELNS_15FloatRoundStyleE2EfEENSA_ILi0ELi8EEELi2ELi1EEENS16_30GemmIdentityThreadblockSwizzleILi1EEELNS1_8OperatorE0ENS1_17Conv3dProblemSizeEEEEEvNT_6ParamsE,"",@"SHT_CUDA_INFO"
	.sectionflags	@""
	.align	4


	//----- nvinfo : EIATTR_CUDA_API_VERSION
	.align		4
        /*0000*/ 	.byte	0x04, 0x37
        /*0002*/ 	.short	(.L_48 - .L_47)
.L_47:
        /*0004*/ 	.word	0x00000082


	//----- nvinfo : EIATTR_SW2861232_WAR
	.align		4
.L_48:
        /*0008*/ 	.byte	0x01, 0x35
	.zero		2


	//----- nvinfo : EIATTR_PARAM_CBANK
	.align		4
        /*000c*/ 	.byte	0x04, 0x0a
        /*000e*/ 	.short	(.L_50 - .L_49)
	.align		4
.L_49:
        /*0010*/ 	.word	index@(.nv.constant0._ZN7cutlass6KernelINS_4conv6kernel29ImplicitGemmConvolutionFusionINS1_11threadblock33ImplicitGemmFpropFusionMultistageINS_4gemm9GemmShapeILi128ELi128ELi32EEENS4_48Conv3dFpropActivationTileAccessIteratorOptimizedINS_11MatrixShapeILi128ELi32EEENS_6half_tENS_6layout11TensorNDHWCENS_9transform29PitchLinearWarpRakedThreadMapINS_16PitchLinearShapeILi32ELi128EEELi128ENSH_ILi4ELi8EEELi8EEEEENSF_11threadblock25RegularTileAccessIteratorISB_SC_NSD_37RowMajorTensorOpMultiplicandCrosswiseILi16ELi32EEELi0ESK_Li16EEELNS_4arch14CacheOperation4KindE0ENS4_44Conv3dFpropFilterTileAccessIteratorOptimizedINSA_ILi32ELi128EEESC_SE_SK_Lb0EEENSN_ISV_SC_NSD_40ColumnMajorTensorOpMultiplicandCrosswiseILi16ELi32EEELi1ESK_Li16EEELST_1ENS4_39PredicatedScaleBiasVectorAccessIteratorINSA_ILi1ELi32EEESC_NSD_8RowMajorEEENSM_36RegularScaleBiasVectorAccessIteratorIS11_SC_S12_EELST_0ENS6_11threadblock9MmaPolicyINS6_4warp11MmaTensorOpINS7_ILi64ELi64ELi32EEESC_SP_SC_SY_fS12_NS18_17MmaTensorOpPolicyINSR_3MmaINS7_ILi16ELi8ELi16EEELi32ESC_S12_SC_NSD_11ColumnMajorEfS12_NSR_13OpMultiplyAddEEENSA_ILi1ELi1EEEEELi1ELb0EbEENSA_ILi0ELi0EEES1K_Li1EEENS18_21ScaleBiasTileIteratorINSA_ILi64ELi32EEESC_S12_NSA_ILi16ELi16EEENS18_35MmaTensorOpMultiplicandTileIteratorINSH_ILi32ELi64EEELNS6_7OperandE0ESC_NSD_29TensorOpMultiplicandCrosswiseILi16ELi32EEENSH_ILi16ELi16EEELi1ELi32ELi1EE6PolicyELi32ELi1EEELi4EbEENS_8epilogue11threadblock8EpilogueIS8_S1J_Li1ENS20_22PredicatedTileIteratorINS20_26OutputTileOptimalThreadMapINS20_15OutputTileShapeILi128ELi8ELi2ELi1ELi1EEENS24_ILi1ELi8ELi1ELi1ELi8EEELi128ELi4ELi32EEEfLb0ENSD_9NoPermuteELb0EEENS1Z_4warp24FragmentIteratorTensorOpIS1A_S1D_fNS_5ArrayIfLi4ELb1EEES12_EENS2A_20TileIteratorTensorOpIS1A_S1D_fS12_EENS20_18SharedLoadIteratorINS27_18CompactedThreadMapEfLi16EEENS1Z_6thread17LinearCombinationIfLi4EffLNS2K_9ScaleType4KindE0ELNS_15FloatRoundStyleE2EfEENSA_ILi0ELi8EEELi2ELi1EEENS16_30GemmIdentityThreadblockSwizzleILi1EEELNS1_8OperatorE0ENS1_17Conv3dProblemSizeEEEEEvNT_6ParamsE)
        /*0014*/ 	.short	0x0160
        /*0016*/ 	.short	0x0200


	//----- nvinfo : EIATTR_CBANK_PARAM_SIZE
	.align		4
.L_50:
        /*0018*/ 	.byte	0x03, 0x19
        /*001a*/ 	.short	0x0200


	//----- nvinfo : EIATTR_KPARAM_INFO
	.align		4
        /*001c*/ 	.byte	0x04, 0x17
        /*001e*/ 	.short	(.L_52 - .L_51)
.L_51:
        /*0020*/ 	.word	0x00000000
        /*0024*/ 	.short	0x0000
        /*0026*/ 	.short	0x0000
        /*0028*/ 	.byte	0x00, 0xf0, 0x01, 0x08


	//----- nvinfo : EIATTR_MAXREG_COUNT
	.align		4
.L_52:
        /*002c*/ 	.byte	0x03, 0x1b
        /*002e*/ 	.short	0x00ff


	//----- nvinfo : EIATTR_NUM_BARRIERS
	.align		4
        /*0030*/ 	.byte	0x02, 0x4c
        /*0032*/ 	.byte	0x01
	.zero		1


	//----- nvinfo : EIATTR_MERCURY_ISA_VERSION
	.align		4
        /*0034*/ 	.byte	0x03, 0x5f
        /*0036*/ 	.short	0x0000


	//----- nvinfo : EIATTR_COOP_GROUP_MASK_REGIDS
	.align		4
        /*0038*/ 	.byte	0x04, 0x29
        /*003a*/ 	.short	(.L_54 - .L_53)


	//   ....[0]....
.L_53:
        /*003c*/ 	.word	0xffffffff


	//----- nvinfo : EIATTR_COOP_GROUP_INSTR_OFFSETS
	.align		4
.L_54:
        /*0040*/ 	.byte	0x04, 0x28
        /*0042*/ 	.short	(.L_56 - .L_55)


	//   ....[0]....
.L_55:
        /*0044*/ 	.word	0x000017e0


	//----- nvinfo : EIATTR_EXIT_INSTR_OFFSETS
	.align		4
.L_56:
        /*0048*/ 	.byte	0x04, 0x1c
        /*004a*/ 	.short	(.L_58 - .L_57)


	//   ....[0]....
.L_57:
        /*004c*/ 	.word	0x000000b0


	//   ....[1]....
        /*0050*/ 	.word	0x0000afa0


	//   ....[2]....
        /*0054*/ 	.word	0x0000afd0


	//   ....[3]....
        /*0058*/ 	.word	0x0000b000


	//   ....[4]....
        /*005c*/ 	.word	0x0000b0b0


	//----- nvinfo : EIATTR_CTAIDZ_USED
	.align		4
.L_58:
        /*0060*/ 	.byte	0x01, 0x04
	.zero		2


	//----- nvinfo : EIATTR_CRS_STACK_SIZE
	.align		4
        /*0064*/ 	.byte	0x04, 0x1e
        /*0066*/ 	.short	(.L_60 - .L_59)
.L_59:
        /*0068*/ 	.word	0x00000000
.L_60:


//--------------------- .nv.callgraph             --------------------------
	.section	.nv.callgraph,"",@"SHT_CUDA_CALLGRAPH"
	.align	4
	.sectionentsize	8
	.align		4
        /*0000*/ 	.word	0x00000000
	.align		4
        /*0004*/ 	.word	0xffffffff
	.align		4
        /*0008*/ 	.word	0x00000000
	.align		4
        /*000c*/ 	.word	0xfffffffe
	.align		4
        /*0010*/ 	.word	0x00000000
	.align		4
        /*0014*/ 	.word	0xfffffffd
	.align		4
        /*0018*/ 	.word	0x00000000
	.align		4
        /*001c*/ 	.word	0xfffffffc


//--------------------- .nv.rel.action            --------------------------
	.section	.nv.rel.action,"",@"SHT_CUDA_RELOCINFO"
	.align	8
	.sectionentsize	8
        /*0000*/ 	.byte	0x73, 0x00, 0x00, 0x00, 0x00, 0x00, 0x00, 0x00, 0x00, 0x00, 0x00, 0x11, 0x25, 0x00, 0x05, 0x36


//--------------------- .nv.constant4             --------------------------
	.section	.nv.constant4,"a",@progbits
	.align	8
	.align		8
.nv.constant4:
        /*0000*/ 	.dword	_ZN34_INTERNAL_4ce5efbc_4_k_cu_2106836d4cuda3std3__45__cpo5beginE
	.align		8
        /*0008*/ 	.dword	_ZN34_INTERNAL_4ce5efbc_4_k_cu_2106836d4cuda3std3__45__cpo3endE
	.align		8
        /*0010*/ 	.dword	_ZN34_INTERNAL_4ce5efbc_4_k_cu_2106836d4cuda3std3__45__cpo6cbeginE
	.align		8
        /*0018*/ 	.dword	_ZN34_INTERNAL_4ce5efbc_4_k_cu_2106836d4cuda3std3__45__cpo4cendE
	.align		8
        /*0020*/ 	.dword	_ZN34_INTERNAL_4ce5efbc_4_k_cu_2106836d4cuda3std3__436_GLOBAL__N__4ce5efbc_4_k_cu_2106836d6ignoreE
	.align		8
        /*0028*/ 	.dword	_ZN34_INTERNAL_4ce5efbc_4_k_cu_2106836d4cuda3std3__419piecewise_constructE
	.align		8
        /*0030*/ 	.dword	_ZN34_INTERNAL_4ce5efbc_4_k_cu_2106836d4cuda3std3__48in_placeE
	.align		8
        /*0038*/ 	.dword	_ZN34_INTERNAL_4ce5efbc_4_k_cu_2106836d4cuda3std6ranges3__45__cpo4swapE
	.align		8
        /*0040*/ 	.dword	_ZN34_INTERNAL_4ce5efbc_4_k_cu_2106836d4cuda3std6ranges3__45__cpo9iter_moveE
	.align		8
        /*0048*/ 	.dword	_ZN34_INTERNAL_4ce5efbc_4_k_cu_2106836d4cute7productE
	.align		8
        /*0050*/ 	.dword	_ZN34_INTERNAL_4ce5efbc_4_k_cu_2106836d4cute1_E


//--------------------- .nv.constant0._ZN7cutlass9reference6device6kernel11Conv3dFpropINS_6half_tENS_6layout11TensorNDHWCES4_S6_fS6_ffNS_16NumericConverterIffLNS_15FloatRoundStyleE2EEENS_12multiply_addIfffEELi4ELi4ELi16ELi8EEEvNS_4conv17Conv3dProblemSizeENS_9TensorRefIT_T0_EENSE_IT1_T2_EENSE_IT3_T4_EESN_T5_SO_ --------------------------
	.section	.nv.constant0._ZN7cutlass9reference6device6kernel11Conv3dFpropINS_6half_tENS_6layout11TensorNDHWCES4_S6_fS6_ffNS_16NumericConverterIffLNS_15FloatRoundStyleE2EEENS_12multiply_addIfffEELi4ELi4ELi16ELi8EEEvNS_4conv17Conv3dProblemSizeENS_9TensorRefIT_T0_EENSE_IT1_T2_EENSE_IT3_T4_EESN_T5_SO_,"a",@progbits
	.sectionflags	@""
	.align	4
.nv.constant0._ZN7cutlass9reference6device6kernel11Conv3dFpropINS_6half_tENS_6layout11TensorNDHWCES4_S6_fS6_ffNS_16NumericConverterIffLNS_15FloatRoundStyleE2EEENS_12multiply_addIfffEELi4ELi4ELi16ELi8EEEvNS_4conv17Conv3dProblemSizeENS_9TensorRefIT_T0_EENSE_IT1_T2_EENSE_IT3_T4_EESN_T5_SO_:
	.zero		552


//--------------------- .nv.constant2._ZN7cutlass6KernelINS_4conv6kernel29ImplicitGemmConvolutionFusionINS1_11threadblock33ImplicitGemmFpropFusionMultistageINS_4gemm9GemmShapeILi128ELi128ELi32EEENS4_48Conv3dFpropActivationTileAccessIteratorOptimizedINS_11MatrixShapeILi128ELi32EEENS_6half_tENS_6layout11TensorNDHWCENS_9transform29PitchLinearWarpRakedThreadMapINS_16PitchLinearShapeILi32ELi128EEELi128ENSH_ILi4ELi8EEELi8EEEEENSF_11threadblock25RegularTileAccessIteratorISB_SC_NSD_37RowMajorTensorOpMultiplicandCrosswiseILi16ELi32EEELi0ESK_Li16EEELNS_4arch14CacheOperation4KindE0ENS4_44Conv3dFpropFilterTileAccessIteratorOptimizedINSA_ILi32ELi128EEESC_SE_SK_Lb0EEENSN_ISV_SC_NSD_40ColumnMajorTensorOpMultiplicandCrosswiseILi16ELi32EEELi1ESK_Li16EEELST_1ENS4_39PredicatedScaleBiasVectorAccessIteratorINSA_ILi1ELi32EEESC_NSD_8RowMajorEEENSM_36RegularScaleBiasVectorAccessIteratorIS11_SC_S12_EELST_0ENS6_11threadblock9MmaPolicyINS6_4warp11MmaTensorOpINS7_ILi64ELi64ELi32EEESC_SP_SC_SY_fS12_NS18_17MmaTensorOpPolicyINSR_3MmaINS7_ILi16ELi8ELi16EEELi32ESC_S12_SC_NSD_11ColumnMajorEfS12_NSR_13OpMultiplyAddEEENSA_ILi1ELi1EEEEELi1ELb0EbEENSA_ILi0ELi0EEES1K_Li1EEENS18_21ScaleBiasTileIteratorINSA_ILi64ELi32EEESC_S12_NSA_ILi16ELi16EEENS18_35MmaTensorOpMultiplicandTileIteratorINSH_ILi32ELi64EEELNS6_7OperandE0ESC_NSD_29TensorOpMultiplicandCrosswiseILi16ELi32EEENSH_ILi16ELi16EEELi1ELi32ELi1EE6PolicyELi32ELi1EEELi4EbEENS_8epilogue11threadblock8EpilogueIS8_S1J_Li1ENS20_22PredicatedTileIteratorINS20_26OutputTileOptimalThreadMapINS20_15OutputTileShapeILi128ELi8ELi2ELi1ELi1EEENS24_ILi1ELi8ELi1ELi1ELi8EEELi128ELi4ELi32EEEfLb0ENSD_9NoPermuteELb0EEENS1Z_4warp24FragmentIteratorTensorOpIS1A_S1D_fNS_5ArrayIfLi4ELb1EEES12_EENS2A_20TileIteratorTensorOpIS1A_S1D_fS12_EENS20_18SharedLoadIteratorINS27_18CompactedThreadMapEfLi16EEENS1Z_6thread17LinearCombinationIfLi4EffLNS2K_9ScaleType4KindE0ELNS_15FloatRoundStyleE2EfEENSA_ILi0ELi8EEELi2ELi1EEENS16_30GemmIdentityThreadblockSwizzleILi1EEELNS1_8OperatorE0ENS1_17Conv3dProblemSizeEEEEEvNT_6ParamsE --------------------------
	.section	.nv.constant2._ZN7cutlass6KernelINS_4conv6kernel29ImplicitGemmConvolutionFusionINS1_11threadblock33ImplicitGemmFpropFusionMultistageINS_4gemm9GemmShapeILi128ELi128ELi32EEENS4_48Conv3dFpropActivationTileAccessIteratorOptimizedINS_11MatrixShapeILi128ELi32EEENS_6half_tENS_6layout11TensorNDHWCENS_9transform29PitchLinearWarpRakedThreadMapINS_16PitchLinearShapeILi32ELi128EEELi128ENSH_ILi4ELi8EEELi8EEEEENSF_11threadblock25RegularTileAccessIteratorISB_SC_NSD_37RowMajorTensorOpMultiplicandCrosswiseILi16ELi32EEELi0ESK_Li16EEELNS_4arch14CacheOperation4KindE0ENS4_44Conv3dFpropFilterTileAccessIteratorOptimizedINSA_ILi32ELi128EEESC_SE_SK_Lb0EEENSN_ISV_SC_NSD_40ColumnMajorTensorOpMultiplicandCrosswiseILi16ELi32EEELi1ESK_Li16EEELST_1ENS4_39PredicatedScaleBiasVectorAccessIteratorINSA_ILi1ELi32EEESC_NSD_8RowMajorEEENSM_36RegularScaleBiasVectorAccessIteratorIS11_SC_S12_EELST_0ENS6_11threadblock9MmaPolicyINS6_4warp11MmaTensorOpINS7_ILi64ELi64ELi32EEESC_SP_SC_SY_fS12_NS18_17MmaTensorOpPolicyINSR_3MmaINS7_ILi16ELi8ELi16EEELi32ESC_S12_SC_NSD_11ColumnMajorEfS12_NSR_13OpMultiplyAddEEENSA_ILi1ELi1EEEEELi1ELb0EbEENSA_ILi0ELi0EEES1K_Li1EEENS18_21ScaleBiasTileIteratorINSA_ILi64ELi32EEESC_S12_NSA_ILi16ELi16EEENS18_35MmaTensorOpMultiplicandTileIteratorINSH_ILi32ELi64EEELNS6_7OperandE0ESC_NSD_29TensorOpMultiplicandCrosswiseILi16ELi32EEENSH_ILi16ELi16EEELi1ELi32ELi1EE6PolicyELi32ELi1EEELi4EbEENS_8epilogue11threadblock8EpilogueIS8_S1J_Li1ENS20_22PredicatedTileIteratorINS20_26OutputTileOptimalThreadMapINS20_15OutputTileShapeILi128ELi8ELi2ELi1ELi1EEENS24_ILi1ELi8ELi1ELi1ELi8EEELi128ELi4ELi32EEEfLb0ENSD_9NoPermuteELb0EEENS1Z_4warp24FragmentIteratorTensorOpIS1A_S1D_fNS_5ArrayIfLi4ELb1EEES12_EENS2A_20TileIteratorTensorOpIS1A_S1D_fS12_EENS20_18SharedLoadIteratorINS27_18CompactedThreadMapEfLi16EEENS1Z_6thread17LinearCombinationIfLi4EffLNS2K_9ScaleType4KindE0ELNS_15FloatRoundStyleE2EfEENSA_ILi0ELi8EEELi2ELi1EEENS16_30GemmIdentityThreadblockSwizzleILi1EEELNS1_8OperatorE0ENS1_17Conv3dProblemSizeEEEEEvNT_6ParamsE,"a",@progbits
	.sectionflags	@""
	.align	4
.nv.constant2._ZN7cutlass6KernelINS_4conv6kernel29ImplicitGemmConvolutionFusionINS1_11threadblock33ImplicitGemmFpropFusionMultistageINS_4gemm9GemmShapeILi128ELi128ELi32EEENS4_48Conv3dFpropActivationTileAccessIteratorOptimizedINS_11MatrixShapeILi128ELi32EEENS_6half_tENS_6layout11TensorNDHWCENS_9transform29PitchLinearWarpRakedThreadMapINS_16PitchLinearShapeILi32ELi128EEELi128ENSH_ILi4ELi8EEELi8EEEEENSF_11threadblock25RegularTileAccessIteratorISB_SC_NSD_37RowMajorTensorOpMultiplicandCrosswiseILi16ELi32EEELi0ESK_Li16EEELNS_4arch14CacheOperation4KindE0ENS4_44Conv3dFpropFilterTileAccessIteratorOptimizedINSA_ILi32ELi128EEESC_SE_SK_Lb0EEENSN_ISV_SC_NSD_40ColumnMajorTensorOpMultiplicandCrosswiseILi16ELi32EEELi1ESK_Li16EEELST_1ENS4_39PredicatedScaleBiasVectorAccessIteratorINSA_ILi1ELi32EEESC_NSD_8RowMajorEEENSM_36RegularScaleBiasVectorAccessIteratorIS11_SC_S12_EELST_0ENS6_11threadblock9MmaPolicyINS6_4warp11MmaTensorOpINS7_ILi64ELi64ELi32EEESC_SP_SC_SY_fS12_NS18_17MmaTensorOpPolicyINSR_3MmaINS7_ILi16ELi8ELi16EEELi32ESC_S12_SC_NSD_11ColumnMajorEfS12_NSR_13OpMultiplyAddEEENSA_ILi1ELi1EEEEELi1ELb0EbEENSA_ILi0ELi0EEES1K_Li1EEENS18_21ScaleBiasTileIteratorINSA_ILi64ELi32EEESC_S12_NSA_ILi16ELi16EEENS18_35MmaTensorOpMultiplicandTileIteratorINSH_ILi32ELi64EEELNS6_7OperandE0ESC_NSD_29TensorOpMultiplicandCrosswiseILi16ELi32EEENSH_ILi16ELi16EEELi1ELi32ELi1EE6PolicyELi32ELi1EEELi4EbEENS_8epilogue11threadblock8EpilogueIS8_S1J_Li1ENS20_22PredicatedTileIteratorINS20_26OutputTileOptimalThreadMapINS20_15OutputTileShapeILi128ELi8ELi2ELi1ELi1EEENS24_ILi1ELi8ELi1ELi1ELi8EEELi128ELi4ELi32EEEfLb0ENSD_9NoPermuteELb0EEENS1Z_4warp24FragmentIteratorTensorOpIS1A_S1D_fNS_5ArrayIfLi4ELb1EEES12_EENS2A_20TileIteratorTensorOpIS1A_S1D_fS12_EENS20_18SharedLoadIteratorINS27_18CompactedThreadMapEfLi16EEENS1Z_6thread17LinearCombinationIfLi4EffLNS2K_9ScaleType4KindE0ELNS_15FloatRoundStyleE2EfEENSA_ILi0ELi8EEELi2ELi1EEENS16_30GemmIdentityThreadblockSwizzleILi1EEELNS1_8OperatorE0ENS1_17Conv3dProblemSizeEEEEEvNT_6ParamsE:
        /*0000*/ 	.byte	0x90, 0x00, 0x00, 0x00, 0x00, 0x00, 0x00, 0x00


//--------------------- .nv.constant0._ZN7cutlass6KernelINS_4conv6kernel29ImplicitGemmConvolutionFusionINS1_11threadblock33ImplicitGemmFpropFusionMultistageINS_4gemm9GemmShapeILi128ELi128ELi32EEENS4_48Conv3dFpropActivationTileAccessIteratorOptimizedINS_11MatrixShapeILi128ELi32EEENS_6half_tENS_6layout11TensorNDHWCENS_9transform29PitchLinearWarpRakedThreadMapINS_16PitchLinearShapeILi32ELi128EEELi128ENSH_ILi4ELi8EEELi8EEEEENSF_11threadblock25RegularTileAccessIteratorISB_SC_NSD_37RowMajorTensorOpMultiplicandCrosswiseILi16ELi32EEELi0ESK_Li16EEELNS_4arch14CacheOperation4KindE0ENS4_44Conv3dFpropFilterTileAccessIteratorOptimizedINSA_ILi32ELi128EEESC_SE_SK_Lb0EEENSN_ISV_SC_NSD_40ColumnMajorTensorOpMultiplicandCrosswiseILi16ELi32EEELi1ESK_Li16EEELST_1ENS4_39PredicatedScaleBiasVectorAccessIteratorINSA_ILi1ELi32EEESC_NSD_8RowMajorEEENSM_36RegularScaleBiasVectorAccessIteratorIS11_SC_S12_EELST_0ENS6_11threadblock9MmaPolicyINS6_4warp11MmaTensorOpINS7_ILi64ELi64ELi32EEESC_SP_SC_SY_fS12_NS18_17MmaTensorOpPolicyINSR_3MmaINS7_ILi16ELi8ELi16EEELi32ESC_S12_SC_NSD_11ColumnMajorEfS12_NSR_13OpMultiplyAddEEENSA_ILi1ELi1EEEEELi1ELb0EbEENSA_ILi0ELi0EEES1K_Li1EEENS18_21ScaleBiasTileIteratorINSA_ILi64ELi32EEESC_S12_NSA_ILi16ELi16EEENS18_35MmaTensorOpMultiplicandTileIteratorINSH_ILi32ELi64EEELNS6_7OperandE0ESC_NSD_29TensorOpMultiplicandCrosswiseILi16ELi32EEENSH_ILi16ELi16EEELi1ELi32ELi1EE6PolicyELi32ELi1EEELi4EbEENS_8epilogue11threadblock8EpilogueIS8_S1J_Li1ENS20_22PredicatedTileIteratorINS20_26OutputTileOptimalThreadMapINS20_15OutputTileShapeILi128ELi8ELi2ELi1ELi1EEENS24_ILi1ELi8ELi1ELi1ELi8EEELi128ELi4ELi32EEEfLb0ENSD_9NoPermuteELb0EEENS1Z_4warp24FragmentIteratorTensorOpIS1A_S1D_fNS_5ArrayIfLi4ELb1EEES12_EENS2A_20TileIteratorTensorOpIS1A_S1D_fS12_EENS20_18SharedLoadIteratorINS27_18CompactedThreadMapEfLi16EEENS1Z_6thread17LinearCombinationIfLi4EffLNS2K_9ScaleType4KindE0ELNS_15FloatRoundStyleE2EfEENSA_ILi0ELi8EEELi2ELi1EEENS16_30GemmIdentityThreadblockSwizzleILi1EEELNS1_8OperatorE0ENS1_17Conv3dProblemSizeEEEEEvNT_6ParamsE --------------------------
	.section	.nv.constant0._ZN7cutlass6KernelINS_4conv6kernel29ImplicitGemmConvolutionFusionINS1_11threadblock33ImplicitGemmFpropFusionMultistageINS_4gemm9GemmShapeILi128ELi128ELi32EEENS4_48Conv3dFpropActivationTileAccessIteratorOptimizedINS_11MatrixShapeILi128ELi32EEENS_6half_tENS_6layout11TensorNDHWCENS_9transform29PitchLinearWarpRakedThreadMapINS_16PitchLinearShapeILi32ELi128EEELi128ENSH_ILi4ELi8EEELi8EEEEENSF_11threadblock25RegularTileAccessIteratorISB_SC_NSD_37RowMajorTensorOpMultiplicandCrosswiseILi16ELi32EEELi0ESK_Li16EEELNS_4arch14CacheOperation4KindE0ENS4_44Conv3dFpropFilterTileAccessIteratorOptimizedINSA_ILi32ELi128EEESC_SE_SK_Lb0EEENSN_ISV_SC_NSD_40ColumnMajorTensorOpMultiplicandCrosswiseILi16ELi32EEELi1ESK_Li16EEELST_1ENS4_39PredicatedScaleBiasVectorAccessIteratorINSA_ILi1ELi32EEESC_NSD_8RowMajorEEENSM_36RegularScaleBiasVectorAccessIteratorIS11_SC_S12_EELST_0ENS6_11threadblock9MmaPolicyINS6_4warp11MmaTensorOpINS7_ILi64ELi64ELi32EEESC_SP_SC_SY_fS12_NS18_17MmaTensorOpPolicyINSR_3MmaINS7_ILi16ELi8ELi16EEELi32ESC_S12_SC_NSD_11ColumnMajorEfS12_NSR_13OpMultiplyAddEEENSA_ILi1ELi1EEEEELi1ELb0EbEENSA_ILi0ELi0EEES1K_Li1EEENS18_21ScaleBiasTileIteratorINSA_ILi64ELi32EEESC_S12_NSA_ILi16ELi16EEENS18_35MmaTensorOpMultiplicandTileIteratorINSH_ILi32ELi64EEELNS6_7OperandE0ESC_NSD_29TensorOpMultiplicandCrosswiseILi16ELi32EEENSH_ILi16ELi16EEELi1ELi32ELi1EE6PolicyELi32ELi1EEELi4EbEENS_8epilogue11threadblock8EpilogueIS8_S1J_Li1ENS20_22PredicatedTileIteratorINS20_26OutputTileOptimalThreadMapINS20_15OutputTileShapeILi128ELi8ELi2ELi1ELi1EEENS24_ILi1ELi8ELi1ELi1ELi8EEELi128ELi4ELi32EEEfLb0ENSD_9NoPermuteELb0EEENS1Z_4warp24FragmentIteratorTensorOpIS1A_S1D_fNS_5ArrayIfLi4ELb1EEES12_EENS2A_20TileIteratorTensorOpIS1A_S1D_fS12_EENS20_18SharedLoadIteratorINS27_18CompactedThreadMapEfLi16EEENS1Z_6thread17LinearCombinationIfLi4EffLNS2K_9ScaleType4KindE0ELNS_15FloatRoundStyleE2EfEENSA_ILi0ELi8EEELi2ELi1EEENS16_30GemmIdentityThreadblockSwizzleILi1EEELNS1_8OperatorE0ENS1_17Conv3dProblemSizeEEEEEvNT_6ParamsE,"a",@progbits
	.sectionflags	@""
	.align	4
.nv.constant0._ZN7cutlass6KernelINS_4conv6kernel29ImplicitGemmConvolutionFusionINS1_11threadblock33ImplicitGemmFpropFusionMultistageINS_4gemm9GemmShapeILi128ELi128ELi32EEENS4_48Conv3dFpropActivationTileAccessIteratorOptimizedINS_11MatrixShapeILi128ELi32EEENS_6half_tENS_6layout11TensorNDHWCENS_9transform29PitchLinearWarpRakedThreadMapINS_16PitchLinearShapeILi32ELi128EEELi128ENSH_ILi4ELi8EEELi8EEEEENSF_11threadblock25RegularTileAccessIteratorISB_SC_NSD_37RowMajorTensorOpMultiplicandCrosswiseILi16ELi32EEELi0ESK_Li16EEELNS_4arch14CacheOperation4KindE0ENS4_44Conv3dFpropFilterTileAccessIteratorOptimizedINSA_ILi32ELi128EEESC_SE_SK_Lb0EEENSN_ISV_SC_NSD_40ColumnMajorTensorOpMultiplicandCrosswiseILi16ELi32EEELi1ESK_Li16EEELST_1ENS4_39PredicatedScaleBiasVectorAccessIteratorINSA_ILi1ELi32EEESC_NSD_8RowMajorEEENSM_36RegularScaleBiasVectorAccessIteratorIS11_SC_S12_EELST_0ENS6_11threadblock9MmaPolicyINS6_4warp11MmaTensorOpINS7_ILi64ELi64ELi32EEESC_SP_SC_SY_fS12_NS18_17MmaTensorOpPolicyINSR_3MmaINS7_ILi16ELi8ELi16EEELi32ESC_S12_SC_NSD_11ColumnMajorEfS12_NSR_13OpMultiplyAddEEENSA_ILi1ELi1EEEEELi1ELb0EbEENSA_ILi0ELi0EEES1K_Li1EEENS18_21ScaleBiasTileIteratorINSA_ILi64ELi32EEESC_S12_NSA_ILi16ELi16EEENS18_35MmaTensorOpMultiplicandTileIteratorINSH_ILi32ELi64EEELNS6_7OperandE0ESC_NSD_29TensorOpMultiplicandCrosswiseILi16ELi32EEENSH_ILi16ELi16EEELi1ELi32ELi1EE6PolicyELi32ELi1EEELi4EbEENS_8epilogue11threadblock8EpilogueIS8_S1J_Li1ENS20_22PredicatedTileIteratorINS20_26OutputTileOptimalThreadMapINS20_15OutputTileShapeILi128ELi8ELi2ELi1ELi1EEENS24_ILi1ELi8ELi1ELi1ELi8EEELi128ELi4ELi32EEEfLb0ENSD_9NoPermuteELb0EEENS1Z_4warp24FragmentIteratorTensorOpIS1A_S1D_fNS_5ArrayIfLi4ELb1EEES12_EENS2A_20TileIteratorTensorOpIS1A_S1D_fS12_EENS20_18SharedLoadIteratorINS27_18CompactedThreadMapEfLi16EEENS1Z_6thread17LinearCombinationIfLi4EffLNS2K_9ScaleType4KindE0ELNS_15FloatRoundStyleE2EfEENSA_ILi0ELi8EEELi2ELi1EEENS16_30GemmIdentityThreadblockSwizzleILi1EEELNS1_8OperatorE0ENS1_17Conv3dProblemSizeEEEEEvNT_6ParamsE:
	.zero		864


//--------------------- .text._ZN7cutlass9reference6device6kernel11Conv3dFpropINS_6half_tENS_6layout11TensorNDHWCES4_S6_fS6_ffNS_16NumericConverterIffLNS_15FloatRoundStyleE2EEENS_12multiply_addIfffEELi4ELi4ELi16ELi8EEEvNS_4conv17Conv3dProblemSizeENS_9TensorRefIT_T0_EENSE_IT1_T2_EENSE_IT3_T4_EESN_T5_SO_ --------------------------
	.section	.text._ZN7cutlass9reference6device6kernel11Conv3dFpropINS_6half_tENS_6layout11TensorNDHWCES4_S6_fS6_ffNS_16NumericConverterIffLNS_15FloatRoundStyleE2EEENS_12multiply_addIfffEELi4ELi4ELi16ELi8EEEvNS_4conv17Conv3dProblemSizeENS_9TensorRefIT_T0_EENSE_IT1_T2_EENSE_IT3_T4_EESN_T5_SO_,"ax",@progbits
	.sectioninfo	@"SHI_REGISTERS=120"
	.align	128
        .global         _ZN7cutlass9reference6device6kernel11Conv3dFpropINS_6half_tENS_6layout11TensorNDHWCES4_S6_fS6_ffNS_16NumericConverterIffLNS_15FloatRoundStyleE2EEENS_12multiply_addIfffEELi4ELi4ELi16ELi8EEEvNS_4conv17Conv3dProblemSizeENS_9TensorRefIT_T0_EENSE_IT1_T2_EENSE_IT3_T4_EESN_T5_SO_
        .type           _ZN7cutlass9reference6device6kernel11Conv3dFpropINS_6half_tENS_6layout11TensorNDHWCES4_S6_fS6_ffNS_16NumericConverterIffLNS_15FloatRoundStyleE2EEENS_12multiply_addIfffEELi4ELi4ELi16ELi8EEEvNS_4conv17Conv3dProblemSizeENS_9TensorRefIT_T0_EENSE_IT1_T2_EENSE_IT3_T4_EESN_T5_SO_,@function
        .size           _ZN7cutlass9reference6device6kernel11Conv3dFpropINS_6half_tENS_6layout11TensorNDHWCES4_S6_fS6_ffNS_16NumericConverterIffLNS_15FloatRoundStyleE2EEENS_12multiply_addIfffEELi4ELi4ELi16ELi8EEEvNS_4conv17Conv3dProblemSizeENS_9TensorRefIT_T0_EENSE_IT1_T2_EENSE_IT3_T4_EESN_T5_SO_,(.L_x_119 - _ZN7cutlass9reference6device6kernel11Conv3dFpropINS_6half_tENS_6layout11TensorNDHWCES4_S6_fS6_ffNS_16NumericConverterIffLNS_15FloatRoundStyleE2EEENS_12multiply_addIfffEELi4ELi4ELi16ELi8EEEvNS_4conv17Conv3dProblemSizeENS_9TensorRefIT_T0_EENSE_IT1_T2_EENSE_IT3_T4_EESN_T5_SO_)
        .other          _ZN7cutlass9reference6device6kernel11Conv3dFpropINS_6half_tENS_6layout11TensorNDHWCES4_S6_fS6_ffNS_16NumericConverterIffLNS_15FloatRoundStyleE2EEENS_12multiply_addIfffEELi4ELi4ELi16ELi8EEEvNS_4conv17Conv3dProblemSizeENS_9TensorRefIT_T0_EENSE_IT1_T2_EENSE_IT3_T4_EESN_T5_SO_,@"STO_CUDA_ENTRY STV_DEFAULT"
_ZN7cutlass9reference6device6kernel11Conv3dFpropINS_6half_tENS_6layout11TensorNDHWCES4_S6_fS6_ffNS_16NumericConverterIffLNS_15FloatRoundStyleE2EEENS_12multiply_addIfffEELi4ELi4ELi16ELi8EEEvNS_4conv17Conv3dProblemSizeENS_9TensorRefIT_T0_EENSE_IT1_T2_EENSE_IT3_T4_EESN_T5_SO_:
.text._ZN7cutlass9reference6device6kernel11Conv3dFpropINS_6half_tENS_6layout11TensorNDHWCES4_S6_fS6_ffNS_16NumericConverterIffLNS_15FloatRoundStyleE2EEENS_12multiply_addIfffEELi4ELi4ELi16ELi8EEEvNS_4conv17Conv3dProblemSizeENS_9TensorRefIT_T0_EENSE_IT1_T2_EENSE_IT3_T4_EESN_T5_SO_:
[----:B------:R-:W-:Y:S02]  /*0000*/  MOV R1, c[0x0][0x28] ;  /* 0x00000a0000017a02 */ /* 0x000fe40000000f00 */
[----:B------:R-:W0:Y:S01]  /*0010*/  S2R R0, SR_TID.X ;  /* 0x0000000000007919 */ /* 0x000e220000002100 */
[----:B------:R-:W-:Y:S01]  /*0020*/  ULDC.64 UR8, c[0x0][0x170] ;  /* 0x00005c0000087ab9 */ /* 0x000fe20000000a00 */
[----:B------:R-:W-:Y:S01]  /*0030*/  HFMA2.MMA R3, -RZ, RZ, 0, 0 ;  /* 0x00000000ff037435 */ /* 0x000fe200000001ff */
[----:B------:R-:W-:Y:S01]  /*0040*/  UIMAD.WIDE UR8, UR8, UR9, URZ ;  /* 0x00000009080872a5 */ /* 0x000fe2000f8e023f */
[----:B------:R-:W1:Y:S01]  /*0050*/  S2R R16, SR_CTAID.X ;  /* 0x0000000000107919 */ /* 0x000e620000002500 */
[----:B------:R-:W-:Y:S01]  /*0060*/  ULDC UR6, c[0x0][0x1b0] ;  /* 0x00006c0000067ab9 */ /* 0x000fe20000000800 */
[----:B------:R-:W-:Y:S01]  /*0070*/  BSSY B0, `(.L_x_0) ;  /* 0x000002f000007945 */ /* 0x000fe20003800000 */
[----:B------:R-:W-:Y:S02]  /*0080*/  USHF.R.S32.HI UR5, URZ, 0x1f, UR6 ;  /* 0x0000001f3f057899 */ /* 0x000fe40008011406 */
[----:B------:R-:W-:Y:S02]  /*0090*/  UIMAD UR4, UR9, UR6, URZ ;  /* 0x00000006090472a4 */ /* 0x000fe4000f8e023f */
[----:B------:R-:W-:-:S02]  /*00a0*/  UIMAD.WIDE.U32 UR6, UR8, UR6, URZ ;  /* 0x00000006080672a5 */ /* 0x000fc4000f8e003f */
[----:B------:R-:W-:-:S04]  /*00b0*/  UIMAD UR5, UR8, UR5, UR4 ;  /* 0x00000005080572a4 */ /* 0x000fc8000f8e0204 */
[----:B------:R-:W-:Y:S01]  /*00c0*/  UIADD3 UR5, UR7, UR5, URZ ;  /* 0x0000000507057290 */ /* 0x000fe2000fffe03f */
[----:B0-----:R-:W-:-:S04]  /*00d0*/  IMAD.SHL.U32 R2, R0, 0x4, RZ ;  /* 0x0000000400027824 */ /* 0x001fc800078e00ff */
[----:B-1----:R-:W-:-:S05]  /*00e0*/  IMAD.WIDE.U32 R16, R16, 0x40, R2 ;  /* 0x0000004010107825 */ /* 0x002fca00078e0002 */
[----:B------:R-:W-:-:S04]  /*00f0*/  LOP3.LUT R0, R17, UR5, RZ, 0xfc, !PT ;  /* 0x0000000511007c12 */ /* 0x000fc8000f8efcff */
[----:B------:R-:W-:-:S13]  /*0100*/  ISETP.NE.U32.AND P0, PT, R0, RZ, PT ;  /* 0x000000ff0000720c */ /* 0x000fda0003f05070 */
[----:B------:R-:W-:Y:S05]  /*0110*/  @!P0 BRA `(.L_x_1) ;  /* 0x000000f000008947 */ /* 0x000fea0003800000 */
[----:B------:R-:W-:Y:S01]  /*0120*/  MOV R9, UR7 ;  /* 0x0000000700097c02 */ /* 0x000fe20008000f00 */
[----:B------:R-:W-:Y:S01]  /*0130*/  IMAD.U32 R8, RZ, RZ, UR6 ;  /* 0x00000006ff087e24 */ /* 0x000fe2000f8e00ff */
[----:B------:R-:W-:Y:S01]  /*0140*/  MOV R9, R17 ;  /* 0x0000001100097202 */ /* 0x000fe20000000f00 */
[----:B------:R-:W-:Y:S01]  /*0150*/  IMAD.MOV.U32 R14, RZ, RZ, R16 ;  /* 0x000000ffff0e7224 */ /* 0x000fe200078e0010 */
[----:B------:R-:W-:Y:S01]  /*0160*/  MOV R6, 0x190 ;  /* 0x0000019000067802 */ /* 0x000fe20000000f00 */
[----:B------:R-:W-:Y:S02]  /*0170*/  IMAD.U32 R7, RZ, RZ, UR5 ;  /* 0x00000005ff077e24 */ /* 0x000fe4000f8e00ff */
[----:B------:R-:W-:Y:S05]  /*0180*/  CALL.REL.NOINC `($__internal_0_$__cuda_sm20_div_s64) ;  /* 0x000047c000007944 */ /* 0x000fea0003c00000 */
[-C--:B------:R-:W-:Y:S02]  /*0190*/  IADD3 R9, P0, RZ, -R76.reuse, RZ ;  /* 0x8000004cff097210 */ /* 0x080fe40007f1e0ff */
[----:B------:R-:W-:Y:S02]  /*01a0*/  MOV R87, R76 ;  /* 0x0000004c00577202 */ /* 0x000fe40000000f00 */
[----:B------:R-:W-:Y:S01]  /*01b0*/  IADD3.X R0, RZ, ~R2, RZ, P0, !PT ;  /* 0x80000002ff007210 */ /* 0x000fe200007fe4ff */
[----:B------:R-:W-:-:S04]  /*01c0*/  IMAD.WIDE.U32 R14, R9, UR6, R16 ;  /* 0x00000006090e7c25 */ /* 0x000fc8000f8e0010 */
[----:B------:R-:W-:-:S04]  /*01d0*/  IMAD R0, R0, UR6, RZ ;  /* 0x0000000600007c24 */ /* 0x000fc8000f8e02ff */
[----:B------:R-:W-:-:S05]  /*01e0*/  IMAD R9, R9, UR5, R0 ;  /* 0x0000000509097c24 */ /* 0x000fca000f8e0200 */
[----:B------:R-:W-:Y:S01]  /*01f0*/  IADD3 R9, R15, R9, RZ ;  /* 0x000000090f097210 */ /* 0x000fe20007ffe0ff */
[----:B------:R-:W-:Y:S05]  /*0200*/  BRA `(.L_x_2) ;  /* 0x0000015000007947 */ /* 0x000fea0003800000 */
.L_x_1:
[----:B------:R-:W0:Y:S01]  /*0210*/  I2F.U32.RP R4, UR6 ;  /* 0x0000000600047d06 */ /* 0x000e220008209000 */
[----:B------:R-:W-:Y:S02]  /*0220*/  ISETP.NE.U32.AND P1, PT, RZ, UR6, PT ;  /* 0x00000006ff007c0c */ /* 0x000fe4000bf25070 */
[----:B------:R-:W-:-:S05]  /*0230*/  MOV R9, RZ ;  /* 0x000000ff00097202 */ /* 0x000fca0000000f00 */
[----:B0-----:R-:W0:Y:S02]  /*0240*/  MUFU.RCP R2, R4 ;  /* 0x0000000400027308 */ /* 0x001e240000001000 */
[----:B0-----:R-:W-:-:S06]  /*0250*/  IADD3 R2, R2, 0xffffffe, RZ ;  /* 0x0ffffffe02027810 */ /* 0x001fcc0007ffe0ff */
[----:B------:R-:W0:Y:S02]  /*0260*/  F2I.FTZ.U32.TRUNC.NTZ R3, R2 ;  /* 0x0000000200037305 */ /* 0x000e24000021f000 */
[----:B0-----:R-:W-:Y:S02]  /*0270*/  IMAD.MOV R0, RZ, RZ, -R3 ;  /* 0x000000ffff007224 */ /* 0x001fe400078e0a03 */
[----:B------:R-:W-:Y:S02]  /*0280*/  IMAD.MOV.U32 R2, RZ, RZ, RZ ;  /* 0x000000ffff027224 */ /* 0x000fe400078e00ff */
[----:B------:R-:W-:-:S04]  /*0290*/  IMAD R5, R0, UR6, RZ ;  /* 0x0000000600057c24 */ /* 0x000fc8000f8e02ff */
[----:B------:R-:W-:-:S06]  /*02a0*/  IMAD.HI.U32 R5, R3, R5, R2 ;  /* 0x0000000503057227 */ /* 0x000fcc00078e0002 */
[----:B------:R-:W-:-:S05]  /*02b0*/  IMAD.HI.U32 R87, R5, R16, RZ ;  /* 0x0000001005577227 */ /* 0x000fca00078e00ff */
[----:B------:R-:W-:-:S05]  /*02c0*/  IADD3 R3, -R87, RZ, RZ ;  /* 0x000000ff57037210 */ /* 0x000fca0007ffe1ff */
[----:B------:R-:W-:-:S05]  /*02d0*/  IMAD R3, R3, UR6, R16 ;  /* 0x0000000603037c24 */ /* 0x000fca000f8e0210 */
[----:B------:R-:W-:-:S13]  /*02e0*/  ISETP.GE.U32.AND P0, PT, R3, UR6, PT ;  /* 0x0000000603007c0c */ /* 0x000fda000bf06070 */
[----:B------:R-:W-:Y:S02]  /*02f0*/  @P0 IADD3 R3, R3, -UR6, RZ ;  /* 0x8000000603030c10 */ /* 0x000fe4000fffe0ff */
[----:B------:R-:W-:Y:S02]  /*0300*/  @P0 IADD3 R87, R87, 0x1, RZ ;  /* 0x0000000157570810 */ /* 0x000fe40007ffe0ff */
[----:B------:R-:W-:-:S13]  /*0310*/  ISETP.GE.U32.AND P2, PT, R3, UR6, PT ;  /* 0x0000000603007c0c */ /* 0x000fda000bf46070 */
[----:B------:R-:W-:Y:S02]  /*0320*/  @P2 IADD3 R87, R87, 0x1, RZ ;  /* 0x0000000157572810 */ /* 0x000fe40007ffe0ff */
[----:B------:R-:W-:-:S05]  /*0330*/  @!P1 LOP3.LUT R87, RZ, UR6, RZ, 0x33, !PT ;  /* 0x00000006ff579c12 */ /* 0x000fca000f8e33ff */
[----:B------:R-:W-:-:S04]  /*0340*/  IMAD.MOV R3, RZ, RZ, -R87 ;  /* 0x000000ffff037224 */ /* 0x000fc800078e0a57 */
[----:B------:R-:W-:Y:S02]  /*0350*/  IMAD R14, R3, UR6, R16 ;  /* 0x00000006030e7c24 */ /* 0x000fe4000f8e0210 */
.L_x_2:
[----:B------:R-:W-:Y:S05]  /*0360*/  BSYNC B0 ;  /* 0x0000000000007941 */ /* 0x000fea0003800000 */
.L_x_0:
[----:B------:R-:W-:Y:S01]  /*0370*/  LOP3.LUT R0, R9, UR9, RZ, 0xfc, !PT ;  /* 0x0000000909007c12 */ /* 0x000fe2000f8efcff */
[----:B------:R-:W-:Y:S01]  /*0380*/  ULDC UR4, c[0x0][0x174] ;  /* 0x00005d0000047ab9 */ /* 0x000fe20000000800 */
[----:B------:R-:W-:Y:S01]  /*0390*/  BSSY B0, `(.L_x_3) ;  /* 0x0000029000007945 */ /* 0x000fe20003800000 */
[----:B------:R-:W-:Y:S01]  /*03a0*/  USHF.R.S32.HI UR4, URZ, 0x1f, UR4 ;  /* 0x0000001f3f047899 */ /* 0x000fe20008011404 */
[----:B------:R-:W-:-:S13]  /*03b0*/  ISETP.NE.U32.AND P0, PT, R0, RZ, PT ;  /* 0x000000ff0000720c */ /* 0x000fda0003f05070 */
[----:B------:R-:W-:Y:S05]  /*03c0*/  @!P0 BRA `(.L_x_4) ;  /* 0x0000010000008947 */ /* 0x000fea0003800000 */
[----:B------:R-:W-:Y:S01]  /*03d0*/  IMAD.U32 R2, RZ, RZ, UR8 ;  /* 0x00000008ff027e24 */ /* 0x000fe2000f8e00ff */
[----:B------:R-:W-:Y:S01]  /*03e0*/  MOV R3, UR9 ;  /* 0x0000000900037c02 */ /* 0x000fe20008000f00 */
[----:B------:R-:W-:Y:S01]  /*03f0*/  IMAD.U32 R6, RZ, RZ, UR8 ;  /* 0x00000008ff067e24 */ /* 0x000fe2000f8e00ff */
[----:B------:R-:W-:Y:S01]  /*0400*/  MOV R7, UR9 ;  /* 0x0000000900077c02 */ /* 0x000fe20008000f00 */
[----:B------:R-:W-:Y:S01]  /*0410*/  IMAD.MOV.U32 R8, RZ, RZ, R2 ;  /* 0x000000ffff087224 */ /* 0x000fe200078e0002 */
[----:B------:R-:W-:Y:S02]  /*0420*/  MOV R6, 0x440 ;  /* 0x0000044000067802 */ /* 0x000fe40000000f00 */
[----:B------:R-:W-:Y:S05]  /*0430*/  CALL.REL.NOINC `($__internal_0_$__cuda_sm20_div_s64) ;  /* 0x0000451000007944 */ /* 0x000fea0003c00000 */
[----:B------:R-:W-:Y:S02]  /*0440*/  IADD3 R0, P0, RZ, -R76, RZ ;  /* 0x8000004cff007210 */ /* 0x000fe40007f1e0ff */
[----:B------:R-:W-:Y:S02]  /*0450*/  MOV R15, R9 ;  /* 0x00000009000f7202 */ /* 0x000fe40000000f00 */
[----:B------:R-:W-:Y:S02]  /*0460*/  IADD3.X R3, RZ, ~R2, RZ, P0, !PT ;  /* 0x80000002ff037210 */ /* 0x000fe400007fe4ff */
[----:B------:R-:W-:Y:S01]  /*0470*/  MOV R86, R76 ;  /* 0x0000004c00567202 */ /* 0x000fe20000000f00 */
[----:B------:R-:W-:-:S04]  /*0480*/  IMAD.WIDE.U32 R14, R0, UR8, R14 ;  /* 0x00000008000e7c25 */ /* 0x000fc8000f8e000e */
[----:B------:R-:W-:-:S04]  /*0490*/  IMAD R3, R3, UR8, RZ ;  /* 0x0000000803037c24 */ /* 0x000fc8000f8e02ff */
[----:B------:R-:W-:-:S05]  /*04a0*/  IMAD R3, R0, UR9, R3 ;  /* 0x0000000900037c24 */ /* 0x000fca000f8e0203 */
[----:B------:R-:W-:Y:S01]  /*04b0*/  IADD3 R9, R15, R3, RZ ;  /* 0x000000030f097210 */ /* 0x000fe20007ffe0ff */
[----:B------:R-:W-:Y:S05]  /*04c0*/  BRA `(.L_x_5) ;  /* 0x0000015000007947 */ /* 0x000fea0003800000 */
.L_x_4:
[----:B------:R-:W0:Y:S01]  /*04d0*/  I2F.U32.RP R4, UR8 ;  /* 0x0000000800047d06 */ /* 0x000e220008209000 */
[----:B------:R-:W-:Y:S01]  /*04e0*/  IMAD R0, RZ, RZ, -UR8 ;  /* 0x80000008ff007e24 */ /* 0x000fe2000f8e02ff */
[----:B------:R-:W-:Y:S01]  /*04f0*/  ISETP.NE.U32.AND P1, PT, RZ, UR8, PT ;  /* 0x00000008ff007c0c */ /* 0x000fe2000bf25070 */
[----:B------:R-:W-:-:S05]  /*0500*/  HFMA2.MMA R9, -RZ, RZ, 0, 0 ;  /* 0x00000000ff097435 */ /* 0x000fca00000001ff */
[----:B0-----:R-:W0:Y:S02]  /*0510*/  MUFU.RCP R2, R4 ;  /* 0x0000000400027308 */ /* 0x001e240000001000 */
[----:B0-----:R-:W-:-:S06]  /*0520*/  IADD3 R2, R2, 0xffffffe, RZ ;  /* 0x0ffffffe02027810 */ /* 0x001fcc0007ffe0ff */
[----:B------:R-:W0:Y:S02]  /*0530*/  F2I.FTZ.U32.TRUNC.NTZ R3, R2 ;  /* 0x0000000200037305 */ /* 0x000e24000021f000 */
[----:B0-----:R-:W-:Y:S02]  /*0540*/  IMAD R5, R0, R3, RZ ;  /* 0x0000000300057224 */ /* 0x001fe400078e02ff */
[----:B------:R-:W-:-:S04]  /*0550*/  IMAD.MOV.U32 R2, RZ, RZ, RZ ;  /* 0x000000ffff027224 */ /* 0x000fc800078e00ff */
        /* <DEDUP_REMOVED lines=12> */
.L_x_5:
[----:B------:R-:W-:Y:S05]  /*0620*/  BSYNC B0 ;  /* 0x0000000000007941 */ /* 0x000fea0003800000 */
.L_x_3:
[----:B------:R-:W-:Y:S01]  /*0630*/  LOP3.LUT R0, R9, UR4, RZ, 0xfc, !PT ;  /* 0x0000000409007c12 */ /* 0x000fe2000f8efcff */
[----:B------:R-:W-:Y:S03]  /*0640*/  BSSY B0, `(.L_x_6) ;  /* 0x000001f000007945 */ /* 0x000fe60003800000 */
[----:B------:R-:W-:-:S13]  /*0650*/  ISETP.NE.U32.AND P0, PT, R0, RZ, PT ;  /* 0x000000ff0000720c */ /* 0x000fda0003f05070 */
[----:B------:R-:W-:Y:S05]  /*0660*/  @!P0 BRA `(.L_x_7) ;  /* 0x0000008000008947 */ /* 0x000fea0003800000 */
[----:B------:R-:W-:Y:S01]  /*0670*/  IMAD.MOV.U32 R8, RZ, RZ, c[0x0][0x174] ;  /* 0x00005d00ff087624 */ /* 0x000fe200078e00ff */
[----:B------:R-:W-:Y:S02]  /*0680*/  MOV R7, UR4 ;  /* 0x0000000400077c02 */ /* 0x000fe40008000f00 */
[----:B------:R-:W-:Y:S02]  /*0690*/  MOV R6, 0x6b0 ;  /* 0x000006b000067802 */ /* 0x000fe40000000f00 */
[----:B------:R-:W-:Y:S05]  /*06a0*/  CALL.REL.NOINC `($__internal_0_$__cuda_sm20_div_s64) ;  /* 0x000042a000007944 */ /* 0x000fea0003c00000 */
[----:B------:R-:W-:Y:S02]  /*06b0*/  IADD3 R63, -R76, RZ, RZ ;  /* 0x000000ff4c3f7210 */ /* 0x000fe40007ffe1ff */
[----:B------:R-:W-:-:S03]  /*06c0*/  MOV R85, R76 ;  /* 0x0000004c00557202 */ /* 0x000fc60000000f00 */
[----:B------:R-:W-:Y:S01]  /*06d0*/  IMAD R63, R63, c[0x0][0x174], R14 ;  /* 0x00005d003f3f7a24 */ /* 0x000fe200078e020e */
[----:B------:R-:W-:Y:S05]  /*06e0*/  BRA `(.L_x_8) ;  /* 0x0000014000007947 */ /* 0x000fea0003800000 */
.L_x_7:
[----:B------:R-:W0:Y:S01]  /*06f0*/  I2F.U32.RP R4, c[0x0][0x174] ;  /* 0x00005d0000047b06 */ /* 0x000e220000209000 */
[----:B------:R-:W-:-:S07]  /*0700*/  ISETP.NE.U32.AND P2, PT, RZ, c[0x0][0x174], PT ;  /* 0x00005d00ff007a0c */ /* 0x000fce0003f45070 */
[----:B0-----:R-:W0:Y:S02]  /*0710*/  MUFU.RCP R2, R4 ;  /* 0x0000000400027308 */ /* 0x001e240000001000 */
[----:B0-----:R-:W-:-:S06]  /*0720*/  IADD3 R2, R2, 0xffffffe, RZ ;  /* 0x0ffffffe02027810 */ /* 0x001fcc0007ffe0ff */
[----:B------:R-:W0:Y:S02]  /*0730*/  F2I.FTZ.U32.TRUNC.NTZ R3, R2 ;  /* 0x0000000200037305 */ /* 0x000e24000021f000 */
[----:B0-----:R-:W-:Y:S02]  /*0740*/  IMAD.MOV R0, RZ, RZ, -R3 ;  /* 0x000000ffff007224 */ /* 0x001fe400078e0a03 */
[----:B------:R-:W-:Y:S02]  /*0750*/  IMAD.MOV.U32 R2, RZ, RZ, RZ ;  /* 0x000000ffff027224 */ /* 0x000fe400078e00ff */
[----:B------:R-:W-:-:S04]  /*0760*/  IMAD R5, R0, c[0x0][0x174], RZ ;  /* 0x00005d0000057a24 */ /* 0x000fc800078e02ff */
[----:B------:R-:W-:-:S06]  /*0770*/  IMAD.HI.U32 R5, R3, R5, R2 ;  /* 0x0000000503057227 */ /* 0x000fcc00078e0002 */
[----:B------:R-:W-:-:S05]  /*0780*/  IMAD.HI.U32 R85, R5, R14, RZ ;  /* 0x0000000e05557227 */ /* 0x000fca00078e00ff */
[----:B------:R-:W-:-:S05]  /*0790*/  IADD3 R3, -R85, RZ, RZ ;  /* 0x000000ff55037210 */ /* 0x000fca0007ffe1ff */
[----:B------:R-:W-:-:S05]  /*07a0*/  IMAD R3, R3, c[0x0][0x174], R14 ;  /* 0x00005d0003037a24 */ /* 0x000fca00078e020e */
[----:B------:R-:W-:-:S13]  /*07b0*/  ISETP.GE.U32.AND P0, PT, R3, c[0x0][0x174], PT ;  /* 0x00005d0003007a0c */ /* 0x000fda0003f06070 */
[----:B------:R-:W-:Y:S02]  /*07c0*/  @P0 IADD3 R3, R3, -c[0x0][0x174], RZ ;  /* 0x80005d0003030a10 */ /* 0x000fe40007ffe0ff */
[----:B------:R-:W-:Y:S02]  /*07d0*/  @P0 IADD3 R85, R85, 0x1, RZ ;  /* 0x0000000155550810 */ /* 0x000fe40007ffe0ff */
[----:B------:R-:W-:-:S13]  /*07e0*/  ISETP.GE.U32.AND P1, PT, R3, c[0x0][0x174], PT ;  /* 0x00005d0003007a0c */ /* 0x000fda0003f26070 */
[----:B------:R-:W-:Y:S02]  /*07f0*/  @P1 IADD3 R85, R85, 0x1, RZ ;  /* 0x0000000155551810 */ /* 0x000fe40007ffe0ff */
[----:B------:R-:W-:-:S05]  /*0800*/  @!P2 LOP3.LUT R85, RZ, c[0x0][0x174], RZ, 0x33, !PT ;  /* 0x00005d00ff55aa12 */ /* 0x000fca00078e33ff */
[----:B------:R-:W-:-:S04]  /*0810*/  IMAD.MOV R63, RZ, RZ, -R85 ;  /* 0x000000ffff3f7224 */ /* 0x000fc800078e0a55 */
[----:B------:R-:W-:Y:S02]  /*0820*/  IMAD R63, R63, c[0x0][0x174], R14 ;  /* 0x00005d003f3f7a24 */ /* 0x000fe400078e020e */
.L_x_8:
[----:B------:R-:W-:Y:S05]  /*0830*/  BSYNC B0 ;  /* 0x0000000000007941 */ /* 0x000fea0003800000 */
.L_x_6:
[----:B------:R-:W-:Y:S01]  /*0840*/  IADD3 R64, P0, R16, 0x1, RZ ;  /* 0x0000000110407810 */ /* 0x000fe20007f1e0ff */
[----:B------:R-:W-:Y:S04]  /*0850*/  BSSY B0, `(.L_x_9) ;  /* 0x0000029000007945 */ /* 0x000fe80003800000 */
[----:B------:R-:W-:-:S05]  /*0860*/  IMAD.X R65, RZ, RZ, R17, P0 ;  /* 0x000000ffff417224 */ /* 0x000fca00000e0611 */
        /* <DEDUP_REMOVED lines=18> */
.L_x_10:
[----:B------:R-:W0:Y:S01]  /*0990*/  I2F.U32.RP R4, UR6 ;  /* 0x0000000600047d06 */ /* 0x000e220008209000 */
[----:B------:R-:W-:Y:S01]  /*09a0*/  ISETP.NE.U32.AND P1, PT, RZ, UR6, PT ;  /* 0x00000006ff007c0c */ /* 0x000fe2000bf25070 */
[----:B------:R-:W-:-:S06]  /*09b0*/  HFMA2.MMA R9, -RZ, RZ, 0, 0 ;  /* 0x00000000ff097435 */ /* 0x000fcc00000001ff */
        /* <DEDUP_REMOVED lines=18> */
.L_x_11:
[----:B------:R-:W-:Y:S05]  /*0ae0*/  BSYNC B0 ;  /* 0x0000000000007941 */ /* 0x000fea0003800000 */
.L_x_9:
[----:B------:R-:W-:Y:S01]  /*0af0*/  LOP3.LUT R0, R9, UR9, RZ, 0xfc, !PT ;  /* 0x0000000909007c12 */ /* 0x000fe2000f8efcff */
[----:B------:R-:W-:Y:S03]  /*0b00*/  BSSY B0, `(.L_x_12) ;  /* 0x0000029000007945 */ /* 0x000fe60003800000 */
[----:B------:R-:W-:-:S13]  /*0b10*/  ISETP.NE.U32.AND P0, PT, R0, RZ, PT ;  /* 0x000000ff0000720c */ /* 0x000fda0003f05070 */
[----:B------:R-:W-:Y:S05]  /*0b20*/  @!P0 BRA `(.L_x_13) ;  /* 0x0000011000008947 */ /* 0x000fea0003800000 */
[----:B------:R-:W-:Y:S01]  /*0b30*/  IMAD.U32 R2, RZ, RZ, UR8 ;  /* 0x00000008ff027e24 */ /* 0x000fe2000f8e00ff */
[----:B------:R-:W-:Y:S01]  /*0b40*/  MOV R6, UR8 ;  /* 0x0000000800067c02 */ /* 0x000fe20008000f00 */
[----:B------:R-:W-:Y:S01]  /*0b50*/  IMAD.U32 R3, RZ, RZ, UR9 ;  /* 0x00000009ff037e24 */ /* 0x000fe2000f8e00ff */
[----:B------:R-:W-:Y:S01]  /*0b60*/  MOV R14, R64 ;  /* 0x00000040000e7202 */ /* 0x000fe20000000f00 */
[----:B------:R-:W-:Y:S01]  /*0b70*/  IMAD.U32 R7, RZ, RZ, UR9 ;  /* 0x00000009ff077e24 */ /* 0x000fe2000f8e00ff */
[----:B------:R-:W-:Y:S02]  /*0b80*/  MOV R8, R2 ;  /* 0x0000000200087202 */ /* 0x000fe40000000f00 */
[----:B------:R-:W-:Y:S02]  /*0b90*/  MOV R6, 0xbb0 ;  /* 0x00000bb000067802 */ /* 0x000fe40000000f00 */
[----:B------:R-:W-:Y:S05]  /*0ba0*/  CALL.REL.NOINC `($__internal_0_$__cuda_sm20_div_s64) ;  /* 0x00003da000007944 */ /* 0x000fea0003c00000 */
[----:B------:R-:W-:Y:S02]  /*0bb0*/  IADD3 R0, P0, RZ, -R76, RZ ;  /* 0x8000004cff007210 */ /* 0x000fe40007f1e0ff */
[----:B------:R-:W-:Y:S02]  /*0bc0*/  MOV R65, R9 ;  /* 0x0000000900417202 */ /* 0x000fe40000000f00 */
[----:B------:R-:W-:-:S02]  /*0bd0*/  IADD3.X R3, RZ, ~R2, RZ, P0, !PT ;  /* 0x80000002ff037210 */ /* 0x000fc400007fe4ff */
[----:B------:R-:W-:Y:S01]  /*0be0*/  MOV R83, R76 ;  /* 0x0000004c00537202 */ /* 0x000fe20000000f00 */
[----:B------:R-:W-:-:S04]  /*0bf0*/  IMAD.WIDE.U32 R64, R0, UR8, R64 ;  /* 0x0000000800407c25 */ /* 0x000fc8000f8e0040 */
[----:B------:R-:W-:-:S04]  /*0c00*/  IMAD R3, R3, UR8, RZ ;  /* 0x0000000803037c24 */ /* 0x000fc8000f8e02ff */
[----:B------:R-:W-:-:S05]  /*0c10*/  IMAD R3, R0, UR9, R3 ;  /* 0x0000000900037c24 */ /* 0x000fca000f8e0203 */
[----:B------:R-:W-:Y:S01]  /*0c20*/  IADD3 R9, R3, R65, RZ ;  /* 0x0000004103097210 */ /* 0x000fe20007ffe0ff */
[----:B------:R-:W-:Y:S05]  /*0c30*/  BRA `(.L_x_14) ;  /* 0x0000015000007947 */ /* 0x000fea0003800000 */
.L_x_13:
        /* <DEDUP_REMOVED lines=21> */
.L_x_14:
[----:B------:R-:W-:Y:S05]  /*0d90*/  BSYNC B0 ;  /* 0x0000000000007941 */ /* 0x000fea0003800000 */
.L_x_12:
[----:B------:R-:W-:Y:S01]  /*0da0*/  LOP3.LUT R0, R9, UR4, RZ, 0xfc, !PT ;  /* 0x0000000409007c12 */ /* 0x000fe2000f8efcff */
[----:B------:R-:W-:Y:S03]  /*0db0*/  BSSY B0, `(.L_x_15) ;  /* 0x0000020000007945 */ /* 0x000fe60003800000 */
[----:B------:R-:W-:-:S13]  /*0dc0*/  ISETP.NE.U32.AND P0, PT, R0, RZ, PT ;  /* 0x000000ff0000720c */ /* 0x000fda0003f05070 */
[----:B------:R-:W-:Y:S05]  /*0dd0*/  @!P0 BRA `(.L_x_16) ;  /* 0x0000009000008947 */ /* 0x000fea0003800000 */
[----:B------:R-:W-:Y:S01]  /*0de0*/  IMAD.MOV.U32 R14, RZ, RZ, R64 ;  /* 0x000000ffff0e7224 */ /* 0x000fe200078e0040 */
[----:B------:R-:W-:Y:S01]  /*0df0*/  MOV R8, c[0x0][0x174] ;  /* 0x00005d0000087a02 */ /* 0x000fe20000000f00 */
[----:B------:R-:W-:Y:S01]  /*0e00*/  IMAD.U32 R7, RZ, RZ, UR4 ;  /* 0x00000004ff077e24 */ /* 0x000fe2000f8e00ff */
[----:B------:R-:W-:Y:S02]  /*0e10*/  MOV R6, 0xe30 ;  /* 0x00000e3000067802 */ /* 0x000fe40000000f00 */
[----:B------:R-:W-:Y:S05]  /*0e20*/  CALL.REL.NOINC `($__internal_0_$__cuda_sm20_div_s64) ;  /* 0x00003b2000007944 */ /* 0x000fea0003c00000 */
[----:B------:R-:W-:Y:S02]  /*0e30*/  IADD3 R3, -R76, RZ, RZ ;  /* 0x000000ff4c037210 */ /* 0x000fe40007ffe1ff */
[----:B------:R-:W-:-:S03]  /*0e40*/  MOV R82, R76 ;  /* 0x0000004c00527202 */ /* 0x000fc60000000f00 */
[----:B------:R-:W-:Y:S01]  /*0e50*/  IMAD R64, R3, c[0x0][0x174], R64 ;  /* 0x00005d0003407a24 */ /* 0x000fe200078e0240 */
[----:B------:R-:W-:Y:S05]  /*0e60*/  BRA `(.L_x_17) ;  /* 0x0000014000007947 */ /* 0x000fea0003800000 */
.L_x_16:
        /* <DEDUP_REMOVED lines=20> */
.L_x_17:
[----:B------:R-:W-:Y:S05]  /*0fb0*/  BSYNC B0 ;  /* 0x0000000000007941 */ /* 0x000fea0003800000 */
.L_x_15:
        /* <DEDUP_REMOVED lines=21> */
.L_x_19:
        /* <DEDUP_REMOVED lines=21> */
.L_x_20:
[----:B------:R-:W-:Y:S05]  /*1260*/  BSYNC B0 ;  /* 0x0000000000007941 */ /* 0x000fea0003800000 */
.L_x_18:
[----:B------:R-:W-:Y:S01]  /*1270*/  LOP3.LUT R0, R9, UR9, RZ, 0xfc, !PT ;  /* 0x0000000909007c12 */ /* 0x000fe2000f8efcff */
[----:B------:R-:W-:Y:S03]  /*1280*/  BSSY B0, `(.L_x_21) ;  /* 0x0000028000007945 */ /* 0x000fe60003800000 */
        /* <DEDUP_REMOVED lines=18> */
.L_x_22:
        /* <DEDUP_REMOVED lines=21> */
.L_x_23:
[----:B------:R-:W-:Y:S05]  /*1500*/  BSYNC B0 ;  /* 0x0000000000007941 */ /* 0x000fea0003800000 */
.L_x_21:
        /* <DEDUP_REMOVED lines=12> */
.L_x_25:
        /* <DEDUP_REMOVED lines=20> */
.L_x_26:
[----:B------:R-:W-:Y:S05]  /*1710*/  BSYNC B0 ;  /* 0x0000000000007941 */ /* 0x000fea0003800000 */
.L_x_24:
        /* <DEDUP_REMOVED lines=21> */
.L_x_28:
        /* <DEDUP_REMOVED lines=21> */
.L_x_29:
[----:B------:R-:W-:Y:S05]  /*19c0*/  BSYNC B0 ;  /* 0x0000000000007941 */ /* 0x000fea0003800000 */
.L_x_27:
        /* <DEDUP_REMOVED lines=21> */
.L_x_31:
        /* <DEDUP_REMOVED lines=21> */
.L_x_32:
[----:B------:R-:W-:Y:S05]  /*1c70*/  BSYNC B0 ;  /* 0x0000000000007941 */ /* 0x000fea0003800000 */
.L_x_30:
        /* <DEDUP_REMOVED lines=9> */
[----:B------:R-:W-:-:S05]  /*1d10*/  IADD3 R3, -R76, RZ, RZ ;  /* 0x000000ff4c037210 */ /* 0x000fca0007ffe1ff */
[----:B------:R-:W-:Y:S01]  /*1d20*/  IMAD R66, R3, c[0x0][0x174], R66 ;  /* 0x00005d0003427a24 */ /* 0x000fe200078e0242 */
[----:B------:R-:W-:Y:S05]  /*1d30*/  BRA `(.L_x_35) ;  /* 0x0000014000007947 */ /* 0x000fea0003800000 */
.L_x_34:
        /* <DEDUP_REMOVED lines=20> */
.L_x_35:
[----:B------:R-:W-:Y:S05]  /*1e80*/  BSYNC B0 ;  /* 0x0000000000007941 */ /* 0x000fea0003800000 */
.L_x_33:
[----:B------:R-:W0:Y:S01]  /*1e90*/  S2R R0, SR_TID.Y ;  /* 0x0000000000007919 */ /* 0x000e220000002200 */
[----:B------:R-:W-:Y:S01]  /*1ea0*/  IMAD.MOV.U32 R2, RZ, RZ, c[0x0][0x1ac] ;  /* 0x00006b00ff027624 */ /* 0x000fe200078e00ff */
[----:B------:R-:W-:Y:S01]  /*1eb0*/  ULDC.64 UR4, c[0x0][0x118] ;  /* 0x0000460000047ab9 */ /* 0x000fe20000000a00 */
[----:B------:R-:W-:Y:S01]  /*1ec0*/  HFMA2.MMA R16, -RZ, RZ, 0, 0 ;  /* 0x00000000ff107435 */ /* 0x000fe200000001ff */
[----:B------:R-:W0:Y:S01]  /*1ed0*/  S2R R75, SR_CTAID.Y ;  /* 0x00000000004b7919 */ /* 0x000e220000002600 */
[----:B------:R-:W-:Y:S01]  /*1ee0*/  CS2R R14, SRZ ;  /* 0x00000000000e7805 */ /* 0x000fe2000001ff00 */
[----:B------:R-:W-:Y:S01]  /*1ef0*/  ISETP.GE.AND P0, PT, R2, 0x1, PT ;  /* 0x000000010200780c */ /* 0x000fe20003f06270 */
[----:B------:R-:W-:Y:S01]  /*1f00*/  CS2R R12, SRZ ;  /* 0x00000000000c7805 */ /* 0x000fe2000001ff00 */
[----:B------:R-:W-:Y:S01]  /*1f10*/  CS2R R10, SRZ ;  /* 0x00000000000a7805 */ /* 0x000fe2000001ff00 */
[----:B------:R-:W-:Y:S01]  /*1f20*/  CS2R R8, SRZ ;  /* 0x0000000000087805 */ /* 0x000fe2000001ff00 */
[----:B------:R-:W-:Y:S01]  /*1f30*/  CS2R R6, SRZ ;  /* 0x0000000000067805 */ /* 0x000fe2000001ff00 */
[----:B------:R-:W-:Y:S01]  /*1f40*/  CS2R R4, SRZ ;  /* 0x0000000000047805 */ /* 0x000fe2000001ff00 */
[----:B------:R-:W-:Y:S01]  /*1f50*/  CS2R R2, SRZ ;  /* 0x0000000000027805 */ /* 0x000fe2000001ff00 */
[----:B0-----:R-:W-:Y:S01]  /*1f60*/  IMAD R75, R75, 0x8, R0 ;  /* 0x000000084b4b7824 */ /* 0x001fe200078e0200 */
[----:B------:R-:W-:-:S03]  /*1f70*/  MOV R0, RZ ;  /* 0x000000ff00007202 */ /* 0x000fc60000000f00 */
[----:B------:R-:W-:Y:S02]  /*1f80*/  IMAD.SHL.U32 R75, R75, 0x4, RZ ;  /* 0x000000044b4b7824 */ /* 0x000fe400078e00ff */
[----:B------:R-:W-:Y:S05]  /*1f90*/  @!P0 BRA `(.L_x_36) ;  /* 0x000012c000008947 */ /* 0x000fea0003800000 */
[C---:B------:R-:W-:Y:S01]  /*1fa0*/  IADD3 R74, R75.reuse, 0x1, RZ ;  /* 0x000000014b4a7810 */ /* 0x040fe20007ffe0ff */
[----:B------:R-:W-:Y:S01]  /*1fb0*/  IMAD.MOV.U32 R59, RZ, RZ, c[0x0][0x1b8] ;  /* 0x00006e00ff3b7624 */ /* 0x000fe200078e00ff */
[----:B------:R-:W-:Y:S01]  /*1fc0*/  IADD3 R73, R75, 0x2, RZ ;  /* 0x000000024b497810 */ /* 0x000fe20007ffe0ff */
[----:B------:R-:W-:Y:S01]  /*1fd0*/  IMAD R61, R81, c[0x0][0x1d4], RZ ;  /* 0x00007500513d7a24 */ /* 0x000fe200078e02ff */
[----:B------:R-:W-:Y:S01]  /*1fe0*/  IADD3 R16, R75, 0x3, RZ ;  /* 0x000000034b107810 */ /* 0x000fe20007ffe0ff */
[----:B------:R-:W-:Y:S01]  /*1ff0*/  IMAD R58, R78, c[0x0][0x1d4], RZ ;  /* 0x000075004e3a7a24 */ /* 0x000fe200078e02ff */
[----:B------:R-:W-:Y:S01]  /*2000*/  ISETP.GE.AND P1, PT, R74, c[0x0][0x178], PT ;  /* 0x00005e004a007a0c */ /* 0x000fe20003f26270 */
[-C--:B------:R-:W-:Y:S01]  /*2010*/  IMAD R62, R80, R59.reuse, -c[0x0][0x1b4] ;  /* 0x80006d00503e7624 */ /* 0x080fe200078e023b */
[----:B------:R-:W-:Y:S01]  /*2020*/  ISETP.GE.AND P0, PT, R73, c[0x0][0x178], PT ;  /* 0x00005e0049007a0c */ /* 0x000fe20003f06270 */
[----:B------:R-:W-:Y:S01]  /*2030*/  IMAD.MOV.U32 R72, RZ, RZ, RZ ;  /* 0x000000ffff487224 */ /* 0x000fe200078e00ff */
[----:B------:R-:W-:Y:S01]  /*2040*/  ISETP.GE.AND P6, PT, R16, c[0x0][0x178], PT ;  /* 0x00005e0010007a0c */ /* 0x000fe20003fc6270 */
[----:B------:R-:W-:Y:S01]  /*2050*/  IMAD R59, R77, R59, -c[0x0][0x1b4] ;  /* 0x80006d004d3b7624 */ /* 0x000fe200078e023b */
[----:B------:R-:W-:-:S02]  /*2060*/  P2R R16, PR, RZ, 0x2 ;  /* 0x00000002ff107803 */ /* 0x000fc40000000000 */
[----:B------:R-:W-:Y:S01]  /*2070*/  P2R R16, PR, RZ, 0x1 ;  /* 0x00000001ff107803 */ /* 0x000fe20000000000 */
[----:B------:R-:W-:Y:S01]  /*2080*/  IMAD.MOV.U32 R16, RZ, RZ, RZ ;  /* 0x000000ffff107224 */ /* 0x000fe200078e00ff */
[----:B------:R-:W-:Y:S02]  /*2090*/  SHF.R.S32.HI R60, RZ, 0x1f, R61 ;  /* 0x0000001fff3c7819 */ /* 0x000fe4000001143d */
[----:B------:R-:W-:Y:S02]  /*20a0*/  SHF.R.S32.HI R57, RZ, 0x1f, R58 ;  /* 0x0000001fff397819 */ /* 0x000fe4000001143a */
.L_x_43:
[----:B------:R-:W-:-:S04]  /*20b0*/  MOV R17, c[0x0][0x17c] ;  /* 0x00005f0000117a02 */ /* 0x000fc80000000f00 */
[----:B------:R-:W-:-:S13]  /*20c0*/  ISETP.GE.AND P0, PT, R17, 0x1, PT ;  /* 0x000000011100780c */ /* 0x000fda0003f06270 */
[----:B------:R-:W-:Y:S05]  /*20d0*/  @!P0 BRA `(.L_x_37) ;  /* 0x0000114000008947 */ /* 0x000fea0003800000 */
[----:B------:R-:W-:Y:S01]  /*20e0*/  IMAD.MOV.U32 R17, RZ, RZ, c[0x0][0x19c] ;  /* 0x00006700ff117624 */ /* 0x000fe200078e00ff */
[-C--:B------:R-:W-:Y:S01]  /*20f0*/  LOP3.LUT R18, RZ, R72.reuse, RZ, 0x33, !PT ;  /* 0x00000048ff127212 */ /* 0x080fe200078e33ff */
[----:B------:R-:W-:Y:S02]  /*2100*/  IMAD.MOV.U32 R35, RZ, RZ, c[0x0][0x1b8] ;  /* 0x00006e00ff237624 */ /* 0x000fe400078e00ff */
[----:B------:R-:W-:Y:S01]  /*2110*/  IMAD R34, R87, c[0x0][0x1d4], RZ ;  /* 0x0000750057227a24 */ /* 0x000fe200078e02ff */
[----:B------:R-:W-:Y:S01]  /*2120*/  ISETP.NE.AND P0, PT, R17, 0x1, PT ;  /* 0x000000011100780c */ /* 0x000fe20003f05270 */
[-C--:B------:R-:W-:Y:S01]  /*2130*/  IMAD R33, R86, R35.reuse, -c[0x0][0x1b4] ;  /* 0x80006d0056217624 */ /* 0x080fe200078e0223 */
[----:B------:R-:W-:Y:S01]  /*2140*/  IADD3 R17, R18, c[0x0][0x1ac], RZ ;  /* 0x00006b0012117a10 */ /* 0x000fe20007ffe0ff */
[----:B------:R-:W-:Y:S01]  /*2150*/  IMAD R35, R83, R35, -c[0x0][0x1b4] ;  /* 0x80006d0053237624 */ /* 0x000fe200078e0223 */
[----:B------:R-:W-:Y:S01]  /*2160*/  SHF.R.S32.HI R56, RZ, 0x1f, R34 ;  /* 0x0000001fff387819 */ /* 0x000fe20000011422 */
[----:B------:R-:W-:Y:S01]  /*2170*/  IMAD R32, R84, c[0x0][0x1d4], RZ ;  /* 0x0000750054207a24 */ /* 0x000fe200078e02ff */
[----:B------:R-:W-:Y:S01]  /*2180*/  SEL R22, R17, R72, !P0 ;  /* 0x0000004811167207 */ /* 0x000fe20004000000 */
[----:B------:R-:W-:-:S03]  /*2190*/  IMAD.MOV.U32 R71, RZ, RZ, RZ ;  /* 0x000000ffff477224 */ /* 0x000fc600078e00ff */
[----:B------:R-:W-:Y:S01]  /*21a0*/  SHF.R.S32.HI R55, RZ, 0x1f, R32 ;  /* 0x0000001fff377819 */ /* 0x000fe20000011420 */
[C---:B------:R-:W-:Y:S02]  /*21b0*/  IMAD R20, R22.reuse, c[0x0][0x1bc], R33 ;  /* 0x00006f0016147a24 */ /* 0x040fe400078e0221 */
[----:B------:R-:W-:Y:S02]  /*21c0*/  IMAD R19, R22, c[0x0][0x1bc], R35 ;  /* 0x00006f0016137a24 */ /* 0x000fe400078e0223 */
[C---:B------:R-:W-:Y:S01]  /*21d0*/  IMAD R23, R20.reuse, c[0x0][0x1d0], RZ ;  /* 0x0000740014177a24 */ /* 0x040fe200078e02ff */
[----:B------:R-:W-:Y:S01]  /*21e0*/  ISETP.GT.AND P3, PT, R20, -0x1, PT ;  /* 0xffffffff1400780c */ /* 0x000fe20003f64270 */
[C---:B------:R-:W-:Y:S01]  /*21f0*/  IMAD R21, R19.reuse, c[0x0][0x1d0], RZ ;  /* 0x0000740013157a24 */ /* 0x040fe200078e02ff */
[----:B------:R-:W-:Y:S01]  /*2200*/  ISETP.GT.AND P2, PT, R19, -0x1, PT ;  /* 0xffffffff1300780c */ /* 0x000fe20003f44270 */
[----:B------:R-:W-:Y:S01]  /*2210*/  IMAD R18, R22, c[0x0][0x1bc], R62 ;  /* 0x00006f0016127a24 */ /* 0x000fe200078e023e */
[----:B------:R-:W-:Y:S01]  /*2220*/  IADD3 RZ, P1, R34, R23, RZ ;  /* 0x0000001722ff7210 */ /* 0x000fe20007f3e0ff */
[----:B------:R-:W-:Y:S01]  /*2230*/  IMAD R17, R22, c[0x0][0x1bc], R59 ;  /* 0x00006f0016117a24 */ /* 0x000fe200078e023b */
[----:B------:R-:W-:Y:S01]  /*2240*/  IADD3 RZ, P0, R32, R21, RZ ;  /* 0x0000001520ff7210 */ /* 0x000fe20007f1e0ff */
[----:B------:R-:W-:Y:S01]  /*2250*/  IMAD R54, R18, c[0x0][0x1d0], RZ ;  /* 0x0000740012367a24 */ /* 0x000fe200078e02ff */
[----:B------:R-:W-:Y:S01]  /*2260*/  LEA.HI.X.SX32 R56, R23, R56, 0x1, P1 ;  /* 0x0000003817387211 */ /* 0x000fe200008f0eff */
[----:B------:R-:W-:Y:S01]  /*2270*/  IMAD R52, R17, c[0x0][0x1d0], RZ ;  /* 0x0000740011347a24 */ /* 0x000fe200078e02ff */
[----:B------:R-:W-:-:S02]  /*2280*/  LEA.HI.X.SX32 R55, R21, R55, 0x1, P0 ;  /* 0x0000003715377211 */ /* 0x000fc400000f0eff */
[----:B------:R-:W-:Y:S02]  /*2290*/  IADD3 RZ, P1, R61, R54, RZ ;  /* 0x000000363dff7210 */ /* 0x000fe40007f3e0ff */
[----:B------:R-:W-:Y:S02]  /*22a0*/  IADD3 R53, P0, R58, R52, RZ ;  /* 0x000000343a357210 */ /* 0x000fe40007f1e0ff */
[----:B------:R-:W-:Y:S02]  /*22b0*/  LEA.HI.X.SX32 R54, R54, R60, 0x1, P1 ;  /* 0x0000003c36367211 */ /* 0x000fe400008f0eff */
[----:B------:R-:W-:Y:S02]  /*22c0*/  LEA.HI.X.SX32 R52, R52, R57, 0x1, P0 ;  /* 0x0000003934347211 */ /* 0x000fe400000f0eff */
[----:B------:R-:W-:Y:S02]  /*22d0*/  ISETP.GT.AND P1, PT, R18, -0x1, PT ;  /* 0xffffffff1200780c */ /* 0x000fe40003f24270 */
[----:B------:R-:W-:-:S02]  /*22e0*/  ISETP.GT.AND P0, PT, R17, -0x1, PT ;  /* 0xffffffff1100780c */ /* 0x000fc40003f04270 */
[----:B------:R-:W-:Y:S02]  /*22f0*/  ISETP.LT.AND P3, PT, R87, c[0x0][0x160], P3 ;  /* 0x0000580057007a0c */ /* 0x000fe40001f61270 */
[----:B------:R-:W-:Y:S02]  /*2300*/  ISETP.LT.AND P2, PT, R84, c[0x0][0x160], P2 ;  /* 0x0000580054007a0c */ /* 0x000fe40001741270 */
[----:B------:R-:W-:Y:S02]  /*2310*/  ISETP.LT.AND P1, PT, R81, c[0x0][0x160], P1 ;  /* 0x0000580051007a0c */ /* 0x000fe40000f21270 */
[----:B------:R-:W-:Y:S02]  /*2320*/  ISETP.LT.AND P0, PT, R78, c[0x0][0x160], P0 ;  /* 0x000058004e007a0c */ /* 0x000fe40000701270 */
[----:B------:R-:W-:Y:S02]  /*2330*/  ISETP.LT.AND P3, PT, R20, c[0x0][0x1a8], P3 ;  /* 0x00006a0014007a0c */ /* 0x000fe40001f61270 */
[----:B------:R-:W-:-:S02]  /*2340*/  ISETP.LT.AND P2, PT, R19, c[0x0][0x1a8], P2 ;  /* 0x00006a0013007a0c */ /* 0x000fc40001741270 */
[----:B------:R-:W-:Y:S02]  /*2350*/  ISETP.LT.AND P1, PT, R18, c[0x0][0x1a8], P1 ;  /* 0x00006a0012007a0c */ /* 0x000fe40000f21270 */
[----:B------:R-:W-:Y:S02]  /*2360*/  ISETP.LT.AND P0, PT, R17, c[0x0][0x1a8], P0 ;  /* 0x00006a0011007a0c */ /* 0x000fe40000701270 */
[----:B------:R-:W-:Y:S02]  /*2370*/  P2R R95, PR, RZ, 0x8 ;  /* 0x00000008ff5f7803 */ /* 0x000fe40000000000 */
[----:B------:R-:W-:Y:S02]  /*2380*/  P2R R94, PR, RZ, 0x4 ;  /* 0x00000004ff5e7803 */ /* 0x000fe40000000000 */
[----:B------:R-:W-:Y:S02]  /*2390*/  P2R R93, PR, RZ, 0x2 ;  /* 0x00000002ff5d7803 */ /* 0x000fe40000000000 */
[----:B------:R-:W-:-:S02]  /*23a0*/  P2R R92, PR, RZ, 0x1 ;  /* 0x00000001ff5c7803 */ /* 0x000fc40000000000 */
.L_x_42:
[----:B------:R-:W-:-:S10]  /*23b0*/  HFMA2.MMA R17, -RZ, RZ, 0, 5.9604644775390625e-08 ;  /* 0x00000001ff117435 */ /* 0x000fd400000001ff */
[----:B------:R-:W-:-:S13]  /*23c0*/  ISETP.LE.AND P0, PT, R17, c[0x0][0x180], PT ;  /* 0x0000600011007a0c */ /* 0x000fda0003f03270 */
[----:B------:R-:W-:Y:S05]  /*23d0*/  @!P0 BRA `(.L_x_38) ;  /* 0x00000e1000008947 */ /* 0x000fea0003800000 */
[----:B------:R-:W-:Y:S01]  /*23e0*/  IMAD.MOV.U32 R17, RZ, RZ, c[0x0][0x19c] ;  /* 0x00006700ff117624 */ /* 0x000fe200078e00ff */
[-C--:B------:R-:W-:Y:S01]  /*23f0*/  LOP3.LUT R19, RZ, R72.reuse, RZ, 0x33, !PT ;  /* 0x00000048ff137212 */ /* 0x080fe200078e33ff */
[----:B------:R-:W-:Y:S01]  /*2400*/  IMAD.MOV.U32 R31, RZ, RZ, c[0x0][0x18c] ;  /* 0x00006300ff1f7624 */ /* 0x000fe200078e00ff */
[----:B------:R-:W-:Y:S01]  /*2410*/  LOP3.LUT R20, RZ, R71, RZ, 0x33, !PT ;  /* 0x00000047ff147212 */ /* 0x000fe200078e33ff */
[----:B------:R-:W-:Y:S01]  /*2420*/  IMAD.MOV.U32 R70, RZ, RZ, RZ ;  /* 0x000000ffff467224 */ /* 0x000fe200078e00ff */
[----:B------:R-:W-:Y:S01]  /*2430*/  IADD3 R19, R19, c[0x0][0x1ac], RZ ;  /* 0x00006b0013137a10 */ /* 0x000fe20007ffe0ff */
[-C--:B------:R-:W-:Y:S01]  /*2440*/  IMAD R30, R85, R31.reuse, -c[0x0][0x184] ;  /* 0x80006100551e7624 */ /* 0x080fe200078e021f */
[----:B------:R-:W-:Y:S01]  /*2450*/  ISETP.NE.AND P0, PT, R17, 0x1, PT ;  /* 0x000000011100780c */ /* 0x000fe20003f05270 */
[-C--:B------:R-:W-:Y:S01]  /*2460*/  IMAD R28, R82, R31.reuse, -c[0x0][0x184] ;  /* 0x80006100521c7624 */ /* 0x080fe200078e021f */
[----:B------:R-:W-:Y:S01]  /*2470*/  IADD3 R20, R20, c[0x0][0x17c], RZ ;  /* 0x00005f0014147a10 */ /* 0x000fe20007ffe0ff */
[-C--:B------:R-:W-:Y:S01]  /*2480*/  IMAD R27, R79, R31.reuse, -c[0x0][0x184] ;  /* 0x800061004f1b7624 */ /* 0x080fe200078e021f */
[----:B------:R-:W-:Y:S01]  /*2490*/  SEL R18, R19, R72, !P0 ;  /* 0x0000004813127207 */ /* 0x000fe20004000000 */
[----:B------:R-:W-:Y:S01]  /*24a0*/  IMAD R31, R76, R31, -c[0x0][0x184] ;  /* 0x800061004c1f7624 */ /* 0x000fe200078e021f */
[----:B------:R-:W-:-:S02]  /*24b0*/  ISETP.NE.AND P0, PT, R17, 0x1, PT ;  /* 0x000000011100780c */ /* 0x000fc40003f05270 */
[----:B------:R-:W-:Y:S01]  /*24c0*/  ISETP.NE.AND P4, PT, R95, RZ, PT ;  /* 0x000000ff5f00720c */ /* 0x000fe20003f85270 */
[----:B------:R-:W-:Y:S01]  /*24d0*/  IMAD R29, R18, c[0x0][0x1bc], R33 ;  /* 0x00006f00121d7a24 */ /* 0x000fe200078e0221 */
[----:B------:R-:W-:Y:S01]  /*24e0*/  SEL R20, R20, R71, !P0 ;  /* 0x0000004714147207 */ /* 0x000fe20004000000 */
[----:B------:R-:W-:Y:S01]  /*24f0*/  IMAD R26, R18, c[0x0][0x1bc], R62 ;  /* 0x00006f00121a7a24 */ /* 0x000fe200078e023e */
[----:B------:R-:W-:Y:S01]  /*2500*/  ISETP.NE.AND P3, PT, R94, RZ, PT ;  /* 0x000000ff5e00720c */ /* 0x000fe20003f65270 */
[----:B------:R-:W-:Y:S01]  /*2510*/  IMAD R25, R18, c[0x0][0x1bc], R35 ;  /* 0x00006f0012197a24 */ /* 0x000fe200078e0223 */
[----:B------:R-:W-:Y:S01]  /*2520*/  ISETP.NE.AND P2, PT, R93, RZ, PT ;  /* 0x000000ff5d00720c */ /* 0x000fe20003f45270 */
[----:B------:R-:W-:Y:S01]  /*2530*/  IMAD R19, R20, c[0x0][0x194], R30 ;  /* 0x0000650014137a24 */ /* 0x000fe200078e021e */
[----:B------:R-:W-:Y:S01]  /*2540*/  ISETP.NE.AND P1, PT, R92, RZ, PT ;  /* 0x000000ff5c00720c */ /* 0x000fe20003f25270 */
[----:B------:R-:W-:Y:S02]  /*2550*/  IMAD R17, R20, c[0x0][0x194], R28 ;  /* 0x0000650014117a24 */ /* 0x000fe400078e021c */
[----:B------:R-:W-:Y:S01]  /*2560*/  IMAD R29, R29, c[0x0][0x1d0], RZ ;  /* 0x000074001d1d7a24 */ /* 0x000fe200078e02ff */
[----:B------:R-:W-:Y:S01]  /*2570*/  ISETP.GT.AND P0, PT, R19, -0x1, P4 ;  /* 0xffffffff1300780c */ /* 0x000fe20002704270 */
[----:B------:R-:W-:-:S02]  /*2580*/  IMAD R26, R26, c[0x0][0x1d0], RZ ;  /* 0x000074001a1a7a24 */ /* 0x000fc400078e02ff */
[----:B------:R-:W-:Y:S01]  /*2590*/  IMAD R25, R25, c[0x0][0x1d0], RZ ;  /* 0x0000740019197a24 */ /* 0x000fe200078e02ff */
[----:B------:R-:W-:Y:S01]  /*25a0*/  ISETP.LT.AND P0, PT, R19, c[0x0][0x164], P0 ;  /* 0x0000590013007a0c */ /* 0x000fe20000701270 */
[----:B------:R-:W-:Y:S02]  /*25b0*/  IMAD R19, R20, c[0x0][0x194], R27 ;  /* 0x0000650014137a24 */ /* 0x000fe400078e021b */
[----:B------:R-:W-:Y:S01]  /*25c0*/  IMAD.IADD R29, R34, 0x1, R29 ;  /* 0x00000001221d7824 */ /* 0x000fe200078e021d */
[----:B------:R-:W-:Y:S01]  /*25d0*/  P2R R91, PR, RZ, 0x1 ;  /* 0x00000001ff5b7803 */ /* 0x000fe20000000000 */
[----:B------:R-:W-:Y:S01]  /*25e0*/  IMAD.IADD R26, R61, 0x1, R26 ;  /* 0x000000013d1a7824 */ /* 0x000fe200078e021a */
[----:B------:R-:W-:Y:S01]  /*25f0*/  ISETP.GT.AND P0, PT, R17, -0x1, P3 ;  /* 0xffffffff1100780c */ /* 0x000fe20001f04270 */
[----:B------:R-:W-:-:S03]  /*2600*/  IMAD.IADD R25, R32, 0x1, R25 ;  /* 0x0000000120197824 */ /* 0x000fc600078e0219 */
[----:B------:R-:W-:Y:S01]  /*2610*/  ISETP.LT.AND P3, PT, R17, c[0x0][0x164], P0 ;  /* 0x0000590011007a0c */ /* 0x000fe20000761270 */
[----:B------:R-:W-:Y:S01]  /*2620*/  IMAD R17, R20, c[0x0][0x194], R31 ;  /* 0x0000650014117a24 */ /* 0x000fe200078e021f */
[C---:B------:R-:W-:Y:S02]  /*2630*/  ISETP.GT.AND P0, PT, R19.reuse, -0x1, P2 ;  /* 0xffffffff1300780c */ /* 0x040fe40001704270 */
[----:B------:R-:W-:Y:S02]  /*2640*/  P2R R90, PR, RZ, 0x8 ;  /* 0x00000008ff5a7803 */ /* 0x000fe40000000000 */
[----:B------:R-:W-:-:S04]  /*2650*/  ISETP.LT.AND P0, PT, R19, c[0x0][0x164], P0 ;  /* 0x0000590013007a0c */ /* 0x000fc80000701270 */
[----:B------:R-:W-:Y:S02]  /*2660*/  P2R R89, PR, RZ, 0x1 ;  /* 0x00000001ff597803 */ /* 0x000fe40000000000 */
[----:B------:R-:W-:-:S04]  /*2670*/  ISETP.GT.AND P0, PT, R17, -0x1, P1 ;  /* 0xffffffff1100780c */ /* 0x000fc80000f04270 */
[----:B------:R-:W-:-:S04]  /*2680*/  ISETP.LT.AND P0, PT, R17, c[0x0][0x164], P0 ;  /* 0x0000590011007a0c */ /* 0x000fc80000701270 */
[----:B------:R-:W-:Y:S02]  /*2690*/  P2R R88, PR, RZ, 0x1 ;  /* 0x00000001ff587803 */ /* 0x000fe40000000000 */
.L_x_41:
[----:B------:R-:W-:-:S04]  /*26a0*/  MOV R17, 0x1 ;  /* 0x0000000100117802 */ /* 0x000fc80000000f00 */
[----:B------:R-:W-:-:S13]  /*26b0*/  ISETP.LE.AND P0, PT, R17, c[0x0][0x16c], PT ;  /* 0x00005b0011007a0c */ /* 0x000fda0003f03270 */
[----:B------:R-:W-:Y:S05]  /*26c0*/  @!P0 BRA `(.L_x_39) ;  /* 0x00000af000008947 */ /* 0x000fea0003800000 */
[----:B------:R-:W-:Y:S01]  /*26d0*/  IMAD R19, R72, c[0x0][0x1e8], RZ ;  /* 0x00007a0048137a24 */ /* 0x000fe200078e02ff */
[----:B------:R-:W-:Y:S01]  /*26e0*/  ISETP.NE.AND P4, PT, R91, RZ, PT ;  /* 0x000000ff5b00720c */ /* 0x000fe20003f85270 */
[----:B------:R-:W-:Y:S01]  /*26f0*/  IMAD R37, R75, c[0x0][0x1ec], RZ ;  /* 0x00007b004b257a24 */ /* 0x000fe200078e02ff */
[----:B------:R-:W-:Y:S01]  /*2700*/  ISETP.NE.AND P3, PT, R90, RZ, PT ;  /* 0x000000ff5a00720c */ /* 0x000fe20003f65270 */
[----:B------:R-:W-:Y:S01]  /*2710*/  IMAD R20, R71, c[0x0][0x1e4], RZ ;  /* 0x0000790047147a24 */ /* 0x000fe200078e02ff */
[----:B------:R-:W-:Y:S01]  /*2720*/  SHF.R.S32.HI R18, RZ, 0x1f, R19 ;  /* 0x0000001fff127819 */ /* 0x000fe20000011413 */
[----:B------:R-:W-:Y:S01]  /*2730*/  IMAD.MOV.U32 R69, RZ, RZ, RZ ;  /* 0x000000ffff457224 */ /* 0x000fe200078e00ff */
[--C-:B------:R-:W-:Y:S02]  /*2740*/  SHF.R.S32.HI R42, RZ, 0x1f, R37.reuse ;  /* 0x0000001fff2a7819 */ /* 0x100fe40000011425 */
[----:B------:R-:W-:Y:S02]  /*2750*/  SHF.R.S32.HI R17, RZ, 0x1f, R20 ;  /* 0x0000001fff117819 */ /* 0x000fe40000011414 */
[----:B------:R-:W-:-:S02]  /*2760*/  IADD3 R43, P1, P0, R20, R19, R37 ;  /* 0x00000013142b7210 */ /* 0x000fc4000783e025 */
[----:B------:R-:W-:Y:S02]  /*2770*/  IADD3 R37, R37, c[0x0][0x1ec], RZ ;  /* 0x00007b0025257a10 */ /* 0x000fe40007ffe0ff */
[-C--:B------:R-:W-:Y:S02]  /*2780*/  IADD3.X R42, R17, R18.reuse, R42, P1, P0 ;  /* 0x00000012112a7210 */ /* 0x080fe40000fe042a */
[--C-:B------:R-:W-:Y:S02]  /*2790*/  SHF.R.S32.HI R40, RZ, 0x1f, R37.reuse ;  /* 0x0000001fff287819 */ /* 0x100fe40000011425 */
[----:B------:R-:W-:Y:S02]  /*27a0*/  IADD3 R41, P1, P0, R20, R19, R37 ;  /* 0x0000001314297210 */ /* 0x000fe4000783e025 */
[----:B------:R-:W-:Y:S02]  /*27b0*/  IADD3 R37, R37, c[0x0][0x1ec], RZ ;  /* 0x00007b0025257a10 */ /* 0x000fe40007ffe0ff */
[----:B------:R-:W-:-:S02]  /*27c0*/  IADD3.X R40, R17, R18, R40, P1, P0 ;  /* 0x0000001211287210 */ /* 0x000fc40000fe0428 */
[--C-:B------:R-:W-:Y:S02]  /*27d0*/  SHF.R.S32.HI R38, RZ, 0x1f, R37.reuse ;  /* 0x0000001fff267819 */ /* 0x100fe40000011425 */
[CC--:B------:R-:W-:Y:S02]  /*27e0*/  IADD3 R39, P1, P0, R20.reuse, R19.reuse, R37 ;  /* 0x0000001314277210 */ /* 0x0c0fe4000783e025 */
[----:B------:R-:W-:Y:S02]  /*27f0*/  IADD3 R37, R37, c[0x0][0x1ec], RZ ;  /* 0x00007b0025257a10 */ /* 0x000fe40007ffe0ff */
[----:B------:R-:W-:Y:S02]  /*2800*/  IADD3.X R38, R17, R18, R38, P1, P0 ;  /* 0x0000001211267210 */ /* 0x000fe40000fe0426 */
[--C-:B------:R-:W-:Y:S02]  /*2810*/  SHF.R.S32.HI R36, RZ, 0x1f, R37.reuse ;  /* 0x0000001fff247819 */ /* 0x100fe40000011425 */
[----:B------:R-:W-:-:S02]  /*2820*/  IADD3 R37, P1, P0, R20, R19, R37 ;  /* 0x0000001314257210 */ /* 0x000fc4000783e025 */
[----:B------:R-:W-:Y:S02]  /*2830*/  LOP3.LUT R19, RZ, R70, RZ, 0x33, !PT ;  /* 0x00000046ff137212 */ /* 0x000fe400078e33ff */
[----:B------:R-:W-:Y:S01]  /*2840*/  IADD3.X R36, R17, R18, R36, P1, P0 ;  /* 0x0000001211247210 */ /* 0x000fe20000fe0424 */
[----:B------:R-:W-:Y:S01]  /*2850*/  IMAD R18, R70, c[0x0][0x1e0], RZ ;  /* 0x0000780046127a24 */ /* 0x000fe200078e02ff */
[----:B------:R-:W-:Y:S02]  /*2860*/  IADD3 R19, R19, c[0x0][0x180], RZ ;  /* 0x0000600013137a10 */ /* 0x000fe40007ffe0ff */
[----:B------:R-:W-:Y:S02]  /*2870*/  ISETP.NE.AND P2, PT, R89, RZ, PT ;  /* 0x000000ff5900720c */ /* 0x000fe40003f45270 */
[----:B------:R-:W-:Y:S02]  /*2880*/  SHF.R.S32.HI R17, RZ, 0x1f, R18 ;  /* 0x0000001fff117819 */ /* 0x000fe40000011412 */
[----:B------:R-:W-:-:S02]  /*2890*/  IADD3 R43, P0, R18, R43, RZ ;  /* 0x0000002b122b7210 */ /* 0x000fc40007f1e0ff */
[----:B------:R-:W-:-:S03]  /*28a0*/  ISETP.NE.AND P5, PT, R88, RZ, PT ;  /* 0x000000ff5800720c */ /* 0x000fc60003fa5270 */
[----:B------:R-:W-:Y:S01]  /*28b0*/  IMAD.X R42, R17, 0x1, R42, P0 ;  /* 0x00000001112a7824 */ /* 0x000fe200000e062a */
[----:B------:R-:W-:-:S05]  /*28c0*/  IADD3 R41, P0, R18, R41, RZ ;  /* 0x0000002912297210 */ /* 0x000fca0007f1e0ff */
[----:B------:R-:W-:Y:S01]  /*28d0*/  IMAD.X R40, R17, 0x1, R40, P0 ;  /* 0x0000000111287824 */ /* 0x000fe200000e0628 */
[----:B------:R-:W-:-:S05]  /*28e0*/  IADD3 R39, P0, R18, R39, RZ ;  /* 0x0000002712277210 */ /* 0x000fca0007f1e0ff */
[----:B------:R-:W-:Y:S01]  /*28f0*/  IMAD.X R38, R17, 0x1, R38, P0 ;  /* 0x0000000111267824 */ /* 0x000fe200000e0626 */
[----:B------:R-:W-:Y:S02]  /*2900*/  IADD3 R37, P0, R18, R37, RZ ;  /* 0x0000002512257210 */ /* 0x000fe40007f1e0ff */
[----:B------:R-:W-:-:S03]  /*2910*/  LOP3.LUT R18, RZ, R71, RZ, 0x33, !PT ;  /* 0x00000047ff127212 */ /* 0x000fc600078e33ff */
[----:B------:R-:W-:Y:S01]  /*2920*/  IMAD.X R36, R17, 0x1, R36, P0 ;  /* 0x0000000111247824 */ /* 0x000fe200000e0624 */
[----:B------:R-:W-:Y:S01]  /*2930*/  IADD3 R18, R18, c[0x0][0x17c], RZ ;  /* 0x00005f0012127a10 */ /* 0x000fe20007ffe0ff */
[----:B------:R-:W-:-:S05]  /*2940*/  IMAD.MOV.U32 R17, RZ, RZ, c[0x0][0x19c] ;  /* 0x00006700ff117624 */ /* 0x000fca00078e00ff */
[----:B------:R-:W-:-:S04]  /*2950*/  ISETP.NE.AND P0, PT, R17, 0x1, PT ;  /* 0x000000011100780c */ /* 0x000fc80003f05270 */
[----:B------:R-:W-:Y:S02]  /*2960*/  SEL R21, R18, R71, !P0 ;  /* 0x0000004712157207 */ /* 0x000fe40004000000 */
[----:B------:R-:W-:Y:S01]  /*2970*/  ISETP.NE.AND P0, PT, R17, 0x1, PT ;  /* 0x000000011100780c */ /* 0x000fe20003f05270 */
[----:B------:R-:W-:Y:S02]  /*2980*/  IMAD.MOV.U32 R17, RZ, RZ, c[0x0][0x190] ;  /* 0x00006400ff117624 */ /* 0x000fe400078e00ff */
[----:B------:R-:W-:Y:S01]  /*2990*/  IMAD R50, R21, c[0x0][0x194], R30 ;  /* 0x0000650015327a24 */ /* 0x000fe200078e021e */
[----:B------:R-:W-:Y:S01]  /*29a0*/  SEL R24, R19, R70, !P0 ;  /* 0x0000004613187207 */ /* 0x000fe20004000000 */
[----:B------:R-:W-:Y:S02]  /*29b0*/  IMAD R19, R63, R17, -c[0x0][0x188] ;  /* 0x800062003f137624 */ /* 0x000fe400078e0211 */
[----:B------:R-:W-:Y:S02]  /*29c0*/  IMAD R50, R50, c[0x0][0x1cc], RZ ;  /* 0x0000730032327a24 */ /* 0x000fe400078e02ff */
[----:B------:R-:W-:-:S02]  /*29d0*/  IMAD R20, R24, c[0x0][0x198], R19 ;  /* 0x0000660018147a24 */ /* 0x000fc400078e0213 */
[C---:B------:R-:W-:Y:S01]  /*29e0*/  IMAD R48, R21.reuse, c[0x0][0x194], R28 ;  /* 0x0000650015307a24 */ /* 0x040fe200078e021c */
[----:B------:R-:W-:Y:S01]  /*29f0*/  IADD3 R18, P0, R50, R29, RZ ;  /* 0x0000001d32127210 */ /* 0x000fe20007f1e0ff */
[C---:B------:R-:W-:Y:S01]  /*2a00*/  IMAD R19, R20.reuse, c[0x0][0x1c8], RZ ;  /* 0x0000720014137a24 */ /* 0x040fe200078e02ff */
[----:B------:R-:W-:Y:S01]  /*2a10*/  ISETP.GT.AND P4, PT, R20, -0x1, P4 ;  /* 0xffffffff1400780c */ /* 0x000fe20002784270 */
[----:B------:R-:W-:Y:S01]  /*2a20*/  IMAD R48, R48, c[0x0][0x1cc], RZ ;  /* 0x0000730030307a24 */ /* 0x000fe200078e02ff */
[----:B------:R-:W-:Y:S01]  /*2a30*/  LEA.HI.X.SX32 R50, R50, R56, 0x1, P0 ;  /* 0x0000003832327211 */ /* 0x000fe200000f0eff */
[----:B------:R-:W-:Y:S01]  /*2a40*/  IMAD R44, R21, c[0x0][0x194], R31 ;  /* 0x00006500152c7a24 */ /* 0x000fe200078e021f */
[C---:B------:R-:W-:Y:S02]  /*2a50*/  IADD3 R51, P0, R19.reuse, R18, RZ ;  /* 0x0000001213337210 */ /* 0x040fe40007f1e0ff */
[----:B------:R-:W-:Y:S01]  /*2a60*/  ISETP.LT.AND P4, PT, R20, c[0x0][0x168], P4 ;  /* 0x00005a0014007a0c */ /* 0x000fe20002781270 */
[----:B------:R-:W-:Y:S01]  /*2a70*/  IMAD R44, R44, c[0x0][0x1cc], RZ ;  /* 0x000073002c2c7a24 */ /* 0x000fe200078e02ff */
[----:B------:R-:W-:Y:S01]  /*2a80*/  LEA.HI.X.SX32 R50, R19, R50, 0x1, P0 ;  /* 0x0000003213327211 */ /* 0x000fe200000f0eff */
[----:B------:R-:W-:Y:S01]  /*2a90*/  IMAD R19, R64, R17, -c[0x0][0x188] ;  /* 0x8000620040137624 */ /* 0x000fe200078e0211 */
[----:B------:R-:W-:-:S03]  /*2aa0*/  IADD3 R18, P0, R48, R25, RZ ;  /* 0x0000001930127210 */ /* 0x000fc60007f1e0ff */
[----:B------:R-:W-:Y:S01]  /*2ab0*/  IMAD R19, R24, c[0x0][0x198], R19 ;  /* 0x0000660018137a24 */ /* 0x000fe200078e0213 */
[----:B------:R-:W-:-:S03]  /*2ac0*/  LEA.HI.X.SX32 R48, R48, R55, 0x1, P0 ;  /* 0x0000003730307211 */ /* 0x000fc600000f0eff */
[C---:B------:R-:W-:Y:S01]  /*2ad0*/  IMAD R23, R19.reuse, c[0x0][0x1c8], RZ ;  /* 0x0000720013177a24 */ /* 0x040fe200078e02ff */
[----:B------:R-:W-:-:S04]  /*2ae0*/  ISETP.GT.AND P3, PT, R19, -0x1, P3 ;  /* 0xffffffff1300780c */ /* 0x000fc80001f64270 */
[----:B------:R-:W-:Y:S02]  /*2af0*/  IADD3 R49, P0, R23, R18, RZ ;  /* 0x0000001217317210 */ /* 0x000fe40007f1e0ff */
[----:B------:R-:W-:Y:S02]  /*2b00*/  ISETP.LT.AND P3, PT, R19, c[0x0][0x168], P3 ;  /* 0x00005a0013007a0c */ /* 0x000fe40001f61270 */
[----:B------:R-:W-:Y:S01]  /*2b10*/  LEA.HI.X.SX32 R48, R23, R48, 0x1, P0 ;  /* 0x0000003017307211 */ /* 0x000fe200000f0eff */
[----:B------:R-:W-:-:S04]  /*2b20*/  IMAD R23, R21, c[0x0][0x194], R27 ;  /* 0x0000650015177a24 */ /* 0x000fc800078e021b */
[----:B------:R-:W-:-:S05]  /*2b30*/  IMAD R23, R23, c[0x0][0x1cc], RZ ;  /* 0x0000730017177a24 */ /* 0x000fca00078e02ff */
[----:B------:R-:W-:-:S04]  /*2b40*/  IADD3 R22, P0, R23, R26, RZ ;  /* 0x0000001a17167210 */ /* 0x000fc80007f1e0ff */
[----:B------:R-:W-:Y:S01]  /*2b50*/  LEA.HI.X.SX32 R46, R23, R54, 0x1, P0 ;  /* 0x00000036172e7211 */ /* 0x000fe200000f0eff */
[-C--:B------:R-:W-:Y:S02]  /*2b60*/  IMAD R23, R65, R17.reuse, -c[0x0][0x188] ;  /* 0x8000620041177624 */ /* 0x080fe400078e0211 */
[----:B------:R-:W-:Y:S02]  /*2b70*/  IMAD R17, R66, R17, -c[0x0][0x188] ;  /* 0x8000620042117624 */ /* 0x000fe400078e0211 */
[C---:B------:R-:W-:Y:S02]  /*2b80*/  IMAD R18, R24.reuse, c[0x0][0x198], R23 ;  /* 0x0000660018127a24 */ /* 0x040fe400078e0217 */
[----:B------:R-:W-:Y:S02]  /*2b90*/  IMAD R17, R24, c[0x0][0x198], R17 ;  /* 0x0000660018117a24 */ /* 0x000fe400078e0211 */
[C---:B------:R-:W-:Y:S01]  /*2ba0*/  IMAD R23, R18.reuse, c[0x0][0x1c8], RZ ;  /* 0x0000720012177a24 */ /* 0x040fe200078e02ff */
[----:B------:R-:W-:Y:S01]  /*2bb0*/  ISETP.GT.AND P2, PT, R18, -0x1, P2 ;  /* 0xffffffff1200780c */ /* 0x000fe20001744270 */
[C---:B------:R-:W-:Y:S01]  /*2bc0*/  IMAD R21, R17.reuse, c[0x0][0x1c8], RZ ;  /* 0x0000720011157a24 */ /* 0x040fe200078e02ff */
[----:B------:R-:W-:-:S02]  /*2bd0*/  ISETP.GT.AND P1, PT, R17, -0x1, P5 ;  /* 0xffffffff1100780c */ /* 0x000fc40002f24270 */
[C---:B------:R-:W-:Y:S02]  /*2be0*/  IADD3 R47, P0, R23.reuse, R22, RZ ;  /* 0x00000016172f7210 */ /* 0x040fe40007f1e0ff */
[----:B------:R-:W-:Y:S02]  /*2bf0*/  ISETP.LT.AND P2, PT, R18, c[0x0][0x168], P2 ;  /* 0x00005a0012007a0c */ /* 0x000fe40001741270 */
[----:B------:R-:W-:Y:S02]  /*2c00*/  LEA.HI.X.SX32 R46, R23, R46, 0x1, P0 ;  /* 0x0000002e172e7211 */ /* 0x000fe400000f0eff */
[C---:B------:R-:W-:Y:S02]  /*2c10*/  IADD3 R22, P0, R44.reuse, R53, RZ ;  /* 0x000000352c167210 */ /* 0x040fe40007f1e0ff */
[----:B------:R-:W-:Y:S02]  /*2c20*/  ISETP.LT.AND P1, PT, R17, c[0x0][0x168], P1 ;  /* 0x00005a0011007a0c */ /* 0x000fe40000f21270 */
[----:B------:R-:W-:-:S02]  /*2c30*/  LEA.HI.X.SX32 R44, R44, R52, 0x1, P0 ;  /* 0x000000342c2c7211 */ /* 0x000fc400000f0eff */
[----:B------:R-:W-:Y:S02]  /*2c40*/  IADD3 R45, P0, R21, R22, RZ ;  /* 0x00000016152d7210 */ /* 0x000fe40007f1e0ff */
[----:B------:R-:W-:Y:S02]  /*2c50*/  ISETP.GE.AND P5, PT, R75, c[0x0][0x178], PT ;  /* 0x00005e004b007a0c */ /* 0x000fe40003fa6270 */
[----:B------:R-:W-:Y:S02]  /*2c60*/  LEA.HI.X.SX32 R44, R21, R44, 0x1, P0 ;  /* 0x0000002c152c7211 */ /* 0x000fe400000f0eff */
.L_x_40:
[----:B------:R-:W-:Y:S01]  /*2c70*/  P2R R97, PR, RZ, 0x4 ;  /* 0x00000004ff617803 */ /* 0x000fe20000000000 */
[----:B------:R-:W-:Y:S01]  /*2c80*/  CS2R R18, SRZ ;  /* 0x0000000000127805 */ /* 0x000fe2000001ff00 */
[----:B------:R-:W-:Y:S01]  /*2c90*/  ISETP.GE.AND P2, PT, R74, c[0x0][0x178], PT ;  /* 0x00005e004a007a0c */ /* 0x000fe20003f46270 */
[----:B------:R-:W-:Y:S01]  /*2ca0*/  IMAD.MOV.U32 R17, RZ, RZ, RZ ;  /* 0x000000ffff117224 */ /* 0x000fe200078e00ff */
[C---:B------:R-:W-:Y:S01]  /*2cb0*/  @P4 IADD3 R101, P0, R69.reuse, R51, RZ ;  /* 0x0000003345654210 */ /* 0x040fe20007f1e0ff */
[----:B------:R-:W-:Y:S01]  /*2cc0*/  CS2R R20, SRZ ;  /* 0x0000000000147805 */ /* 0x000fe2000001ff00 */
[----:B------:R-:W-:Y:S01]  /*2cd0*/  P2R R96, PR, RZ, 0x2 ;  /* 0x00000002ff607803 */ /* 0x000fe20000000000 */
[----:B------:R-:W-:Y:S01]  /*2ce0*/  CS2R R22, SRZ ;  /* 0x0000000000167805 */ /* 0x000fe2000001ff00 */
[C---:B------:R-:W-:Y:S01]  /*2cf0*/  @P4 LEA.HI.X.SX32 R100, R69.reuse, R50, 0x1, P0 ;  /* 0x0000003245644211 */ /* 0x040fe200000f0eff */
[----:B------:R-:W-:Y:S01]  /*2d00*/  IMAD.MOV.U32 R24, RZ, RZ, RZ ;  /* 0x000000ffff187224 */ /* 0x000fe200078e00ff */
[----:B------:R-:W-:Y:S02]  /*2d10*/  @!P5 IADD3 R99, P0, R69, R43, RZ ;  /* 0x0000002b4563d210 */ /* 0x000fe40007f1e0ff */
[----:B------:R-:W-:Y:S02]  /*2d20*/  ISETP.GE.AND P1, PT, R73, c[0x0][0x178], PT ;  /* 0x00005e0049007a0c */ /* 0x000fe40003f26270 */
[C---:B------:R-:W-:Y:S02]  /*2d30*/  @!P5 LEA.HI.X.SX32 R98, R69.reuse, R42, 0x1, P0 ;  /* 0x0000002a4562d211 */ /* 0x040fe400000f0eff */
[C---:B------:R-:W-:Y:S04]  /*2d40*/  @!P2 IADD3 R68, P0, R69.reuse, R41, RZ ;  /* 0x000000294544a210 */ /* 0x040fe80007f1e0ff */
[----:B------:R-:W-:Y:S02]  /*2d50*/  @!P2 LEA.HI.X.SX32 R67, R69, R40, 0x1, P0 ;  /* 0x000000284543a211 */ /* 0x000fe400000f0eff */
[C---:B------:R-:W-:Y:S04]  /*2d60*/  @P4 LEA R102, P0, R101.reuse, c[0x0][0x1c0], 0x1 ;  /* 0x0000700065664a11 */ /* 0x040fe800078008ff */
[----:B------:R-:W-:Y:S02]  /*2d70*/  @P4 LEA.HI.X R103, R101, c[0x0][0x1c4], R100, 0x1, P0 ;  /* 0x0000710065674a11 */ /* 0x000fe400000f0c64 */
[C---:B------:R-:W-:Y:S03]  /*2d80*/  @!P5 LEA R116, P0, R99.reuse, c[0x0][0x1d8], 0x1 ;  /* 0x000076006374da11 */ /* 0x040fe600078008ff */
[----:B------:R-:W2:Y:S01]  /*2d90*/  @P4 LDG.E.U16 R102, [R102.64] ;  /* 0x0000000466664981 */ /* 0x000ea2000c1e1500 */
[----:B------:R-:W-:Y:S02]  /*2da0*/  @!P5 LEA.HI.X R117, R99, c[0x0][0x1dc], R98, 0x1, P0 ;  /* 0x000077006375da11 */ /* 0x000fe400000f0c62 */
[C---:B------:R-:W-:Y:S03]  /*2db0*/  @!P2 LEA R114, P0, R68.reuse, c[0x0][0x1d8], 0x1 ;  /* 0x000076004472aa11 */ /* 0x040fe600078008ff */
[----:B------:R-:W3:Y:S01]  /*2dc0*/  @!P5 LDG.E.U16 R99, [R116.64] ;  /* 0x000000047463d981 */ /* 0x000ee2000c1e1500 */
[----:B------:R-:W-:Y:S02]  /*2dd0*/  @!P2 LEA.HI.X R115, R68, c[0x0][0x1dc], R67, 0x1, P0 ;  /* 0x000077004473aa11 */ /* 0x000fe400000f0c43 */
[----:B------:R-:W-:Y:S02]  /*2de0*/  @!P1 IADD3 R68, P0, R69, R39, RZ ;  /* 0x0000002745449210 */ /* 0x000fe40007f1e0ff */
[----:B------:R-:W-:Y:S02]  /*2df0*/  ISETP.NE.AND P2, PT, R97, RZ, PT ;  /* 0x000000ff6100720c */ /* 0x000fe40003f45270 */
[C---:B------:R-:W-:Y:S02]  /*2e00*/  @!P1 LEA.HI.X.SX32 R67, R69.reuse, R38, 0x1, P0 ;  /* 0x0000002645439211 */ /* 0x040fe400000f0eff */
[C---:B------:R-:W-:Y:S04]  /*2e10*/  @!P1 LEA R112, P0, R68.reuse, c[0x0][0x1d8], 0x1 ;  /* 0x0000760044709a11 */ /* 0x040fe800078008ff */
[----:B------:R-:W-:Y:S02]  /*2e20*/  @!P1 LEA.HI.X R113, R68, c[0x0][0x1dc], R67, 0x1, P0 ;  /* 0x0000770044719a11 */ /* 0x000fe400000f0c43 */
[C---:B------:R-:W-:Y:S02]  /*2e30*/  @!P6 IADD3 R68, P0, R69.reuse, R37, RZ ;  /* 0x000000254544e210 */ /* 0x040fe40007f1e0ff */
[----:B------:R-:W-:Y:S02]  /*2e40*/  ISETP.NE.AND P1, PT, R96, RZ, PT ;  /* 0x000000ff6000720c */ /* 0x000fe40003f25270 */
[C---:B------:R-:W-:Y:S02]  /*2e50*/  @!P6 LEA.HI.X.SX32 R67, R69.reuse, R36, 0x1, P0 ;  /* 0x000000244543e211 */ /* 0x040fe400000f0eff */
[C---:B------:R-:W-:Y:S04]  /*2e60*/  @!P6 LEA R110, P0, R68.reuse, c[0x0][0x1d8], 0x1 ;  /* 0x00007600446eea11 */ /* 0x040fe800078008ff */
[----:B------:R-:W-:Y:S02]  /*2e70*/  @!P6 LEA.HI.X R111, R68, c[0x0][0x1dc], R67, 0x1, P0 ;  /* 0x00007700446fea11 */ /* 0x000fe400000f0c43 */
[C---:B------:R-:W-:Y:S02]  /*2e80*/  @P3 IADD3 R97, P0, R69.reuse, R49, RZ ;  /* 0x0000003145613210 */ /* 0x040fe40007f1e0ff */
[----:B------:R-:W-:Y:S02]  /*2e90*/  P2R R67, PR, RZ, 0x40 ;  /* 0x00000040ff437803 */ /* 0x000fe40000000000 */
[----:B------:R-:W-:Y:S02]  /*2ea0*/  @P3 LEA.HI.X.SX32 R68, R69, R48, 0x1, P0 ;  /* 0x0000003045443211 */ /* 0x000fe400000f0eff */
[C---:B------:R-:W-:Y:S02]  /*2eb0*/  @P3 LEA R108, P0, R97.reuse, c[0x0][0x1c0], 0x1 ;  /* 0x00007000616c3a11 */ /* 0x040fe400078008ff */
[C---:B------:R-:W-:Y:S02]  /*2ec0*/  ISETP.GE.AND P6, PT, R74.reuse, c[0x0][0x178], PT ;  /* 0x00005e004a007a0c */ /* 0x040fe40003fc6270 */
[----:B------:R-:W-:Y:S02]  /*2ed0*/  @P3 LEA.HI.X R109, R97, c[0x0][0x1c4], R68, 0x1, P0 ;  /* 0x00007100616d3a11 */ /* 0x000fe400000f0c44 */
[C---:B------:R-:W-:Y:S03]  /*2ee0*/  @P2 IADD3 R97, P0, R69.reuse, R47, RZ ;  /* 0x0000002f45612210 */ /* 0x040fe60007f1e0ff */
[----:B------:R-:W4:Y:S01]  /*2ef0*/  @P3 LDG.E.U16 R100, [R108.64] ;  /* 0x000000046c643981 */ /* 0x000f22000c1e1500 */
[----:B------:R-:W-:Y:S02]  /*2f00*/  @P2 LEA.HI.X.SX32 R68, R69, R46, 0x1, P0 ;  /* 0x0000002e45442211 */ /* 0x000fe400000f0eff */
[C---:B------:R-:W-:Y:S03]  /*2f10*/  @P2 LEA R106, P0, R97.reuse, c[0x0][0x1c0], 0x1 ;  /* 0x00007000616a2a11 */ /* 0x040fe600078008ff */
[----:B------:R-:W5:Y:S01]  /*2f20*/  @!P6 LDG.E.U16 R98, [R114.64] ;  /* 0x000000047262e981 */ /* 0x000f62000c1e1500 */
[----:B------:R-:W-:Y:S02]  /*2f30*/  @P2 LEA.HI.X R107, R97, c[0x0][0x1c4], R68, 0x1, P0 ;  /* 0x00007100616b2a11 */ /* 0x000fe400000f0c44 */
[----:B------:R-:W-:Y:S02]  /*2f40*/  @P1 IADD3 R97, P0, R69, R45, RZ ;  /* 0x0000002d45611210 */ /* 0x000fe40007f1e0ff */
[----:B------:R-:W-:Y:S02]  /*2f50*/  ISETP.NE.AND P6, PT, R67, RZ, PT ;  /* 0x000000ff4300720c */ /* 0x000fe40003fc5270 */
[----:B------:R-:W-:Y:S02]  /*2f60*/  @P1 LEA.HI.X.SX32 R68, R69, R44, 0x1, P0 ;  /* 0x0000002c45441211 */ /* 0x000fe400000f0eff */
[----:B------:R-:W-:Y:S02]  /*2f70*/  @P1 LEA R104, P0, R97, c[0x0][0x1c0], 0x1 ;  /* 0x0000700061681a11 */ /* 0x000fe400078008ff */
[----:B------:R-:W-:Y:S02]  /*2f80*/  IADD3 R69, R69, 0x1, RZ ;  /* 0x0000000145457810 */ /* 0x000fe40007ffe0ff */
[----:B------:R-:W-:Y:S02]  /*2f90*/  @P1 LEA.HI.X R105, R97, c[0x0][0x1c4], R68, 0x1, P0 ;  /* 0x0000710061691a11 */ /* 0x000fe400000f0c44 */
[----:B------:R-:W-:Y:S01]  /*2fa0*/  ISETP.GE.AND P0, PT, R73, c[0x0][0x178], PT ;  /* 0x00005e0049007a0c */ /* 0x000fe20003f06270 */
[----:B------:R-:W5:Y:S03]  /*2fb0*/  @P2 LDG.E.U16 R68, [R106.64] ;  /* 0x000000046a442981 */ /* 0x000f66000c1e1500 */
[----:B------:R-:W-:Y:S01]  /*2fc0*/  P2R R101, PR, RZ, 0x1 ;  /* 0x00000001ff657803 */ /* 0x000fe20000000000 */
[----:B------:R-:W5:Y:S04]  /*2fd0*/  @!P6 LDG.E.U16 R96, [R110.64] ;  /* 0x000000046e60e981 */ /* 0x000f68000c1e1500 */
[----:B------:R-:W5:Y:S04]  /*2fe0*/  @P1 LDG.E.U16 R67, [R104.64] ;  /* 0x0000000468431981 */ /* 0x000f68000c1e1500 */
[----:B------:R-:W5:Y:S01]  /*2ff0*/  @!P0 LDG.E.U16 R97, [R112.64] ;  /* 0x0000000470618981 */ /* 0x000f62000c1e1500 */
[----:B------:R-:W-:Y:S01]  /*3000*/  ISETP.GE.AND P0, PT, R74, c[0x0][0x178], PT ;  /* 0x00005e004a007a0c */ /* 0x000fe20003f06270 */
[----:B--2---:R-:W-:Y:S02]  /*3010*/  @P4 HADD2.F32 R17, -RZ, R102.H0_H0 ;  /* 0x20000066ff114230 */ /* 0x004fe40000004100 */
[----:B---3--:R-:W-:Y:S05]  /*3020*/  @!P5 HADD2.F32 R18, -RZ, R99.H0_H0 ;  /* 0x20000063ff12d230 */ /* 0x008fea0000004100 */
[----:B------:R-:W-:Y:S01]  /*3030*/  FFMA R0, R17, R18, R0 ;  /* 0x0000001211007223 */ /* 0x000fe20000000000 */
[----:B----4-:R-:W-:Y:S04]  /*3040*/  @P3 HADD2.F32 R22, -RZ, R100.H0_H0 ;  /* 0x20000064ff163230 */ /* 0x010fe80000004100 */
[----:B-----5:R-:W-:Y:S01]  /*3050*/  @!P0 HADD2.F32 R19, -RZ, R98.H0_H0 ;  /* 0x20000062ff138230 */ /* 0x020fe20000004100 */
[----:B------:R-:W-:Y:S04]  /*3060*/  ISETP.NE.AND P0, PT, R101, RZ, PT ;  /* 0x000000ff6500720c */ /* 0x000fe80003f05270 */
[----:B------:R-:W-:Y:S01]  /*3070*/  FFMA R2, R17, R19, R2 ;  /* 0x0000001311027223 */ /* 0x000fe20000000002 */
[----:B------:R-:W-:Y:S02]  /*3080*/  @P2 HADD2.F32 R23, -RZ, R68.H0_H0 ;  /* 0x20000044ff172230 */ /* 0x000fe40000004100 */
[----:B------:R-:W-:Y:S02]  /*3090*/  @!P6 HADD2.F32 R21, -RZ, R96.H0_H0 ;  /* 0x20000060ff15e230 */ /* 0x000fe40000004100 */
[----:B------:R-:W-:Y:S04]  /*30a0*/  @P1 HADD2.F32 R24, -RZ, R67.H0_H0 ;  /* 0x20000043ff181230 */ /* 0x000fe80000004100 */
[----:B------:R-:W-:Y:S01]  /*30b0*/  @!P0 HADD2.F32 R20, -RZ, R97.H0_H0 ;  /* 0x20000061ff148230 */ /* 0x000fe20000004100 */
[----:B------:R-:W-:Y:S04]  /*30c0*/  ISETP.GE.AND P0, PT, R69, c[0x0][0x16c], PT ;  /* 0x00005b0045007a0c */ /* 0x000fe80003f06270 */
[C---:B------:R-:W-:Y:S02]  /*30d0*/  FFMA R3, R17.reuse, R20, R3 ;  /* 0x0000001411037223 */ /* 0x040fe40000000003 */
[----:B------:R-:W-:Y:S02]  /*30e0*/  FFMA R4, R17, R21, R4 ;  /* 0x0000001511047223 */ /* 0x000fe40000000004 */
[C---:B------:R-:W-:Y:S02]  /*30f0*/  FFMA R5, R22.reuse, R18, R5 ;  /* 0x0000001216057223 */ /* 0x040fe40000000005 */
[C---:B------:R-:W-:Y:S02]  /*3100*/  FFMA R6, R22.reuse, R19, R6 ;  /* 0x0000001316067223 */ /* 0x040fe40000000006 */
        /* <DEDUP_REMOVED lines=9> */
[----:B------:R-:W-:Y:S01]  /*31a0*/  FFMA R16, R24, R21, R16 ;  /* 0x0000001518107223 */ /* 0x000fe20000000010 */
[----:B------:R-:W-:-:S05]  /*31b0*/  @!P0 BRA `(.L_x_40) ;  /* 0xfffffab000008947 */ /* 0x000fca000383ffff */
.L_x_39:
[----:B------:R-:W-:-:S04]  /*31c0*/  IADD3 R70, R70, 0x1, RZ ;  /* 0x0000000146467810 */ /* 0x000fc80007ffe0ff */
[----:B------:R-:W-:-:S13]  /*31d0*/  ISETP.GE.AND P0, PT, R70, c[0x0][0x180], PT ;  /* 0x0000600046007a0c */ /* 0x000fda0003f06270 */
[----:B------:R-:W-:Y:S05]  /*31e0*/  @!P0 BRA `(.L_x_41) ;  /* 0xfffff4b000008947 */ /* 0x000fea000383ffff */
.L_x_38:
[----:B------:R-:W-:-:S04]  /*31f0*/  IADD3 R71, R71, 0x1, RZ ;  /* 0x0000000147477810 */ /* 0x000fc80007ffe0ff */
[----:B------:R-:W-:-:S13]  /*3200*/  ISETP.GE.AND P0, PT, R71, c[0x0][0x17c], PT ;  /* 0x00005f0047007a0c */ /* 0x000fda0003f06270 */
[----:B------:R-:W-:Y:S05]  /*3210*/  @!P0 BRA `(.L_x_42) ;  /* 0xfffff19000008947 */ /* 0x000fea000383ffff */
.L_x_37:
[----:B------:R-:W-:-:S04]  /*3220*/  IADD3 R72, R72, 0x1, RZ ;  /* 0x0000000148487810 */ /* 0x000fc80007ffe0ff */
[----:B------:R-:W-:-:S13]  /*3230*/  ISETP.GE.AND P0, PT, R72, c[0x0][0x1ac], PT ;  /* 0x00006b0048007a0c */ /* 0x000fda0003f06270 */
[----:B------:R-:W-:Y:S01]  /*3240*/  @P0 CALL.REL.NOINC `(.L_x_36) ;  /* 0x0000001000000944 */ /* 0x000fe20003c00000 */
[----:B------:R-:W-:Y:S05]  /*3250*/  BRA `(.L_x_43) ;  /* 0xffffee5000007947 */ /* 0x000fea000383ffff */
.L_x_36:
[----:B------:R-:W-:Y:S01]  /*3260*/  ISETP.GE.AND P0, PT, R86, c[0x0][0x1b0], PT ;  /* 0x00006c0056007a0c */ /* 0x000fe20003f06270 */
[----:B------:R-:W-:Y:S03]  /*3270*/  BSSY B1, `(.L_x_44) ;  /* 0x000005a000017945 */ /* 0x000fe60003800000 */
[----:B------:R-:W-:-:S04]  /*3280*/  ISETP.GE.OR P0, PT, R87, c[0x0][0x160], P0 ;  /* 0x0000580057007a0c */ /* 0x000fc80000706670 */
[----:B------:R-:W-:-:S04]  /*3290*/  ISETP.GE.OR P0, PT, R85, c[0x0][0x170], P0 ;  /* 0x00005c0055007a0c */ /* 0x000fc80000706670 */
[----:B------:R-:W-:-:S13]  /*32a0*/  ISETP.GE.OR P0, PT, R63, c[0x0][0x174], P0 ;  /* 0x00005d003f007a0c */ /* 0x000fda0000706670 */
[----:B------:R-:W-:Y:S05]  /*32b0*/  @P0 BRA `(.L_x_45) ;  /* 0x0000055000000947 */ /* 0x000fea0003800000 */
[----:B------:R-:W-:Y:S01]  /*32c0*/  IMAD R18, R87, c[0x0][0x21c], RZ ;  /* 0x0000870057127a24 */ /* 0x000fe200078e02ff */
[----:B------:R-:W-:Y:S01]  /*32d0*/  SHF.R.S32.HI R17, RZ, 0x1f, R75 ;  /* 0x0000001fff117819 */ /* 0x000fe2000001144b */
[----:B------:R-:W-:Y:S02]  /*32e0*/  IMAD R20, R86, c[0x0][0x218], RZ ;  /* 0x0000860056147a24 */ /* 0x000fe400078e02ff */
[----:B------:R-:W-:Y:S01]  /*32f0*/  IMAD R19, R85, c[0x0][0x214], RZ ;  /* 0x0000850055137a24 */ /* 0x000fe200078e02ff */
[----:B------:R-:W-:Y:S01]  /*3300*/  SHF.R.S32.HI R21, RZ, 0x1f, R18 ;  /* 0x0000001fff157819 */ /* 0x000fe20000011412 */
[----:B------:R-:W-:-:S03]  /*3310*/  IMAD R22, R63, c[0x0][0x210], RZ ;  /* 0x000084003f167a24 */ /* 0x000fc600078e02ff */
[----:B------:R-:W-:Y:S02]  /*3320*/  IADD3 R18, P1, P0, R19, R20, R18 ;  /* 0x0000001413127210 */ /* 0x000fe4000783e012 */
[----:B------:R-:W-:Y:S02]  /*3330*/  SHF.R.S32.HI R20, RZ, 0x1f, R20 ;  /* 0x0000001fff147819 */ /* 0x000fe40000011414 */
[----:B------:R-:W-:-:S04]  /*3340*/  SHF.R.S32.HI R19, RZ, 0x1f, R19 ;  /* 0x0000001fff137819 */ /* 0x000fc80000011413 */
[----:B------:R-:W-:Y:S02]  /*3350*/  IADD3.X R20, R19, R20, R21, P1, P0 ;  /* 0x0000001413147210 */ /* 0x000fe40000fe0415 */
[--C-:B------:R-:W-:Y:S02]  /*3360*/  IADD3 R18, P1, P0, R75, R18, R22.reuse ;  /* 0x000000124b127210 */ /* 0x100fe4000783e016 */
[----:B------:R-:W-:-:S04]  /*3370*/  SHF.R.S32.HI R19, RZ, 0x1f, R22 ;  /* 0x0000001fff137819 */ /* 0x000fc80000011416 */
[----:B------:R-:W-:Y:S02]  /*3380*/  IADD3.X R19, R17, R20, R19, P1, P0 ;  /* 0x0000001411137210 */ /* 0x000fe40000fe0413 */
[----:B------:R-:W-:Y:S02]  /*3390*/  FSETP.NEU.AND P1, PT, RZ, c[0x0][0x224], PT ;  /* 0x00008900ff007a0b */ /* 0x000fe40003f2d000 */
[----:B------:R-:W-:-:S04]  /*33a0*/  LEA R20, P0, R18, c[0x0][0x208], 0x2 ;  /* 0x0000820012147a11 */ /* 0x000fc800078010ff */
[----:B------:R-:W-:-:S07]  /*33b0*/  LEA.HI.X R21, R18, c[0x0][0x20c], R19, 0x2, P0 ;  /* 0x0000830012157a11 */ /* 0x000fce00000f1413 */
[----:B------:R-:W-:Y:S05]  /*33c0*/  @P1 BRA `(.L_x_46) ;  /* 0x0000015000001947 */ /* 0x000fea0003800000 */
[C---:B------:R-:W-:Y:S02]  /*33d0*/  IADD3 R18, R75.reuse, 0x1, RZ ;  /* 0x000000014b127810 */ /* 0x040fe40007ffe0ff */
[C---:B------:R-:W-:Y:S02]  /*33e0*/  IADD3 R17, R75.reuse, 0x2, RZ ;  /* 0x000000024b117810 */ /* 0x040fe40007ffe0ff */
[----:B------:R-:W-:Y:S02]  /*33f0*/  ISETP.GE.AND P2, PT, R75, c[0x0][0x178], PT ;  /* 0x00005e004b007a0c */ /* 0x000fe40003f46270 */
[----:B------:R-:W-:Y:S02]  /*3400*/  ISETP.GE.AND P1, PT, R18, c[0x0][0x178], PT ;  /* 0x00005e0012007a0c */ /* 0x000fe40003f26270 */
[----:B------:R-:W-:-:S09]  /*3410*/  ISETP.GE.AND P0, PT, R17, c[0x0][0x178], PT ;  /* 0x00005e0011007a0c */ /* 0x000fd20003f06270 */
[----:B------:R-:W-:Y:S02]  /*3420*/  @!P2 FMUL R0, R0, c[0x0][0x220] ;  /* 0x000088000000aa20 */ /* 0x000fe40000400000 */
[----:B------:R-:W-:Y:S02]  /*3430*/  @!P1 FMUL R2, R2, c[0x0][0x220] ;  /* 0x0000880002029a20 */ /* 0x000fe40000400000 */
[----:B------:R-:W-:Y:S02]  /*3440*/  @!P0 FMUL R3, R3, c[0x0][0x220] ;  /* 0x0000880003038a20 */ /* 0x000fe40000400000 */
[----:B------:R-:W-:Y:S01]  /*3450*/  @!P2 FFMA R17, RZ, c[0x0][0x224], R0 ;  /* 0x00008900ff11aa23 */ /* 0x000fe20000000000 */
[----:B------:R-:W-:Y:S01]  /*3460*/  IADD3 R0, R75, 0x3, RZ ;  /* 0x000000034b007810 */ /* 0x000fe20007ffe0ff */
[----:B------:R-:W-:Y:S02]  /*3470*/  @!P1 FFMA R19, RZ, c[0x0][0x224], R2 ;  /* 0x00008900ff139a23 */ /* 0x000fe40000000002 */
[----:B------:R-:W-:Y:S01]  /*3480*/  @!P0 FFMA R3, RZ, c[0x0][0x224], R3 ;  /* 0x00008900ff038a23 */ /* 0x000fe20000000003 */
[----:B------:R0:W-:Y:S04]  /*3490*/  @!P2 STG.E [R20.64], R17 ;  /* 0x000000111400a986 */ /* 0x0001e8000c101904 */
[----:B------:R0:W-:Y:S04]  /*34a0*/  @!P1 STG.E [R20.64+0x4], R19 ;  /* 0x0000041314009986 */ /* 0x0001e8000c101904 */
[----:B------:R0:W-:Y:S01]  /*34b0*/  @!P0 STG.E [R20.64+0x8], R3 ;  /* 0x0000080314008986 */ /* 0x0001e2000c101904 */
[----:B------:R-:W-:-:S13]  /*34c0*/  ISETP.GE.AND P0, PT, R0, c[0x0][0x178], PT ;  /* 0x00005e0000007a0c */ /* 0x000fda0003f06270 */
[----:B------:R-:W-:Y:S05]  /*34d0*/  @P0 BRA `(.L_x_45) ;  /* 0x0000033000000947 */ /* 0x000fea0003800000 */
[----:B0-----:R-:W-:-:S04]  /*34e0*/  FMUL R3, R4, c[0x0][0x220] ;  /* 0x0000880004037a20 */ /* 0x001fc80000400000 */
[----:B------:R-:W-:-:S05]  /*34f0*/  FFMA R3, RZ, c[0x0][0x224], R3 ;  /* 0x00008900ff037a23 */ /* 0x000fca0000000003 */
[----:B------:R0:W-:Y:S01]  /*3500*/  STG.E [R20.64+0xc], R3 ;  /* 0x00000c0314007986 */ /* 0x0001e2000c101904 */
[----:B------:R-:W-:Y:S05]  /*3510*/  BRA `(.L_x_45) ;  /* 0x000002f000007947 */ /* 0x000fea0003800000 */
.L_x_46:
[----:B------:R-:W-:Y:S01]  /*3520*/  IMAD R87, R87, c[0x0][0x204], RZ ;  /* 0x0000810057577a24 */ /* 0x000fe200078e02ff */
[----:B------:R-:W-:Y:S01]  /*3530*/  BSSY B0, `(.L_x_47) ;  /* 0x0000014000007945 */ /* 0x000fe20003800000 */
[----:B------:R-:W-:Y:S02]  /*3540*/  IMAD R86, R86, c[0x0][0x200], RZ ;  /* 0x0000800056567a24 */ /* 0x000fe400078e02ff */
[----:B------:R-:W-:Y:S01]  /*3550*/  IMAD R85, R85, c[0x0][0x1fc], RZ ;  /* 0x00007f0055557a24 */ /* 0x000fe200078e02ff */
[--C-:B------:R-:W-:Y:S01]  /*3560*/  SHF.R.S32.HI R18, RZ, 0x1f, R87.reuse ;  /* 0x0000001fff127819 */ /* 0x100fe20000011457 */
[----:B------:R-:W-:Y:S01]  /*3570*/  IMAD R22, R63, c[0x0][0x1f8], RZ ;  /* 0x00007e003f167a24 */ /* 0x000fe200078e02ff */
[----:B------:R-:W-:Y:S02]  /*3580*/  SHF.R.S32.HI R19, RZ, 0x1f, R86 ;  /* 0x0000001fff137819 */ /* 0x000fe40000011456 */
[----:B------:R-:W-:-:S02]  /*3590*/  IADD3 R87, P1, P0, R85, R86, R87 ;  /* 0x0000005655577210 */ /* 0x000fc4000783e057 */
[----:B------:R-:W-:Y:S02]  /*35a0*/  SHF.R.S32.HI R85, RZ, 0x1f, R85 ;  /* 0x0000001fff557819 */ /* 0x000fe40000011455 */
[----:B------:R-:W-:Y:S02]  /*35b0*/  SHF.R.S32.HI R24, RZ, 0x1f, R22 ;  /* 0x0000001fff187819 */ /* 0x000fe40000011416 */
[----:B------:R-:W-:Y:S02]  /*35c0*/  IADD3.X R18, R85, R19, R18, P1, P0 ;  /* 0x0000001355127210 */ /* 0x000fe40000fe0412 */
[----:B------:R-:W-:-:S04]  /*35d0*/  IADD3 R87, P1, P0, R75, R87, R22 ;  /* 0x000000574b577210 */ /* 0x000fc8000783e016 */
[----:B------:R-:W-:Y:S02]  /*35e0*/  IADD3.X R18, R17, R18, R24, P1, P0 ;  /* 0x0000001211127210 */ /* 0x000fe40000fe0418 */
[----:B------:R-:W-:Y:S02]  /*35f0*/  ISETP.GE.AND P0, PT, R75, c[0x0][0x178], PT ;  /* 0x00005e004b007a0c */ /* 0x000fe40003f06270 */
[----:B------:R-:W-:-:S04]  /*3600*/  LEA R22, P1, R87, c[0x0][0x1f0], 0x2 ;  /* 0x00007c0057167a11 */ /* 0x000fc800078210ff */
[----:B------:R-:W-:-:S07]  /*3610*/  LEA.HI.X R23, R87, c[0x0][0x1f4], R18, 0x2, P1 ;  /* 0x00007d0057177a11 */ /* 0x000fce00008f1412 */
[----:B------:R-:W-:Y:S05]  /*3620*/  @P0 BRA `(.L_x_48) ;  /* 0x0000004000000947 */ /* 0x000fea0003800000 */
[----:B------:R-:W2:Y:S01]  /*3630*/  LDG.E R17, [R22.64] ;  /* 0x0000000416117981 */ /* 0x000ea2000c1e1900 */
[----:B------:R-:W-:-:S04]  /*3640*/  FMUL R0, R0, c[0x0][0x220] ;  /* 0x0000880000007a20 */ /* 0x000fc80000400000 */
[----:B--2---:R-:W-:-:S05]  /*3650*/  FFMA R17, R17, c[0x0][0x224], R0 ;  /* 0x0000890011117a23 */ /* 0x004fca0000000000 */
[----:B------:R0:W-:Y:S02]  /*3660*/  STG.E [R20.64], R17 ;  /* 0x0000001114007986 */ /* 0x0001e4000c101904 */
.L_x_48:
[----:B------:R-:W-:Y:S05]  /*3670*/  BSYNC B0 ;  /* 0x0000000000007941 */ /* 0x000fea0003800000 */
.L_x_47:
[----:B------:R-:W-:Y:S01]  /*3680*/  IADD3 R0, R75, 0x1, RZ ;  /* 0x000000014b007810 */ /* 0x000fe20007ffe0ff */
[----:B------:R-:W-:Y:S03]  /*3690*/  BSSY B0, `(.L_x_49) ;  /* 0x0000007000007945 */ /* 0x000fe60003800000 */
[----:B------:R-:W-:-:S13]  /*36a0*/  ISETP.GE.AND P0, PT, R0, c[0x0][0x178], PT ;  /* 0x00005e0000007a0c */ /* 0x000fda0003f06270 */
[----:B------:R-:W-:Y:S05]  /*36b0*/  @P0 BRA `(.L_x_50) ;  /* 0x0000004000000947 */ /* 0x000fea0003800000 */
[----:B------:R-:W2:Y:S01]  /*36c0*/  LDG.E R0, [R22.64+0x4] ;  /* 0x0000040416007981 */ /* 0x000ea2000c1e1900 */
[----:B0-----:R-:W-:-:S04]  /*36d0*/  FMUL R17, R2, c[0x0][0x220] ;  /* 0x0000880002117a20 */ /* 0x001fc80000400000 */
[----:B--2---:R-:W-:-:S05]  /*36e0*/  FFMA R17, R0, c[0x0][0x224], R17 ;  /* 0x0000890000117a23 */ /* 0x004fca0000000011 */
[----:B------:R0:W-:Y:S02]  /*36f0*/  STG.E [R20.64+0x4], R17 ;  /* 0x0000041114007986 */ /* 0x0001e4000c101904 */
.L_x_50:
[----:B------:R-:W-:Y:S05]  /*3700*/  BSYNC B0 ;  /* 0x0000000000007941 */ /* 0x000fea0003800000 */
.L_x_49:
[----:B------:R-:W-:Y:S01]  /*3710*/  IADD3 R0, R75, 0x2, RZ ;  /* 0x000000024b007810 */ /* 0x000fe20007ffe0ff */
[----:B------:R-:W-:Y:S03]  /*3720*/  BSSY B0, `(.L_x_51) ;  /* 0x0000007000007945 */ /* 0x000fe60003800000 */
[----:B------:R-:W-:-:S13]  /*3730*/  ISETP.GE.AND P0, PT, R0, c[0x0][0x178], PT ;  /* 0x00005e0000007a0c */ /* 0x000fda0003f06270 */
[----:B------:R-:W-:Y:S05]  /*3740*/  @P0 BRA `(.L_x_52) ;  /* 0x0000004000000947 */ /* 0x000fea0003800000 */
[----:B------:R-:W2:Y:S01]  /*3750*/  LDG.E R0, [R22.64+0x8] ;  /* 0x0000080416007981 */ /* 0x000ea2000c1e1900 */
[----:B------:R-:W-:-:S04]  /*3760*/  FMUL R3, R3, c[0x0][0x220] ;  /* 0x0000880003037a20 */ /* 0x000fc80000400000 */
[----:B--2---:R-:W-:-:S05]  /*3770*/  FFMA R3, R0, c[0x0][0x224], R3 ;  /* 0x0000890000037a23 */ /* 0x004fca0000000003 */
[----:B------:R1:W-:Y:S02]  /*3780*/  STG.E [R20.64+0x8], R3 ;  /* 0x0000080314007986 */ /* 0x0003e4000c101904 */
.L_x_52:
[----:B------:R-:W-:Y:S05]  /*3790*/  BSYNC B0 ;  /* 0x0000000000007941 */ /* 0x000fea0003800000 */
.L_x_51:
[----:B------:R-:W-:-:S04]  /*37a0*/  IADD3 R0, R75, 0x3, RZ ;  /* 0x000000034b007810 */ /* 0x000fc80007ffe0ff */
[----:B------:R-:W-:-:S13]  /*37b0*/  ISETP.GE.AND P0, PT, R0, c[0x0][0x178], PT ;  /* 0x00005e0000007a0c */ /* 0x000fda0003f06270 */
[----:B------:R-:W-:Y:S05]  /*37c0*/  @P0 BRA `(.L_x_45) ;  /* 0x0000004000000947 */ /* 0x000fea0003800000 */
[----:B------:R-:W2:Y:S01]  /*37d0*/  LDG.E R22, [R22.64+0xc] ;  /* 0x00000c0416167981 */ /* 0x000ea2000c1e1900 */
[----:B-1----:R-:W-:-:S04]  /*37e0*/  FMUL R3, R4, c[0x0][0x220] ;  /* 0x0000880004037a20 */ /* 0x002fc80000400000 */
[----:B--2---:R-:W-:-:S05]  /*37f0*/  FFMA R3, R22, c[0x0][0x224], R3 ;  /* 0x0000890016037a23 */ /* 0x004fca0000000003 */
[----:B------:R1:W-:Y:S02]  /*3800*/  STG.E [R20.64+0xc], R3 ;  /* 0x00000c0314007986 */ /* 0x0003e4000c101904 */
.L_x_45:
[----:B------:R-:W-:Y:S05]  /*3810*/  BSYNC B1 ;  /* 0x0000000000017941 */ /* 0x000fea0003800000 */
.L_x_44:
        /* <DEDUP_REMOVED lines=9> */
[----:B01----:R-:W-:Y:S01]  /*38b0*/  IMAD R3, R82, c[0x0][0x214], RZ ;  /* 0x0000850052037a24 */ /* 0x003fe200078e02ff */
        /* <DEDUP_REMOVED lines=15> */
[C---:B------:R-:W-:Y:S02]  /*39b0*/  ISETP.GE.AND P2, PT, R75.reuse, c[0x0][0x178], PT ;  /* 0x00005e004b007a0c */ /* 0x040fe40003f46270 */
[----:B------:R-:W-:Y:S02]  /*39c0*/  ISETP.GE.AND P1, PT, R2, c[0x0][0x178], PT ;  /* 0x00005e0002007a0c */ /* 0x000fe40003f26270 */
[----:B------:R-:W-:Y:S02]  /*39d0*/  ISETP.GE.AND P0, PT, R0, c[0x0][0x178], PT ;  /* 0x00005e0000007a0c */ /* 0x000fe40003f06270 */
[----:B------:R-:W-:-:S07]  /*39e0*/  IADD3 R0, R75, 0x3, RZ ;  /* 0x000000034b007810 */ /* 0x000fce0007ffe0ff */
[----:B------:R-:W-:Y:S02]  /*39f0*/  @!P2 FMUL R5, R5, c[0x0][0x220] ;  /* 0x000088000505aa20 */ /* 0x000fe40000400000 */
[----:B------:R-:W-:Y:S02]  /*3a00*/  @!P1 FMUL R6, R6, c[0x0][0x220] ;  /* 0x0000880006069a20 */ /* 0x000fe40000400000 */
[----:B------:R-:W-:Y:S02]  /*3a10*/  @!P0 FMUL R7, R7, c[0x0][0x220] ;  /* 0x0000880007078a20 */ /* 0x000fe40000400000 */
[----:B------:R-:W-:Y:S02]  /*3a20*/  @!P2 FFMA R5, RZ, c[0x0][0x224], R5 ;  /* 0x00008900ff05aa23 */ /* 0x000fe40000000005 */
        /* <DEDUP_REMOVED lines=11> */
.L_x_55:
[----:B------:R-:W-:Y:S01]  /*3ae0*/  IMAD R84, R84, c[0x0][0x204], RZ ;  /* 0x0000810054547a24 */ /* 0x000fe200078e02ff */
[----:B------:R-:W-:Y:S01]  /*3af0*/  BSSY B0, `(.L_x_56) ;  /* 0x0000014000007945 */ /* 0x000fe20003800000 */
[----:B------:R-:W-:Y:S02]  /*3b00*/  IMAD R83, R83, c[0x0][0x200], RZ ;  /* 0x0000800053537a24 */ /* 0x000fe400078e02ff */
[----:B------:R-:W-:Y:S01]  /*3b10*/  IMAD R82, R82, c[0x0][0x1fc], RZ ;  /* 0x00007f0052527a24 */ /* 0x000fe200078e02ff */
[----:B------:R-:W-:Y:S01]  /*3b20*/  SHF.R.S32.HI R2, RZ, 0x1f, R84 ;  /* 0x0000001fff027819 */ /* 0x000fe20000011454 */
[----:B------:R-:W-:-:S03]  /*3b30*/  IMAD R64, R64, c[0x0][0x1f8], RZ ;  /* 0x00007e0040407a24 */ /* 0x000fc600078e02ff */
[----:B------:R-:W-:Y:S02]  /*3b40*/  IADD3 R84, P1, P0, R82, R83, R84 ;  /* 0x0000005352547210 */ /* 0x000fe4000783e054 */
[----:B------:R-:W-:Y:S02]  /*3b50*/  SHF.R.S32.HI R83, RZ, 0x1f, R83 ;  /* 0x0000001fff537819 */ /* 0x000fe40000011453 */
        /* <DEDUP_REMOVED lines=13> */
.L_x_57:
[----:B------:R-:W-:Y:S05]  /*3c30*/  BSYNC B0 ;  /* 0x0000000000007941 */ /* 0x000fea0003800000 */
.L_x_56:
        /* <DEDUP_REMOVED lines=8> */
.L_x_59:
[----:B------:R-:W-:Y:S05]  /*3cc0*/  BSYNC B0 ;  /* 0x0000000000007941 */ /* 0x000fea0003800000 */
.L_x_58:
        /* <DEDUP_REMOVED lines=8> */
.L_x_61:
[----:B------:R-:W-:Y:S05]  /*3d50*/  BSYNC B0 ;  /* 0x0000000000007941 */ /* 0x000fea0003800000 */
.L_x_60:
[----:B------:R-:W-:-:S04]  /*3d60*/  IADD3 R0, R75, 0x3, RZ ;  /* 0x000000034b007810 */ /* 0x000fc80007ffe0ff */
[----:B------:R-:W-:-:S13]  /*3d70*/  ISETP.GE.AND P0, PT, R0, c[0x0][0x178], PT ;  /* 0x00005e0000007a0c */ /* 0x000fda0003f06270 */
[----:B------:R-:W-:Y:S05]  /*3d80*/  @P0 BRA `(.L_x_54) ;  /* 0x0000004000000947 */ /* 0x000fea0003800000 */
[----:B------:R-:W2:Y:S01]  /*3d90*/  LDG.E R2, [R2.64+0xc] ;  /* 0x00000c0402027981 */ /* 0x000ea2000c1e1900 */
[----:B0-----:R-:W-:-:S04]  /*3da0*/  FMUL R5, R8, c[0x0][0x220] ;  /* 0x0000880008057a20 */ /* 0x001fc80000400000 */
[----:B--2---:R-:W-:-:S05]  /*3db0*/  FFMA R5, R2, c[0x0][0x224], R5 ;  /* 0x0000890002057a23 */ /* 0x004fca0000000005 */
[----:B------:R0:W-:Y:S02]  /*3dc0*/  STG.E [R18.64+0xc], R5 ;  /* 0x00000c0512007986 */ /* 0x0001e4000c101904 */
.L_x_54:
[----:B------:R-:W-:Y:S05]  /*3dd0*/  BSYNC B1 ;  /* 0x0000000000017941 */ /* 0x000fea0003800000 */
.L_x_53:
        /* <DEDUP_REMOVED lines=44> */
.L_x_64:
        /* <DEDUP_REMOVED lines=21> */
.L_x_66:
[----:B------:R-:W-:Y:S05]  /*41f0*/  BSYNC B0 ;  /* 0x0000000000007941 */ /* 0x000fea0003800000 */
.L_x_65:
        /* <DEDUP_REMOVED lines=8> */
.L_x_68:
[----:B------:R-:W-:Y:S05]  /*4280*/  BSYNC B0 ;  /* 0x0000000000007941 */ /* 0x000fea0003800000 */
.L_x_67:
        /* <DEDUP_REMOVED lines=8> */
.L_x_70:
[----:B------:R-:W-:Y:S05]  /*4310*/  BSYNC B0 ;  /* 0x0000000000007941 */ /* 0x000fea0003800000 */
.L_x_69:
[----:B------:R-:W-:-:S04]  /*4320*/  IADD3 R0, R75, 0x3, RZ ;  /* 0x000000034b007810 */ /* 0x000fc80007ffe0ff */
[----:B------:R-:W-:-:S13]  /*4330*/  ISETP.GE.AND P0, PT, R0, c[0x0][0x178], PT ;  /* 0x00005e0000007a0c */ /* 0x000fda0003f06270 */
[----:B------:R-:W-:Y:S05]  /*4340*/  @P0 BRA `(.L_x_63) ;  /* 0x0000004000000947 */ /* 0x000fea0003800000 */
[----:B------:R-:W3:Y:S01]  /*4350*/  LDG.E R6, [R6.64+0xc] ;  /* 0x00000c0406067981 */ /* 0x000ee2000c1e1900 */
[----:B-1----:R-:W-:-:S04]  /*4360*/  FMUL R3, R12, c[0x0][0x220] ;  /* 0x000088000c037a20 */ /* 0x002fc80000400000 */
[----:B---3--:R-:W-:-:S05]  /*4370*/  FFMA R3, R6, c[0x0][0x224], R3 ;  /* 0x0000890006037a23 */ /* 0x008fca0000000003 */
[----:B------:R1:W-:Y:S02]  /*4380*/  STG.E [R4.64+0xc], R3 ;  /* 0x00000c0304007986 */ /* 0x0003e4000c101904 */
.L_x_63:
[----:B------:R-:W-:Y:S05]  /*4390*/  BSYNC B1 ;  /* 0x0000000000017941 */ /* 0x000fea0003800000 */
.L_x_62:
[----:B------:R-:W-:-:S04]  /*43a0*/  ISETP.GE.AND P0, PT, R77, c[0x0][0x1b0], PT ;  /* 0x00006c004d007a0c */ /* 0x000fc80003f06270 */
[----:B------:R-:W-:-:S04]  /*43b0*/  ISETP.GE.OR P0, PT, R78, c[0x0][0x160], P0 ;  /* 0x000058004e007a0c */ /* 0x000fc80000706670 */
[----:B------:R-:W-:-:S04]  /*43c0*/  ISETP.GE.OR P0, PT, R76, c[0x0][0x170], P0 ;  /* 0x00005c004c007a0c */ /* 0x000fc80000706670 */
[----:B------:R-:W-:-:S13]  /*43d0*/  ISETP.GE.OR P0, PT, R66, c[0x0][0x174], P0 ;  /* 0x00005d0042007a0c */ /* 0x000fda0000706670 */
[----:B------:R-:W-:Y:S05]  /*43e0*/  @P0 EXIT ;  /* 0x000000000000094d */ /* 0x000fea0003800000 */
[----:B------:R-:W-:Y:S01]  /*43f0*/  IMAD R2, R78, c[0x0][0x21c], RZ ;  /* 0x000087004e027a24 */ /* 0x000fe200078e02ff */
[----:B------:R-:W-:Y:S01]  /*4400*/  SHF.R.S32.HI R0, RZ, 0x1f, R75 ;  /* 0x0000001fff007819 */ /* 0x000fe2000001144b */
[----:B012---:R-:W-:Y:S02]  /*4410*/  IMAD R4, R77, c[0x0][0x218], RZ ;  /* 0x000086004d047a24 */ /* 0x007fe400078e02ff */
        /* <DEDUP_REMOVED lines=17> */
[C---:B------:R-:W-:Y:S02]  /*4530*/  ISETP.GE.AND P2, PT, R75.reuse, c[0x0][0x178], PT ;  /* 0x00005e004b007a0c */ /* 0x040fe40003f46270 */
[----:B------:R-:W-:Y:S02]  /*4540*/  ISETP.GE.AND P1, PT, R2, c[0x0][0x178], PT ;  /* 0x00005e0002007a0c */ /* 0x000fe40003f26270 */
[----:B------:R-:W-:-:S07]  /*4550*/  IADD3 R75, R75, 0x3, RZ ;  /* 0x000000034b4b7810 */ /* 0x000fce0007ffe0ff */
[----:B------:R-:W-:Y:S02]  /*4560*/  @!P0 FMUL R15, R15, c[0x0][0x220] ;  /* 0x000088000f0f8a20 */ /* 0x000fe40000400000 */
[----:B------:R-:W-:Y:S02]  /*4570*/  @!P2 FMUL R13, R13, c[0x0][0x220] ;  /* 0x000088000d0daa20 */ /* 0x000fe40000400000 */
[----:B------:R-:W-:Y:S02]  /*4580*/  @!P0 FFMA R15, RZ, c[0x0][0x224], R15 ;  /* 0x00008900ff0f8a23 */ /* 0x000fe4000000000f */
[----:B------:R-:W-:Y:S02]  /*4590*/  @!P1 FMUL R14, R14, c[0x0][0x220] ;  /* 0x000088000e0e9a20 */ /* 0x000fe40000400000 */
[----:B------:R-:W-:Y:S01]  /*45a0*/  @!P2 FFMA R13, RZ, c[0x0][0x224], R13 ;  /* 0x00008900ff0daa23 */ /* 0x000fe2000000000d */
[----:B------:R0:W-:Y:S01]  /*45b0*/  @!P0 STG.E [R4.64+0x8], R15 ;  /* 0x0000080f04008986 */ /* 0x0001e2000c101904 */
[----:B------:R-:W-:Y:S01]  /*45c0*/  ISETP.GE.AND P0, PT, R75, c[0x0][0x178], PT ;  /* 0x00005e004b007a0c */ /* 0x000fe20003f06270 */
[----:B------:R-:W-:-:S02]  /*45d0*/  @!P1 FFMA R3, RZ, c[0x0][0x224], R14 ;  /* 0x00008900ff039a23 */ /* 0x000fc4000000000e */
[----:B------:R0:W-:Y:S04]  /*45e0*/  @!P2 STG.E [R4.64], R13 ;  /* 0x0000000d0400a986 */ /* 0x0001e8000c101904 */
[----:B------:R0:W-:Y:S06]  /*45f0*/  @!P1 STG.E [R4.64+0x4], R3 ;  /* 0x0000040304009986 */ /* 0x0001ec000c101904 */
[----:B------:R-:W-:Y:S05]  /*4600*/  @P0 EXIT ;  /* 0x000000000000094d */ /* 0x000fea0003800000 */
[----:B0-----:R-:W-:-:S04]  /*4610*/  FMUL R3, R16, c[0x0][0x220] ;  /* 0x0000880010037a20 */ /* 0x001fc80000400000 */
[----:B------:R-:W-:-:S05]  /*4620*/  FFMA R3, RZ, c[0x0][0x224], R3 ;  /* 0x00008900ff037a23 */ /* 0x000fca0000000003 */
[----:B------:R-:W-:Y:S01]  /*4630*/  STG.E [R4.64+0xc], R3 ;  /* 0x00000c0304007986 */ /* 0x000fe2000c101904 */
[----:B------:R-:W-:Y:S05]  /*4640*/  EXIT ;  /* 0x000000000000794d */ /* 0x000fea0003800000 */
.L_x_71:
        /* <DEDUP_REMOVED lines=21> */
.L_x_73:
[----:B------:R-:W-:Y:S05]  /*47a0*/  BSYNC B0 ;  /* 0x0000000000007941 */ /* 0x000fea0003800000 */
.L_x_72:
        /* <DEDUP_REMOVED lines=8> */
.L_x_75:
[----:B------:R-:W-:Y:S05]  /*4830*/  BSYNC B0 ;  /* 0x0000000000007941 */ /* 0x000fea0003800000 */
.L_x_74:
        /* <DEDUP_REMOVED lines=8> */
.L_x_77:
[----:B------:R-:W-:Y:S05]  /*48c0*/  BSYNC B0 ;  /* 0x0000000000007941 */ /* 0x000fea0003800000 */
.L_x_76:
[----:B------:R-:W-:-:S04]  /*48d0*/  IADD3 R75, R75, 0x3, RZ ;  /* 0x000000034b4b7810 */ /* 0x000fc80007ffe0ff */
[----:B------:R-:W-:-:S13]  /*48e0*/  ISETP.GE.AND P0, PT, R75, c[0x0][0x178], PT ;  /* 0x00005e004b007a0c */ /* 0x000fda0003f06270 */
[----:B------:R-:W-:Y:S05]  /*48f0*/  @P0 EXIT ;  /* 0x000000000000094d */ /* 0x000fea0003800000 */
[----:B------:R-:W3:Y:S01]  /*4900*/  LDG.E R2, [R2.64+0xc] ;  /* 0x00000c0402027981 */ /* 0x000ee2000c1e1900 */
[----:B-1----:R-:W-:-:S04]  /*4910*/  FMUL R7, R16, c[0x0][0x220] ;  /* 0x0000880010077a20 */ /* 0x002fc80000400000 */
[----:B---3--:R-:W-:-:S05]  /*4920*/  FFMA R7, R2, c[0x0][0x224], R7 ;  /* 0x0000890002077a23 */ /* 0x008fca0000000007 */
[----:B------:R-:W-:Y:S01]  /*4930*/  STG.E [R4.64+0xc], R7 ;  /* 0x00000c0704007986 */ /* 0x000fe2000c101904 */
[----:B------:R-:W-:Y:S05]  /*4940*/  EXIT ;  /* 0x000000000000794d */ /* 0x000fea0003800000 */
        .weak           $__internal_0_$__cuda_sm20_div_s64
        .type           $__internal_0_$__cuda_sm20_div_s64,@function
        .size           $__internal_0_$__cuda_sm20_div_s64,(.L_x_119 - $__internal_0_$__cuda_sm20_div_s64)
$__internal_0_$__cuda_sm20_div_s64:
[----:B------:R-:W-:Y:S02]  /*4950*/  IADD3 R13, P1, RZ, -R8, RZ ;  /* 0x80000008ff0d7210 */ /* 0x000fe40007f3e0ff */
[----:B------:R-:W-:-:S03]  /*4960*/  ISETP.GE.AND P0, PT, R7, RZ, PT ;  /* 0x000000ff0700720c */ /* 0x000fc60003f06270 */
[----:B------:R-:W-:Y:S01]  /*4970*/  IMAD.X R0, RZ, RZ, ~R7, P1 ;  /* 0x000000ffff007224 */ /* 0x000fe200008e0e07 */
[----:B------:R-:W-:-:S04]  /*4980*/  SEL R12, R13, R8, !P0 ;  /* 0x000000080d0c7207 */ /* 0x000fc80004000000 */
[----:B------:R-:W-:-:S04]  /*4990*/  SEL R13, R0, R7, !P0 ;  /* 0x00000007000d7207 */ /* 0x000fc80004000000 */
[----:B------:R-:W0:Y:S08]  /*49a0*/  I2F.U64.RP R0, R12 ;  /* 0x0000000c00007312 */ /* 0x000e300000309000 */
[----:B0-----:R-:W0:Y:S02]  /*49b0*/  MUFU.RCP R10, R0 ;  /* 0x00000000000a7308 */ /* 0x001e240000001000 */
[----:B0-----:R-:W-:-:S06]  /*49c0*/  IADD3 R10, R10, 0x1ffffffe, RZ ;  /* 0x1ffffffe0a0a7810 */ /* 0x001fcc0007ffe0ff */
[----:B------:R-:W0:Y:S02]  /*49d0*/  F2I.U64.TRUNC R10, R10 ;  /* 0x0000000a000a7311 */ /* 0x000e24000020d800 */
[----:B0-----:R-:W-:-:S04]  /*49e0*/  IMAD.WIDE.U32 R2, R10, R12, RZ ;  /* 0x0000000c0a027225 */ /* 0x001fc800078e00ff */
[----:B------:R-:W-:Y:S01]  /*49f0*/  IMAD R5, R10, R13, R3 ;  /* 0x0000000d0a057224 */ /* 0x000fe200078e0203 */
[----:B------:R-:W-:-:S03]  /*4a00*/  IADD3 R3, P0, RZ, -R2, RZ ;  /* 0x80000002ff037210 */ /* 0x000fc60007f1e0ff */
[----:B------:R-:W-:Y:S02]  /*4a10*/  IMAD R2, R11, R12, R5 ;  /* 0x0000000c0b027224 */ /* 0x000fe400078e0205 */
[----:B------:R-:W-:-:S04]  /*4a20*/  IMAD.HI.U32 R4, R10, R3, RZ ;  /* 0x000000030a047227 */ /* 0x000fc800078e00ff */
[----:B------:R-:W-:Y:S02]  /*4a30*/  IMAD.X R2, RZ, RZ, ~R2, P0 ;  /* 0x000000ffff027224 */ /* 0x000fe400000e0e02 */
[----:B------:R-:W-:Y:S02]  /*4a40*/  IMAD.MOV.U32 R5, RZ, RZ, R10 ;  /* 0x000000ffff057224 */ /* 0x000fe400078e000a */
[-C--:B------:R-:W-:Y:S02]  /*4a50*/  IMAD R0, R11, R2.reuse, RZ ;  /* 0x000000020b007224 */ /* 0x080fe400078e02ff */
[----:B------:R-:W-:-:S04]  /*4a60*/  IMAD.WIDE.U32 R4, P2, R10, R2, R4 ;  /* 0x000000020a047225 */ /* 0x000fc80007840004 */
[----:B------:R-:W-:-:S04]  /*4a70*/  IMAD.HI.U32 R2, R11, R2, RZ ;  /* 0x000000020b027227 */ /* 0x000fc800078e00ff */
[----:B------:R-:W-:-:S04]  /*4a80*/  IMAD.HI.U32 R3, P1, R11, R3, R4 ;  /* 0x000000030b037227 */ /* 0x000fc80007820004 */
[----:B------:R-:W-:Y:S01]  /*4a90*/  IMAD.X R2, R2, 0x1, R11, P2 ;  /* 0x0000000102027824 */ /* 0x000fe200010e060b */
[----:B------:R-:W-:Y:S01]  /*4aa0*/  IADD3 R21, P0, R0, R3, RZ ;  /* 0x0000000300157210 */ /* 0x000fe20007f1e0ff */
[----:B------:R-:W-:-:S03]  /*4ab0*/  IMAD.MOV.U32 R11, RZ, RZ, RZ ;  /* 0x000000ffff0b7224 */ /* 0x000fc600078e00ff */
[----:B------:R-:W-:Y:S01]  /*4ac0*/  IADD3.X R3, RZ, RZ, R2, P0, P1 ;  /* 0x000000ffff037210 */ /* 0x000fe200007e2402 */
[----:B------:R-:W-:Y:S01]  /*4ad0*/  IMAD.WIDE.U32 R4, R21, R12, RZ ;  /* 0x0000000c15047225 */ /* 0x000fe200078e00ff */
[----:B------:R-:W-:-:S03]  /*4ae0*/  IADD3 R2, P1, RZ, -R14, RZ ;  /* 0x8000000eff027210 */ /* 0x000fc60007f3e0ff */
[----:B------:R-:W-:Y:S01]  /*4af0*/  IMAD R0, R21, R13, R5 ;  /* 0x0000000d15007224 */ /* 0x000fe200078e0205 */
[----:B------:R-:W-:-:S03]  /*4b00*/  IADD3 R4, P0, RZ, -R4, RZ ;  /* 0x80000004ff047210 */ /* 0x000fc60007f1e0ff */
[----:B------:R-:W-:Y:S02]  /*4b10*/  IMAD R0, R3, R12, R0 ;  /* 0x0000000c03007224 */ /* 0x000fe400078e0200 */
[----:B------:R-:W-:-:S04]  /*4b20*/  IMAD.HI.U32 R20, R21, R4, RZ ;  /* 0x0000000415147227 */ /* 0x000fc800078e00ff */
[----:B------:R-:W-:Y:S01]  /*4b30*/  IMAD.X R0, RZ, RZ, ~R0, P0 ;  /* 0x000000ffff007224 */ /* 0x000fe200000e0e00 */
[----:B------:R-:W-:-:S03]  /*4b40*/  ISETP.GE.AND P0, PT, R9, RZ, PT ;  /* 0x000000ff0900720c */ /* 0x000fc60003f06270 */
[----:B------:R-:W-:Y:S01]  /*4b50*/  IMAD.WIDE.U32 R20, P4, R21, R0, R20 ;  /* 0x0000000015147225 */ /* 0x000fe20007880014 */
[----:B------:R-:W-:-:S03]  /*4b60*/  SEL R2, R2, R14, !P0 ;  /* 0x0000000e02027207 */ /* 0x000fc60004000000 */
[C---:B------:R-:W-:Y:S02]  /*4b70*/  IMAD R5, R3.reuse, R0, RZ ;  /* 0x0000000003057224 */ /* 0x040fe400078e02ff */
[----:B------:R-:W-:-:S04]  /*4b80*/  IMAD.HI.U32 R4, P3, R3, R4, R20 ;  /* 0x0000000403047227 */ /* 0x000fc80007860014 */
[----:B------:R-:W-:Y:S01]  /*4b90*/  IMAD.HI.U32 R0, R3, R0, RZ ;  /* 0x0000000003007227 */ /* 0x000fe200078e00ff */
[----:B------:R-:W-:-:S03]  /*4ba0*/  IADD3 R5, P2, R5, R4, RZ ;  /* 0x0000000405057210 */ /* 0x000fc60007f5e0ff */
[----:B------:R-:W-:Y:S02]  /*4bb0*/  IMAD.X R4, RZ, RZ, ~R9, P1 ;  /* 0x000000ffff047224 */ /* 0x000fe400008e0e09 */
[----:B------:R-:W-:Y:S02]  /*4bc0*/  IMAD.X R3, R0, 0x1, R3, P4 ;  /* 0x0000000100037824 */ /* 0x000fe400020e0603 */
[----:B------:R-:W-:Y:S01]  /*4bd0*/  IMAD.HI.U32 R10, R5, R2, RZ ;  /* 0x00000002050a7227 */ /* 0x000fe200078e00ff */
[----:B------:R-:W-:Y:S02]  /*4be0*/  SEL R0, R4, R9, !P0 ;  /* 0x0000000904007207 */ /* 0x000fe40004000000 */
[----:B------:R-:W-:-:S03]  /*4bf0*/  IADD3.X R3, RZ, RZ, R3, P2, P3 ;  /* 0x000000ffff037210 */ /* 0x000fc600017e6403 */
[----:B------:R-:W-:-:S04]  /*4c00*/  IMAD.WIDE.U32 R4, R5, R0, R10 ;  /* 0x0000000005047225 */ /* 0x000fc800078e000a */
[C---:B------:R-:W-:Y:S02]  /*4c10*/  IMAD R11, R3.reuse, R0, RZ ;  /* 0x00000000030b7224 */ /* 0x040fe400078e02ff */
[----:B------:R-:W-:-:S04]  /*4c20*/  IMAD.HI.U32 R4, P1, R3, R2, R4 ;  /* 0x0000000203047227 */ /* 0x000fc80007820004 */
[----:B------:R-:W-:Y:S01]  /*4c30*/  IMAD.HI.U32 R3, R3, R0, RZ ;  /* 0x0000000003037227 */ /* 0x000fe200078e00ff */
[----:B------:R-:W-:-:S04]  /*4c40*/  IADD3 R11, P0, R11, R4, RZ ;  /* 0x000000040b0b7210 */ /* 0x000fc80007f1e0ff */
[----:B------:R-:W-:Y:S01]  /*4c50*/  IADD3.X R3, R3, RZ, RZ, P1, !PT ;  /* 0x000000ff03037210 */ /* 0x000fe20000ffe4ff */
[----:B------:R-:W-:-:S04]  /*4c60*/  IMAD.WIDE.U32 R4, R11, R12, RZ ;  /* 0x0000000c0b047225 */ /* 0x000fc800078e00ff */
[----:B------:R-:W-:Y:S01]  /*4c70*/  IMAD.X R10, RZ, RZ, R3, P0 ;  /* 0x000000ffff0a7224 */ /* 0x000fe200000e0603 */
[----:B------:R-:W-:Y:S01]  /*4c80*/  IADD3 R2, P1, -R4, R2, RZ ;  /* 0x0000000204027210 */ /* 0x000fe20007f3e1ff */
[----:B------:R-:W-:-:S03]  /*4c90*/  IMAD R3, R11, R13, R5 ;  /* 0x0000000d0b037224 */ /* 0x000fc600078e0205 */
[-C--:B------:R-:W-:Y:S01]  /*4ca0*/  ISETP.GE.U32.AND P0, PT, R2, R12.reuse, PT ;  /* 0x0000000c0200720c */ /* 0x080fe20003f06070 */
[-C--:B------:R-:W-:Y:S01]  /*4cb0*/  IMAD R3, R10, R12.reuse, R3 ;  /* 0x0000000c0a037224 */ /* 0x080fe200078e0203 */
[----:B------:R-:W-:-:S03]  /*4cc0*/  IADD3 R5, P2, R2, -R12, RZ ;  /* 0x8000000c02057210 */ /* 0x000fc60007f5e0ff */
[----:B------:R-:W-:Y:S01]  /*4cd0*/  IMAD.X R0, R0, 0x1, ~R3, P1 ;  /* 0x0000000100007824 */ /* 0x000fe200008e0e03 */
[----:B------:R-:W-:-:S03]  /*4ce0*/  IADD3 R4, P1, R11, 0x1, RZ ;  /* 0x000000010b047810 */ /* 0x000fc60007f3e0ff */
[C---:B------:R-:W-:Y:S01]  /*4cf0*/  IMAD.X R3, R0.reuse, 0x1, ~R13, P2 ;  /* 0x0000000100037824 */ /* 0x040fe200010e0e0d */
[----:B------:R-:W-:Y:S01]  /*4d00*/  ISETP.GE.U32.AND.EX P0, PT, R0, R13, PT, P0 ;  /* 0x0000000d0000720c */ /* 0x000fe20003f06100 */
[----:B------:R-:W-:-:S03]  /*4d10*/  IMAD.X R15, RZ, RZ, R10, P1 ;  /* 0x000000ffff0f7224 */ /* 0x000fc600008e060a */
[----:B------:R-:W-:Y:S02]  /*4d20*/  SEL R5, R5, R2, P0 ;  /* 0x0000000205057207 */ /* 0x000fe40000000000 */
[----:B------:R-:W-:Y:S02]  /*4d30*/  SEL R4, R4, R11, P0 ;  /* 0x0000000b04047207 */ /* 0x000fe40000000000 */
[----:B------:R-:W-:Y:S02]  /*4d40*/  SEL R3, R3, R0, P0 ;  /* 0x0000000003037207 */ /* 0x000fe40000000000 */
[----:B------:R-:W-:Y:S02]  /*4d50*/  ISETP.GE.U32.AND P2, PT, R5, R12, PT ;  /* 0x0000000c0500720c */ /* 0x000fe40003f46070 */
[----:B------:R-:W-:Y:S02]  /*4d60*/  SEL R15, R15, R10, P0 ;  /* 0x0000000a0f0f7207 */ /* 0x000fe40000000000 */
[----:B------:R-:W-:-:S02]  /*4d70*/  IADD3 R5, P1, R4, 0x1, RZ ;  /* 0x0000000104057810 */ /* 0x000fc40007f3e0ff */
[----:B------:R-:W-:Y:S02]  /*4d80*/  ISETP.GE.U32.AND.EX P0, PT, R3, R13, PT, P2 ;  /* 0x0000000d0300720c */ /* 0x000fe40003f06120 */
[-C--:B------:R-:W-:Y:S02]  /*4d90*/  IADD3.X R0, RZ, R15.reuse, RZ, P1, !PT ;  /* 0x0000000fff007210 */ /* 0x080fe40000ffe4ff */
[----:B------:R-:W-:Y:S02]  /*4da0*/  SEL R5, R5, R4, P0 ;  /* 0x0000000405057207 */ /* 0x000fe40000000000 */
[----:B------:R-:W-:Y:S02]  /*4db0*/  SEL R15, R0, R15, P0 ;  /* 0x0000000f000f7207 */ /* 0x000fe40000000000 */
[----:B------:R-:W-:Y:S02]  /*4dc0*/  LOP3.LUT R2, R7, R9, RZ, 0x3c, !PT ;  /* 0x0000000907027212 */ /* 0x000fe400078e3cff */
[----:B------:R-:W-:-:S02]  /*4dd0*/  IADD3 R0, P1, RZ, -R5, RZ ;  /* 0x80000005ff007210 */ /* 0x000fc40007f3e0ff */
[----:B------:R-:W-:Y:S02]  /*4de0*/  ISETP.NE.U32.AND P0, PT, R8, RZ, PT ;  /* 0x000000ff0800720c */ /* 0x000fe40003f05070 */
[----:B------:R-:W-:Y:S01]  /*4df0*/  ISETP.GE.AND P2, PT, R2, RZ, PT ;  /* 0x000000ff0200720c */ /* 0x000fe20003f46270 */
[----:B------:R-:W-:Y:S01]  /*4e00*/  IMAD.X R2, RZ, RZ, ~R15, P1 ;  /* 0x000000ffff027224 */ /* 0x000fe200008e0e0f */
[----:B------:R-:W-:Y:S01]  /*4e10*/  ISETP.NE.AND.EX P0, PT, R7, RZ, PT, P0 ;  /* 0x000000ff0700720c */ /* 0x000fe20003f05300 */
[----:B------:R-:W-:Y:S01]  /*4e20*/  IMAD.MOV.U32 R7, RZ, RZ, 0x0 ;  /* 0x00000000ff077424 */ /* 0x000fe200078e00ff */
[----:B------:R-:W-:Y:S02]  /*4e30*/  SEL R0, R0, R5, !P2 ;  /* 0x0000000500007207 */ /* 0x000fe40005000000 */
[----:B------:R-:W-:Y:S02]  /*4e40*/  SEL R2, R2, R15, !P2 ;  /* 0x0000000f02027207 */ /* 0x000fe40005000000 */
[----:B------:R-:W-:-:S02]  /*4e50*/  SEL R76, R0, 0xffffffff, P0 ;  /* 0xffffffff004c7807 */ /* 0x000fc40000000000 */
[----:B------:R-:W-:Y:S01]  /*4e60*/  SEL R2, R2, 0xffffffff, P0 ;  /* 0xffffffff02027807 */ /* 0x000fe20000000000 */
[----:B------:R-:W-:Y:S06]  /*4e70*/  RET.REL.NODEC R6 `(_ZN7cutlass9reference6device6kernel11Conv3dFpropINS_6half_tENS_6layout11TensorNDHWCES4_S6_fS6_ffNS_16NumericConverterIffLNS_15FloatRoundStyleE2EEENS_12multiply_addIfffEELi4ELi4ELi16ELi8EEEvNS_4conv17Conv3dProblemSizeENS_9TensorRefIT_T0_EENSE_IT1_T2_EENSE_IT3_T4_EESN_T5_SO_) ;  /* 0xffffb18006007950 */ /* 0x000fec0003c3ffff */
.L_x_78:
[----:B------:R-:W-:-:S00]  /*4e80*/  BRA `(.L_x_78) ;  /* 0xfffffff000007947 */ /* 0x000fc0000383ffff */
[----:B------:R-:W-:-:S00]  /*4e90*/  NOP ;  /* 0x0000000000007918 */ /* 0x000fc00000000000 */
        /* <DEDUP_REMOVED lines=14> */
.L_x_119:


//--------------------- .text._ZN7cutlass6KernelINS_4conv6kernel29ImplicitGemmConvolutionFusionINS1_11threadblock33ImplicitGemmFpropFusionMultistageINS_4gemm9GemmShapeILi128ELi128ELi32EEENS4_48Conv3dFpropActivationTileAccessIteratorOptimizedINS_11MatrixShapeILi128ELi32EEENS_6half_tENS_6layout11TensorNDHWCENS_9transform29PitchLinearWarpRakedThreadMapINS_16PitchLinearShapeILi32ELi128EEELi128ENSH_ILi4ELi8EEELi8EEEEENSF_11threadblock25RegularTileAccessIteratorISB_SC_NSD_37RowMajorTensorOpMultiplicandCrosswiseILi16ELi32EEELi0ESK_Li16EEELNS_4arch14CacheOperation4KindE0ENS4_44Conv3dFpropFilterTileAccessIteratorOptimizedINSA_ILi32ELi128EEESC_SE_SK_Lb0EEENSN_ISV_SC_NSD_40ColumnMajorTensorOpMultiplicandCrosswiseILi16ELi32EEELi1ESK_Li16EEELST_1ENS4_39PredicatedScaleBiasVectorAccessIteratorINSA_ILi1ELi32EEESC_NSD_8RowMajorEEENSM_36RegularScaleBiasVectorAccessIteratorIS11_SC_S12_EELST_0ENS6_11threadblock9MmaPolicyINS6_4warp11MmaTensorOpINS7_ILi64ELi64ELi32EEESC_SP_SC_SY_fS12_NS18_17MmaTensorOpPolicyINSR_3MmaINS7_ILi16ELi8ELi16EEELi32ESC_S12_SC_NSD_11ColumnMajorEfS12_NSR_13OpMultiplyAddEEENSA_ILi1ELi1EEEEELi1ELb0EbEENSA_ILi0ELi0EEES1K_Li1EEENS18_21ScaleBiasTileIteratorINSA_ILi64ELi32EEESC_S12_NSA_ILi16ELi16EEENS18_35MmaTensorOpMultiplicandTileIteratorINSH_ILi32ELi64EEELNS6_7OperandE0ESC_NSD_29TensorOpMultiplicandCrosswiseILi16ELi32EEENSH_ILi16ELi16EEELi1ELi32ELi1EE6PolicyELi32ELi1EEELi4EbEENS_8epilogue11threadblock8EpilogueIS8_S1J_Li1ENS20_22PredicatedTileIteratorINS20_26OutputTileOptimalThreadMapINS20_15OutputTileShapeILi128ELi8ELi2ELi1ELi1EEENS24_ILi1ELi8ELi1ELi1ELi8EEELi128ELi4ELi32EEEfLb0ENSD_9NoPermuteELb0EEENS1Z_4warp24FragmentIteratorTensorOpIS1A_S1D_fNS_5ArrayIfLi4ELb1EEES12_EENS2A_20TileIteratorTensorOpIS1A_S1D_fS12_EENS20_18SharedLoadIteratorINS27_18CompactedThreadMapEfLi16EEENS1Z_6thread17LinearCombinationIfLi4EffLNS2K_9ScaleType4KindE0ELNS_15FloatRoundStyleE2EfEENSA_ILi0ELi8EEELi2ELi1EEENS16_30GemmIdentityThreadblockSwizzleILi1EEELNS1_8OperatorE0ENS1_17Conv3dProblemSizeEEEEEvNT_6ParamsE --------------------------
	.section	.text._ZN7cutlass6KernelINS_4conv6kernel29ImplicitGemmConvolutionFusionINS1_11threadblock33ImplicitGemmFpropFusionMultistageINS_4gemm9GemmShapeILi128ELi128ELi32EEENS4_48Conv3dFpropActivationTileAccessIteratorOptimizedINS_11MatrixShapeILi128ELi32EEENS_6half_tENS_6layout11TensorNDHWCENS_9transform29PitchLinearWarpRakedThreadMapINS_16PitchLinearShapeILi32ELi128EEELi128ENSH_ILi4ELi8EEELi8EEEEENSF_11threadblock25RegularTileAccessIteratorISB_SC_NSD_37RowMajorTensorOpMultiplicandCrosswiseILi16ELi32EEELi0ESK_Li16EEELNS_4arch14CacheOperation4KindE0ENS4_44Conv3dFpropFilterTileAccessIteratorOptimizedINSA_ILi32ELi128EEESC_SE_SK_Lb0EEENSN_ISV_SC_NSD_40ColumnMajorTensorOpMultiplicandCrosswiseILi16ELi32EEELi1ESK_Li16EEELST_1ENS4_39PredicatedScaleBiasVectorAccessIteratorINSA_ILi1ELi32EEESC_NSD_8RowMajorEEENSM_36RegularScaleBiasVectorAccessIteratorIS11_SC_S12_EELST_0ENS6_11threadblock9MmaPolicyINS6_4warp11MmaTensorOpINS7_ILi64ELi64ELi32EEESC_SP_SC_SY_fS12_NS18_17MmaTensorOpPolicyINSR_3MmaINS7_ILi16ELi8ELi16EEELi32ESC_S12_SC_NSD_11ColumnMajorEfS12_NSR_13OpMultiplyAddEEENSA_ILi1ELi1EEEEELi1ELb0EbEENSA_ILi0ELi0EEES1K_Li1EEENS18_21ScaleBiasTileIteratorINSA_ILi64ELi32EEESC_S12_NSA_ILi16ELi16EEENS18_35MmaTensorOpMultiplicandTileIteratorINSH_ILi32ELi64EEELNS6_7OperandE0ESC_NSD_29TensorOpMultiplicandCrosswiseILi16ELi32EEENSH_ILi16ELi16EEELi1ELi32ELi1EE6PolicyELi32ELi1EEELi4EbEENS_8epilogue11threadblock8EpilogueIS8_S1J_Li1ENS20_22PredicatedTileIteratorINS20_26OutputTileOptimalThreadMapINS20_15OutputTileShapeILi128ELi8ELi2ELi1ELi1EEENS24_ILi1ELi8ELi1ELi1ELi8EEELi128ELi4ELi32EEEfLb0ENSD_9NoPermuteELb0EEENS1Z_4warp24FragmentIteratorTensorOpIS1A_S1D_fNS_5ArrayIfLi4ELb1EEES12_EENS2A_20TileIteratorTensorOpIS1A_S1D_fS12_EENS20_18SharedLoadIteratorINS27_18CompactedThreadMapEfLi16EEENS1Z_6thread17LinearCombinationIfLi4EffLNS2K_9ScaleType4KindE0ELNS_15FloatRoundStyleE2EfEENSA_ILi0ELi8EEELi2ELi1EEENS16_30GemmIdentityThreadblockSwizzleILi1EEELNS1_8OperatorE0ENS1_17Conv3dProblemSizeEEEEEvNT_6ParamsE,"ax",@progbits
	.sectioninfo	@"SHI_REGISTERS=252"
	.align	128
.text._ZN7cutlass6KernelINS_4conv6kernel29ImplicitGemmConvolutionFusionINS1_11threadblock33ImplicitGemmFpropFusionMultistageINS_4gemm9GemmShapeILi128ELi128ELi32EEENS4_48Conv3dFpropActivationTileAccessIteratorOptimizedINS_11MatrixShapeILi128ELi32EEENS_6half_tENS_6layout11TensorNDHWCENS_9transform29PitchLinearWarpRakedThreadMapINS_16PitchLinearShapeILi32ELi128EEELi128ENSH_ILi4ELi8EEELi8EEEEENSF_11threadblock25RegularTileAccessIteratorISB_SC_NSD_37RowMajorTensorOpMultiplicandCrosswiseILi16ELi32EEELi0ESK_Li16EEELNS_4arch14CacheOperation4KindE0ENS4_44Conv3dFpropFilterTileAccessIteratorOptimizedINSA_ILi32ELi128EEESC_SE_SK_Lb0EEENSN_ISV_SC_NSD_40ColumnMajorTensorOpMultiplicandCrosswiseILi16ELi32EEELi1ESK_Li16EEELST_1ENS4_39PredicatedScaleBiasVectorAccessIteratorINSA_ILi1ELi32EEESC_NSD_8RowMajorEEENSM_36RegularScaleBiasVectorAccessIteratorIS11_SC_S12_EELST_0ENS6_11threadblock9MmaPolicyINS6_4warp11MmaTensorOpINS7_ILi64ELi64ELi32EEESC_SP_SC_SY_fS12_NS18_17MmaTensorOpPolicyINSR_3MmaINS7_ILi16ELi8ELi16EEELi32ESC_S12_SC_NSD_11ColumnMajorEfS12_NSR_13OpMultiplyAddEEENSA_ILi1ELi1EEEEELi1ELb0EbEENSA_ILi0ELi0EEES1K_Li1EEENS18_21ScaleBiasTileIteratorINSA_ILi64ELi32EEESC_S12_NSA_ILi16ELi16EEENS18_35MmaTensorOpMultiplicandTileIteratorINSH_ILi32ELi64EEELNS6_7OperandE0ESC_NSD_29TensorOpMultiplicandCrosswiseILi16ELi32EEENSH_ILi16ELi16EEELi1ELi32ELi1EE6PolicyELi32ELi1EEELi4EbEENS_8epilogue11threadblock8EpilogueIS8_S1J_Li1ENS20_22PredicatedTileIteratorINS20_26OutputTileOptimalThreadMapINS20_15OutputTileShapeILi128ELi8ELi2ELi1ELi1EEENS24_ILi1ELi8ELi1ELi1ELi8EEELi128ELi4ELi32EEEfLb0ENSD_9NoPermuteELb0EEENS1Z_4warp24FragmentIteratorTensorOpIS1A_S1D_fNS_5ArrayIfLi4ELb1EEES12_EENS2A_20TileIteratorTensorOpIS1A_S1D_fS12_EENS20_18SharedLoadIteratorINS27_18CompactedThreadMapEfLi16EEENS1Z_6thread17LinearCombinationIfLi4EffLNS2K_9ScaleType4KindE0ELNS_15FloatRoundStyleE2EfEENSA_ILi0ELi8EEELi2ELi1EEENS16_30GemmIdentityThreadblockSwizzleILi1EEELNS1_8OperatorE0ENS1_17Conv3dProblemSizeEEEEEvNT_6ParamsE:
        .type           _ZN7cutlass6KernelINS_4conv6kernel29ImplicitGemmConvolutionFusionINS1_11threadblock33ImplicitGemmFpropFusionMultistageINS_4gemm9GemmShapeILi128ELi128ELi32EEENS4_48Conv3dFpropActivationTileAccessIteratorOptimizedINS_11MatrixShapeILi128ELi32EEENS_6half_tENS_6layout11TensorNDHWCENS_9transform29PitchLinearWarpRakedThreadMapINS_16PitchLinearShapeILi32ELi128EEELi128ENSH_ILi4ELi8EEELi8EEEEENSF_11threadblock25RegularTileAccessIteratorISB_SC_NSD_37RowMajorTensorOpMultiplicandCrosswiseILi16ELi32EEELi0ESK_Li16EEELNS_4arch14CacheOperation4KindE0ENS4_44Conv3dFpropFilterTileAccessIteratorOptimizedINSA_ILi32ELi128EEESC_SE_SK_Lb0EEENSN_ISV_SC_NSD_40ColumnMajorTensorOpMultiplicandCrosswiseILi16ELi32EEELi1ESK_Li16EEELST_1ENS4_39PredicatedScaleBiasVectorAccessIteratorINSA_ILi1ELi32EEESC_NSD_8RowMajorEEENSM_36RegularScaleBiasVectorAccessIteratorIS11_SC_S12_EELST_0ENS6_11threadblock9MmaPolicyINS6_4warp11MmaTensorOpINS7_ILi64ELi64ELi32EEESC_SP_SC_SY_fS12_NS18_17MmaTensorOpPolicyINSR_3MmaINS7_ILi16ELi8ELi16EEELi32ESC_S12_SC_NSD_11ColumnMajorEfS12_NSR_13OpMultiplyAddEEENSA_ILi1ELi1EEEEELi1ELb0EbEENSA_ILi0ELi0EEES1K_Li1EEENS18_21ScaleBiasTileIteratorINSA_ILi64ELi32EEESC_S12_NSA_ILi16ELi16EEENS18_35MmaTensorOpMultiplicandTileIteratorINSH_ILi32ELi64EEELNS6_7OperandE0ESC_NSD_29TensorOpMultiplicandCrosswiseILi16ELi32EEENSH_ILi16ELi16EEELi1ELi32ELi1EE6PolicyELi32ELi1EEELi4EbEENS_8epilogue11threadblock8EpilogueIS8_S1J_Li1ENS20_22PredicatedTileIteratorINS20_26OutputTileOptimalThreadMapINS20_15OutputTileShapeILi128ELi8ELi2ELi1ELi1EEENS24_ILi1ELi8ELi1ELi1ELi8EEELi128ELi4ELi32EEEfLb0ENSD_9NoPermuteELb0EEENS1Z_4warp24FragmentIteratorTensorOpIS1A_S1D_fNS_5ArrayIfLi4ELb1EEES12_EENS2A_20TileIteratorTensorOpIS1A_S1D_fS12_EENS20_18SharedLoadIteratorINS27_18CompactedThreadMapEfLi16EEENS1Z_6thread17LinearCombinationIfLi4EffLNS2K_9ScaleType4KindE0ELNS_15FloatRoundStyleE2EfEENSA_ILi0ELi8EEELi2ELi1EEENS16_30GemmIdentityThreadblockSwizzleILi1EEELNS1_8OperatorE0ENS1_17Conv3dProblemSizeEEEEEvNT_6ParamsE,@function
        .size           _ZN7cutlass6KernelINS_4conv6kernel29ImplicitGemmConvolutionFusionINS1_11threadblock33ImplicitGemmFpropFusionMultistageINS_4gemm9GemmShapeILi128ELi128ELi32EEENS4_48Conv3dFpropActivationTileAccessIteratorOptimizedINS_11MatrixShapeILi128ELi32EEENS_6half_tENS_6layout11TensorNDHWCENS_9transform29PitchLinearWarpRakedThreadMapINS_16PitchLinearShapeILi32ELi128EEELi128ENSH_ILi4ELi8EEELi8EEEEENSF_11threadblock25RegularTileAccessIteratorISB_SC_NSD_37RowMajorTensorOpMultiplicandCrosswiseILi16ELi32EEELi0ESK_Li16EEELNS_4arch14CacheOperation4KindE0ENS4_44Conv3dFpropFilterTileAccessIteratorOptimizedINSA_ILi32ELi128EEESC_SE_SK_Lb0EEENSN_ISV_SC_NSD_40ColumnMajorTensorOpMultiplicandCrosswiseILi16ELi32EEELi1ESK_Li16EEELST_1ENS4_39PredicatedScaleBiasVectorAccessIteratorINSA_ILi1ELi32EEESC_NSD_8RowMajorEEENSM_36RegularScaleBiasVectorAccessIteratorIS11_SC_S12_EELST_0ENS6_11threadblock9MmaPolicyINS6_4warp11MmaTensorOpINS7_ILi64ELi64ELi32EEESC_SP_SC_SY_fS12_NS18_17MmaTensorOpPolicyINSR_3MmaINS7_ILi16ELi8ELi16EEELi32ESC_S12_SC_NSD_11ColumnMajorEfS12_NSR_13OpMultiplyAddEEENSA_ILi1ELi1EEEEELi1ELb0EbEENSA_ILi0ELi0EEES1K_Li1EEENS18_21ScaleBiasTileIteratorINSA_ILi64ELi32EEESC_S12_NSA_ILi16ELi16EEENS18_35MmaTensorOpMultiplicandTileIteratorINSH_ILi32ELi64EEELNS6_7OperandE0ESC_NSD_29TensorOpMultiplicandCrosswiseILi16ELi32EEENSH_ILi16ELi16EEELi1ELi32ELi1EE6PolicyELi32ELi1EEELi4EbEENS_8epilogue11threadblock8EpilogueIS8_S1J_Li1ENS20_22PredicatedTileIteratorINS20_26OutputTileOptimalThreadMapINS20_15OutputTileShapeILi128ELi8ELi2ELi1ELi1EEENS24_ILi1ELi8ELi1ELi1ELi8EEELi128ELi4ELi32EEEfLb0ENSD_9NoPermuteELb0EEENS1Z_4warp24FragmentIteratorTensorOpIS1A_S1D_fNS_5ArrayIfLi4ELb1EEES12_EENS2A_20TileIteratorTensorOpIS1A_S1D_fS12_EENS20_18SharedLoadIteratorINS27_18CompactedThreadMapEfLi16EEENS1Z_6thread17LinearCombinationIfLi4EffLNS2K_9ScaleType4KindE0ELNS_15FloatRoundStyleE2EfEENSA_ILi0ELi8EEELi2ELi1EEENS16_30GemmIdentityThreadblockSwizzleILi1EEELNS1_8OperatorE0ENS1_17Conv3dProblemSizeEEEEEvNT_6ParamsE,(.L_x_120 - _ZN7cutlass6KernelINS_4conv6kernel29ImplicitGemmConvolutionFusionINS1_11threadblock33ImplicitGemmFpropFusionMultistageINS_4gemm9GemmShapeILi128ELi128ELi32EEENS4_48Conv3dFpropActivationTileAccessIteratorOptimizedINS_11MatrixShapeILi128ELi32EEENS_6half_tENS_6layout11TensorNDHWCENS_9transform29PitchLinearWarpRakedThreadMapINS_16PitchLinearShapeILi32ELi128EEELi128ENSH_ILi4ELi8EEELi8EEEEENSF_11threadblock25RegularTileAccessIteratorISB_SC_NSD_37RowMajorTensorOpMultiplicandCrosswiseILi16ELi32EEELi0ESK_Li16EEELNS_4arch14CacheOperation4KindE0ENS4_44Conv3dFpropFilterTileAccessIteratorOptimizedINSA_ILi32ELi128EEESC_SE_SK_Lb0EEENSN_ISV_SC_NSD_40ColumnMajorTensorOpMultiplicandCrosswiseILi16ELi32EEELi1ESK_Li16EEELST_1ENS4_39PredicatedScaleBiasVectorAccessIteratorINSA_ILi1ELi32EEESC_NSD_8RowMajorEEENSM_36RegularScaleBiasVectorAccessIteratorIS11_SC_S12_EELST_0ENS6_11threadblock9MmaPolicyINS6_4warp11MmaTensorOpINS7_ILi64ELi64ELi32EEESC_SP_SC_SY_fS12_NS18_17MmaTensorOpPolicyINSR_3MmaINS7_ILi16ELi8ELi16EEELi32ESC_S12_SC_NSD_11ColumnMajorEfS12_NSR_13OpMultiplyAddEEENSA_ILi1ELi1EEEEELi1ELb0EbEENSA_ILi0ELi0EEES1K_Li1EEENS18_21ScaleBiasTileIteratorINSA_ILi64ELi32EEESC_S12_NSA_ILi16ELi16EEENS18_35MmaTensorOpMultiplicandTileIteratorINSH_ILi32ELi64EEELNS6_7OperandE0ESC_NSD_29TensorOpMultiplicandCrosswiseILi16ELi32EEENSH_ILi16ELi16EEELi1ELi32ELi1EE6PolicyELi32ELi1EEELi4EbEENS_8epilogue11threadblock8EpilogueIS8_S1J_Li1ENS20_22PredicatedTileIteratorINS20_26OutputTileOptimalThreadMapINS20_15OutputTileShapeILi128ELi8ELi2ELi1ELi1EEENS24_ILi1ELi8ELi1ELi1ELi8EEELi128ELi4ELi32EEEfLb0ENSD_9NoPermuteELb0EEENS1Z_4warp24FragmentIteratorTensorOpIS1A_S1D_fNS_5ArrayIfLi4ELb1EEES12_EENS2A_20TileIteratorTensorOpIS1A_S1D_fS12_EENS20_18SharedLoadIteratorINS27_18CompactedThreadMapEfLi16EEENS1Z_6thread17LinearCombinationIfLi4EffLNS2K_9ScaleType4KindE0ELNS_15FloatRoundStyleE2EfEENSA_ILi0ELi8EEELi2ELi1EEENS16_30GemmIdentityThreadblockSwizzleILi1EEELNS1_8OperatorE0ENS1_17Conv3dProblemSizeEEEEEvNT_6ParamsE)
        .other          _ZN7cutlass6KernelINS_4conv6kernel29ImplicitGemmConvolutionFusionINS1_11threadblock33ImplicitGemmFpropFusionMultistageINS_4gemm9GemmShapeILi128ELi128ELi32EEENS4_48Conv3dFpropActivationTileAccessIteratorOptimizedINS_11MatrixShapeILi128ELi32EEENS_6half_tENS_6layout11TensorNDHWCENS_9transform29PitchLinearWarpRakedThreadMapINS_16PitchLinearShapeILi32ELi128EEELi128ENSH_ILi4ELi8EEELi8EEEEENSF_11threadblock25RegularTileAccessIteratorISB_SC_NSD_37RowMajorTensorOpMultiplicandCrosswiseILi16ELi32EEELi0ESK_Li16EEELNS_4arch14CacheOperation4KindE0ENS4_44Conv3dFpropFilterTileAccessIteratorOptimizedINSA_ILi32ELi128EEESC_SE_SK_Lb0EEENSN_ISV_SC_NSD_40ColumnMajorTensorOpMultiplicandCrosswiseILi16ELi32EEELi1ESK_Li16EEELST_1ENS4_39PredicatedScaleBiasVectorAccessIteratorINSA_ILi1ELi32EEESC_NSD_8RowMajorEEENSM_36RegularScaleBiasVectorAccessIteratorIS11_SC_S12_EELST_0ENS6_11threadblock9MmaPolicyINS6_4warp11MmaTensorOpINS7_ILi64ELi64ELi32EEESC_SP_SC_SY_fS12_NS18_17MmaTensorOpPolicyINSR_3MmaINS7_ILi16ELi8ELi16EEELi32ESC_S12_SC_NSD_11ColumnMajorEfS12_NSR_13OpMultiplyAddEEENSA_ILi1ELi1EEEEELi1ELb0EbEENSA_ILi0ELi0EEES1K_Li1EEENS18_21ScaleBiasTileIteratorINSA_ILi64ELi32EEESC_S12_NSA_ILi16ELi16EEENS18_35MmaTensorOpMultiplicandTileIteratorINSH_ILi32ELi64EEELNS6_7OperandE0ESC_NSD_29TensorOpMultiplicandCrosswiseILi16ELi32EEENSH_ILi16ELi16EEELi1ELi32ELi1EE6PolicyELi32ELi1EEELi4EbEENS_8epilogue11threadblock8EpilogueIS8_S1J_Li1ENS20_22PredicatedTileIteratorINS20_26OutputTileOptimalThreadMapINS20_15OutputTileShapeILi128ELi8ELi2ELi1ELi1EEENS24_ILi1ELi8ELi1ELi1ELi8EEELi128ELi4ELi32EEEfLb0ENSD_9NoPermuteELb0EEENS1Z_4warp24FragmentIteratorTensorOpIS1A_S1D_fNS_5ArrayIfLi4ELb1EEES12_EENS2A_20TileIteratorTensorOpIS1A_S1D_fS12_EENS20_18SharedLoadIteratorINS27_18CompactedThreadMapEfLi16EEENS1Z_6thread17LinearCombinationIfLi4EffLNS2K_9ScaleType4KindE0ELNS_15FloatRoundStyleE2EfEENSA_ILi0ELi8EEELi2ELi1EEENS16_30GemmIdentityThreadblockSwizzleILi1EEELNS1_8OperatorE0ENS1_17Conv3dProblemSizeEEEEEvNT_6ParamsE,@"STO_CUDA_ENTRY STV_DEFAULT"
_ZN7cutlass6KernelINS_4conv6kernel29ImplicitGemmConvolutionFusionINS1_11threadblock33ImplicitGemmFpropFusionMultistageINS_4gemm9GemmShapeILi128ELi128ELi32EEENS4_48Conv3dFpropActivationTileAccessIteratorOptimizedINS_11MatrixShapeILi128ELi32EEENS_6half_tENS_6layout11TensorNDHWCENS_9transform29PitchLinearWarpRakedThreadMapINS_16PitchLinearShapeILi32ELi128EEELi128ENSH_ILi4ELi8EEELi8EEEEENSF_11threadblock25RegularTileAccessIteratorISB_SC_NSD_37RowMajorTensorOpMultiplicandCrosswiseILi16ELi32EEELi0ESK_Li16EEELNS_4arch14CacheOperation4KindE0ENS4_44Conv3dFpropFilterTileAccessIteratorOptimizedINSA_ILi32ELi128EEESC_SE_SK_Lb0EEENSN_ISV_SC_NSD_40ColumnMajorTensorOpMultiplicandCrosswiseILi16ELi32EEELi1ESK_Li16EEELST_1ENS4_39PredicatedScaleBiasVectorAccessIteratorINSA_ILi1ELi32EEESC_NSD_8RowMajorEEENSM_36RegularScaleBiasVectorAccessIteratorIS11_SC_S12_EELST_0ENS6_11threadblock9MmaPolicyINS6_4warp11MmaTensorOpINS7_ILi64ELi64ELi32EEESC_SP_SC_SY_fS12_NS18_17MmaTensorOpPolicyINSR_3MmaINS7_ILi16ELi8ELi16EEELi32ESC_S12_SC_NSD_11ColumnMajorEfS12_NSR_13OpMultiplyAddEEENSA_ILi1ELi1EEEEELi1ELb0EbEENSA_ILi0ELi0EEES1K_Li1EEENS18_21ScaleBiasTileIteratorINSA_ILi64ELi32EEESC_S12_NSA_ILi16ELi16EEENS18_35MmaTensorOpMultiplicandTileIteratorINSH_ILi32ELi64EEELNS6_7OperandE0ESC_NSD_29TensorOpMultiplicandCrosswiseILi16ELi32EEENSH_ILi16ELi16EEELi1ELi32ELi1EE6PolicyELi32ELi1EEELi4EbEENS_8epilogue11threadblock8EpilogueIS8_S1J_Li1ENS20_22PredicatedTileIteratorINS20_26OutputTileOptimalThreadMapINS20_15OutputTileShapeILi128ELi8ELi2ELi1ELi1EEENS24_ILi1ELi8ELi1ELi1ELi8EEELi128ELi4ELi32EEEfLb0ENSD_9NoPermuteELb0EEENS1Z_4warp24FragmentIteratorTensorOpIS1A_S1D_fNS_5ArrayIfLi4ELb1EEES12_EENS2A_20TileIteratorTensorOpIS1A_S1D_fS12_EENS20_18SharedLoadIteratorINS27_18CompactedThreadMapEfLi16EEENS1Z_6thread17LinearCombinationIfLi4EffLNS2K_9ScaleType4KindE0ELNS_15FloatRoundStyleE2EfEENSA_ILi0ELi8EEELi2ELi1EEENS16_30GemmIdentityThreadblockSwizzleILi1EEELNS1_8OperatorE0ENS1_17Conv3dProblemSizeEEEEEvNT_6ParamsE:
[----:B------:R-:W-:Y:S02]  /*0000*/  MOV R1, c[0x0][0x28] ;  /* 0x00000a0000017a02 */ /* 0x000fe40000000f00 */
[----:B------:R-:W1:Y:S01]  /*0010*/  S2R R2, SR_CTAID.Y ;  /* 0x0000000000027919 */ /* 0x000e620000002600 */
[----:B------:R-:W-:-:S03]  /*0020*/  IMAD.MOV.U32 R0, RZ, RZ, -0x1 ;  /* 0xffffffffff007424 */ /* 0x000fc600078e00ff */
[----:B------:R-:W2:Y:S02]  /*0030*/  S2R R12, SR_CTAID.X ;  /* 0x00000000000c7919 */ /* 0x000ea40000002500 */
[----:B------:R-:W-:Y:S02]  /*0040*/  SHF.L.U32 R0, R0, c[0x0][0x1d8], RZ ;  /* 0x0000760000007a19 */ /* 0x000fe400000006ff */
[----:B-1----:R-:W-:Y:S02]  /*0050*/  SHF.L.U32 R2, R2, c[0x0][0x1d8], RZ ;  /* 0x0000760002027a19 */ /* 0x002fe400000006ff */
[----:B--2---:R-:W-:Y:S02]  /*0060*/  LOP3.LUT R0, R12, R0, RZ, 0x30, !PT ;  /* 0x000000000c007212 */ /* 0x004fe400078e30ff */
[----:B------:R-:W-:-:S03]  /*0070*/  SHF.R.S32.HI R12, RZ, c[0x0][0x1d8], R12 ;  /* 0x00007600ff0c7a19 */ /* 0x000fc6000001140c */
[----:B------:R-:W-:-:S05]  /*0080*/  IMAD.IADD R16, R2, 0x1, R0 ;  /* 0x0000000102107824 */ /* 0x000fca00078e0200 */
[----:B------:R-:W-:-:S04]  /*0090*/  ISETP.GE.AND P0, PT, R16, c[0x0][0x1c4], PT ;  /* 0x0000710010007a0c */ /* 0x000fc80003f06270 */
[----:B------:R-:W-:-:S13]  /*00a0*/  ISETP.GE.OR P0, PT, R12, c[0x0][0x1c0], P0 ;  /* 0x000070000c007a0c */ /* 0x000fda0000706670 */
[----:B------:R-:W-:Y:S05]  /*00b0*/  @P0 EXIT ;  /* 0x000000000000094d */ /* 0x000fea0003800000 */
[----:B------:R-:W1:Y:S01]  /*00c0*/  S2R R3, SR_TID.X ;  /* 0x0000000000037919 */ /* 0x000e620000002100 */
[----:B------:R-:W-:Y:S01]  /*00d0*/  IMAD.MOV.U32 R0, RZ, RZ, c[0x0][0x21c] ;  /* 0x00008700ff007624 */ /* 0x000fe200078e00ff */
[----:B------:R-:W-:Y:S01]  /*00e0*/  CS2R R28, SRZ ;  /* 0x00000000001c7805 */ /* 0x000fe2000001ff00 */
[----:B------:R-:W-:Y:S01]  /*00f0*/  IMAD.MOV.U32 R4, RZ, RZ, c[0x0][0x228] ;  /* 0x00008a00ff047624 */ /* 0x000fe200078e00ff */
[----:B------:R-:W-:Y:S01]  /*0100*/  CS2R R44, SRZ ;  /* 0x00000000002c7805 */ /* 0x000fe2000001ff00 */
[----:B------:R-:W-:Y:S01]  /*0110*/  IMAD.MOV.U32 R35, RZ, RZ, 0x1 ;  /* 0x00000001ff237424 */ /* 0x000fe200078e00ff */
[----:B------:R-:W-:Y:S01]  /*0120*/  ISETP.NE.AND P2, PT, R0, 0x1, PT ;  /* 0x000000010000780c */ /* 0x000fe20003f45270 */
[----:B------:R-:W-:Y:S01]  /*0130*/  CS2R R24, SRZ ;  /* 0x0000000000187805 */ /* 0x000fe2000001ff00 */
[----:B------:R-:W-:Y:S01]  /*0140*/  MOV R0, c[0x0][0x19c] ;  /* 0x0000670000007a02 */ /* 0x000fe20000000f00 */
[----:B------:R-:W2:Y:S01]  /*0150*/  S2R R204, SR_CTAID.Z ;  /* 0x0000000000cc7919 */ /* 0x000ea20000002700 */
[----:B------:R-:W-:Y:S01]  /*0160*/  ISETP.NE.AND P1, PT, R4, 0x1, PT ;  /* 0x000000010400780c */ /* 0x000fe20003f25270 */
[----:B------:R-:W-:Y:S01]  /*0170*/  IMAD.MOV.U32 R17, RZ, RZ, c[0x0][0x18c] ;  /* 0x00006300ff117624 */ /* 0x000fe200078e00ff */
[----:B------:R-:W-:Y:S01]  /*0180*/  ISETP.NE.AND P4, PT, R0, 0x1, PT ;  /* 0x000000010000780c */ /* 0x000fe20003f85270 */
[----:B------:R-:W-:Y:S01]  /*0190*/  IMAD.MOV.U32 R41, RZ, RZ, RZ ;  /* 0x000000ffff297224 */ /* 0x000fe200078e00ff */
[----:B------:R-:W-:Y:S01]  /*01a0*/  MOV R0, c[0x0][0x234] ;  /* 0x00008d0000007a02 */ /* 0x000fe20000000f00 */
[----:B------:R-:W-:Y:S01]  /*01b0*/  IMAD.MOV.U32 R214, RZ, RZ, RZ ;  /* 0x000000ffffd67224 */ /* 0x000fe200078e00ff */
[----:B------:R-:W-:-:S02]  /*01c0*/  IADD3 R9, -R35, c[0x0][0x1ac], RZ ;  /* 0x00006b0023097a10 */ /* 0x000fc40007ffe1ff */
[----:B------:R-:W-:Y:S02]  /*01d0*/  ISETP.NE.AND P0, PT, R0, 0x1, PT ;  /* 0x000000010000780c */ /* 0x000fe40003f05270 */
[----:B------:R-:W-:Y:S02]  /*01e0*/  MOV R42, RZ ;  /* 0x000000ff002a7202 */ /* 0x000fe40000000f00 */
[----:B------:R-:W-:Y:S02]  /*01f0*/  IADD3 R31, -R35, c[0x0][0x17c], RZ ;  /* 0x00005f00231f7a10 */ /* 0x000fe40007ffe1ff */
[----:B-1----:R-:W-:Y:S01]  /*0200*/  SHF.R.S32.HI R6, RZ, 0x1f, R3 ;  /* 0x0000001fff067819 */ /* 0x002fe20000011403 */
[--C-:B------:R-:W-:Y:S01]  /*0210*/  @!P4 IMAD.MOV.U32 R29, RZ, RZ, R9.reuse ;  /* 0x000000ffff1dc224 */ /* 0x100fe200078e0009 */
[----:B------:R-:W-:Y:S01]  /*0220*/  @!P4 MOV R42, R9 ;  /* 0x00000009002ac202 */ /* 0x000fe20000000f00 */
[--C-:B------:R-:W-:Y:S01]  /*0230*/  @!P4 IMAD.MOV.U32 R44, RZ, RZ, R9.reuse ;  /* 0x000000ffff2cc224 */ /* 0x100fe200078e0009 */
[----:B------:R-:W-:Y:S01]  /*0240*/  LEA.HI R6, R6, R3, RZ, 0x5 ;  /* 0x0000000306067211 */ /* 0x000fe200078f28ff */
[----:B------:R-:W-:Y:S01]  /*0250*/  @!P4 IMAD.MOV.U32 R24, RZ, RZ, R9 ;  /* 0x000000ffff18c224 */ /* 0x000fe200078e0009 */
[----:B------:R-:W-:Y:S01]  /*0260*/  MOV R22, RZ ;  /* 0x000000ff00167202 */ /* 0x000fe20000000f00 */
[--C-:B------:R-:W-:Y:S01]  /*0270*/  @!P4 IMAD.MOV.U32 R22, RZ, RZ, R31.reuse ;  /* 0x000000ffff16c224 */ /* 0x100fe200078e001f */
[----:B------:R-:W-:Y:S01]  /*0280*/  LOP3.LUT R6, R6, 0xffffffe0, RZ, 0xc0, !PT ;  /* 0xffffffe006067812 */ /* 0x000fe200078ec0ff */
[----:B--2---:R-:W-:Y:S01]  /*0290*/  IMAD.SHL.U32 R18, R204, 0x20, RZ ;  /* 0x00000020cc127824 */ /* 0x004fe200078e00ff */
[----:B------:R-:W-:Y:S01]  /*02a0*/  MOV R32, RZ ;  /* 0x000000ff00207202 */ /* 0x000fe20000000f00 */
[----:B------:R-:W-:Y:S01]  /*02b0*/  @!P4 IMAD.MOV.U32 R32, RZ, RZ, R31 ;  /* 0x000000ffff20c224 */ /* 0x000fe200078e001f */
[----:B------:R-:W-:Y:S01]  /*02c0*/  @!P4 MOV R41, R31 ;  /* 0x0000001f0029c202 */ /* 0x000fe20000000f00 */
[----:B------:R-:W-:Y:S01]  /*02d0*/  IMAD.IADD R13, R3, 0x1, -R6 ;  /* 0x00000001030d7824 */ /* 0x000fe200078e0a06 */
[----:B------:R-:W-:-:S02]  /*02e0*/  MOV R205, 0x1 ;  /* 0x0000000100cd7802 */ /* 0x000fc40000000f00 */
[----:B------:R-:W-:Y:S02]  /*02f0*/  MOV R245, RZ ;  /* 0x000000ff00f57202 */ /* 0x000fe40000000f00 */
[----:B------:R-:W-:Y:S02]  /*0300*/  SHF.R.S32.HI R5, RZ, 0x1f, R13 ;  /* 0x0000001fff057819 */ /* 0x000fe4000001140d */
[----:B------:R-:W-:Y:S02]  /*0310*/  MOV R247, RZ ;  /* 0x000000ff00f77202 */ /* 0x000fe40000000f00 */
[----:B------:R-:W-:-:S04]  /*0320*/  LEA.HI R5, R5, R13, RZ, 0x2 ;  /* 0x0000000d05057211 */ /* 0x000fc800078f10ff */
[C---:B------:R-:W-:Y:S02]  /*0330*/  LEA.HI.SX32 R6, R5.reuse, R6, 0x1e ;  /* 0x0000000605067211 */ /* 0x040fe400078ff2ff */
[----:B------:R-:W-:-:S03]  /*0340*/  LOP3.LUT R5, R5, 0xfffffffc, RZ, 0xc0, !PT ;  /* 0xfffffffc05057812 */ /* 0x000fc600078ec0ff */
[----:B------:R-:W-:Y:S01]  /*0350*/  IMAD R12, R12, 0x80, R6 ;  /* 0x000000800c0c7824 */ /* 0x000fe200078e0206 */
[----:B------:R-:W-:-:S03]  /*0360*/  IADD3 R5, R13, -R5, RZ ;  /* 0x800000050d057210 */ /* 0x000fc60007ffe0ff */
[C---:B------:R-:W-:Y:S01]  /*0370*/  @P2 IMAD.HI.U32 R2, R12.reuse, c[0x0][0x220], RZ ;  /* 0x000088000c022a27 */ /* 0x040fe200078e00ff */
[C---:B------:R-:W-:Y:S02]  /*0380*/  IADD3 R4, R12.reuse, 0x18, RZ ;  /* 0x000000180c047810 */ /* 0x040fe40007ffe0ff */
[----:B------:R-:W-:Y:S01]  /*0390*/  IADD3 R10, R12, 0x10, RZ ;  /* 0x000000100c0a7810 */ /* 0x000fe20007ffe0ff */
[----:B------:R-:W-:Y:S01]  /*03a0*/  IMAD.MOV.U32 R39, RZ, RZ, R12 ;  /* 0x000000ffff277224 */ /* 0x000fe200078e000c */
[----:B------:R-:W-:Y:S01]  /*03b0*/  @P2 SHF.R.U32.HI R39, RZ, c[0x0][0x224], R2 ;  /* 0x00008900ff272a19 */ /* 0x000fe20000011602 */
[----:B------:R-:W-:Y:S01]  /*03c0*/  @P2 IMAD.HI.U32 R2, R4, c[0x0][0x220], RZ ;  /* 0x0000880004022a27 */ /* 0x000fe200078e00ff */
[----:B------:R-:W-:Y:S02]  /*03d0*/  IADD3 R11, R12, 0x8, RZ ;  /* 0x000000080c0b7810 */ /* 0x000fe40007ffe0ff */
[----:B------:R-:W-:Y:S01]  /*03e0*/  IADD3 R0, -R39, RZ, RZ ;  /* 0x000000ff27007210 */ /* 0x000fe20007ffe1ff */
[----:B------:R-:W-:Y:S01]  /*03f0*/  @P2 IMAD.HI.U32 R7, R10, c[0x0][0x220], RZ ;  /* 0x000088000a072a27 */ /* 0x000fe200078e00ff */
[----:B------:R-:W-:-:S02]  /*0400*/  MOV R37, R10 ;  /* 0x0000000a00257202 */ /* 0x000fc40000000f00 */
[----:B------:R-:W-:Y:S01]  /*0410*/  LEA R19, R5, R18, 0x3 ;  /* 0x0000001205137211 */ /* 0x000fe200078e18ff */
[----:B------:R-:W-:Y:S01]  /*0420*/  IMAD.MOV.U32 R36, RZ, RZ, R4 ;  /* 0x000000ffff247224 */ /* 0x000fe200078e0004 */
[----:B------:R-:W-:Y:S01]  /*0430*/  @P2 SHF.R.U32.HI R36, RZ, c[0x0][0x224], R2 ;  /* 0x00008900ff242a19 */ /* 0x000fe20000011602 */
[----:B------:R-:W-:Y:S01]  /*0440*/  @P2 IMAD.HI.U32 R8, R11, c[0x0][0x220], RZ ;  /* 0x000088000b082a27 */ /* 0x000fe200078e00ff */
[----:B------:R-:W-:Y:S02]  /*0450*/  @P2 SHF.R.U32.HI R37, RZ, c[0x0][0x224], R7 ;  /* 0x00008900ff252a19 */ /* 0x000fe40000011607 */
[----:B------:R-:W-:Y:S01]  /*0460*/  IADD3 R7, -R36, RZ, RZ ;  /* 0x000000ff24077210 */ /* 0x000fe20007ffe1ff */
[----:B------:R-:W-:Y:S02]  /*0470*/  IMAD R0, R0, c[0x0][0x21c], R12 ;  /* 0x0000870000007a24 */ /* 0x000fe400078e020c */
[----:B------:R-:W-:Y:S01]  /*0480*/  IMAD.MOV.U32 R38, RZ, RZ, R11 ;  /* 0x000000ffff267224 */ /* 0x000fe200078e000b */
[----:B------:R-:W-:Y:S01]  /*0490*/  @P2 SHF.R.U32.HI R38, RZ, c[0x0][0x224], R8 ;  /* 0x00008900ff262a19 */ /* 0x000fe20000011608 */
[----:B------:R-:W-:-:S03]  /*04a0*/  @P1 IMAD.HI.U32 R2, R0, c[0x0][0x22c], RZ ;  /* 0x00008b0000021a27 */ /* 0x000fc600078e00ff */
[----:B------:R-:W-:Y:S01]  /*04b0*/  IADD3 R9, -R38, RZ, RZ ;  /* 0x000000ff26097210 */ /* 0x000fe20007ffe1ff */
[----:B------:R-:W-:Y:S02]  /*04c0*/  IMAD.MOV R8, RZ, RZ, -R37 ;  /* 0x000000ffff087224 */ /* 0x000fe400078e0a25 */
[----:B------:R-:W-:Y:S02]  /*04d0*/  IMAD R7, R7, c[0x0][0x21c], R4 ;  /* 0x0000870007077a24 */ /* 0x000fe400078e0204 */
[----:B------:R-:W-:Y:S01]  /*04e0*/  IMAD.MOV.U32 R34, RZ, RZ, R0 ;  /* 0x000000ffff227224 */ /* 0x000fe200078e0000 */
[----:B------:R-:W-:Y:S01]  /*04f0*/  @P1 SHF.R.U32.HI R34, RZ, c[0x0][0x230], R2 ;  /* 0x00008c00ff221a19 */ /* 0x000fe20000011602 */
[----:B------:R-:W-:Y:S01]  /*0500*/  IMAD R8, R8, c[0x0][0x21c], R10 ;  /* 0x0000870008087a24 */ /* 0x000fe200078e020a */
[----:B------:R-:W-:Y:S01]  /*0510*/  MOV R15, R7 ;  /* 0x00000007000f7202 */ /* 0x000fe20000000f00 */
[----:B------:R-:W-:-:S04]  /*0520*/  @P1 IMAD.HI.U32 R10, R7, c[0x0][0x22c], RZ ;  /* 0x00008b00070a1a27 */ /* 0x000fc800078e00ff */
[----:B------:R-:W-:Y:S01]  /*0530*/  IMAD R9, R9, c[0x0][0x21c], R11 ;  /* 0x0000870009097a24 */ /* 0x000fe200078e020b */
[----:B------:R-:W-:Y:S01]  /*0540*/  @P1 SHF.R.U32.HI R15, RZ, c[0x0][0x230], R10 ;  /* 0x00008c00ff0f1a19 */ /* 0x000fe2000001160a */
[----:B------:R-:W-:-:S03]  /*0550*/  @P1 IMAD.HI.U32 R11, R8, c[0x0][0x22c], RZ ;  /* 0x00008b00080b1a27 */ /* 0x000fc600078e00ff */
[----:B------:R-:W-:Y:S01]  /*0560*/  MOV R33, R9 ;  /* 0x0000000900217202 */ /* 0x000fe20000000f00 */
[----:B------:R-:W-:Y:S02]  /*0570*/  IMAD.MOV R4, RZ, RZ, -R34 ;  /* 0x000000ffff047224 */ /* 0x000fe400078e0a22 */
[----:B------:R-:W-:-:S04]  /*0580*/  @P1 IMAD.HI.U32 R12, R9, c[0x0][0x22c], RZ ;  /* 0x00008b00090c1a27 */ /* 0x000fc800078e00ff */
[----:B------:R-:W-:Y:S01]  /*0590*/  IMAD.MOV.U32 R2, RZ, RZ, R8 ;  /* 0x000000ffff027224 */ /* 0x000fe200078e0008 */
[----:B------:R-:W-:Y:S01]  /*05a0*/  @P1 SHF.R.U32.HI R2, RZ, c[0x0][0x230], R11 ;  /* 0x00008c00ff021a19 */ /* 0x000fe2000001160b */
[----:B------:R-:W-:Y:S01]  /*05b0*/  IMAD R4, R4, c[0x0][0x228], R0 ;  /* 0x00008a0004047a24 */ /* 0x000fe200078e0200 */
[----:B------:R-:W-:Y:S01]  /*05c0*/  IADD3 R11, -R15, RZ, RZ ;  /* 0x000000ff0f0b7210 */ /* 0x000fe20007ffe1ff */
[----:B------:R-:W-:Y:S01]  /*05d0*/  IMAD.MOV.U32 R0, RZ, RZ, c[0x0][0x1b8] ;  /* 0x00006e00ff007624 */ /* 0x000fe200078e00ff */
[----:B------:R-:W-:Y:S01]  /*05e0*/  @P1 SHF.R.U32.HI R33, RZ, c[0x0][0x230], R12 ;  /* 0x00008c00ff211a19 */ /* 0x000fe2000001160c */
[----:B------:R-:W-:-:S03]  /*05f0*/  @P0 IMAD.HI.U32 R10, R4, c[0x0][0x238], RZ ;  /* 0x00008e00040a0a27 */ /* 0x000fc600078e00ff */
[----:B------:R-:W-:Y:S01]  /*0600*/  IADD3 R13, -R33, RZ, RZ ;  /* 0x000000ff210d7210 */ /* 0x000fe20007ffe1ff */
[----:B------:R-:W-:Y:S02]  /*0610*/  IMAD.MOV R12, RZ, RZ, -R2 ;  /* 0x000000ffff0c7224 */ /* 0x000fe400078e0a02 */
[----:B------:R-:W-:Y:S02]  /*0620*/  IMAD R7, R11, c[0x0][0x228], R7 ;  /* 0x00008a000b077a24 */ /* 0x000fe400078e0207 */
[----:B------:R-:W-:Y:S01]  /*0630*/  IMAD.MOV.U32 R30, RZ, RZ, R4 ;  /* 0x000000ffff1e7224 */ /* 0x000fe200078e0004 */
[----:B------:R-:W-:Y:S01]  /*0640*/  @P0 SHF.R.U32.HI R30, RZ, c[0x0][0x23c], R10 ;  /* 0x00008f00ff1e0a19 */ /* 0x000fe2000001160a */
[----:B------:R-:W-:Y:S02]  /*0650*/  IMAD R8, R12, c[0x0][0x228], R8 ;  /* 0x00008a000c087a24 */ /* 0x000fe400078e0208 */
[----:B------:R-:W-:-:S04]  /*0660*/  @P0 IMAD.HI.U32 R11, R7, c[0x0][0x238], RZ ;  /* 0x00008e00070b0a27 */ /* 0x000fc800078e00ff */
[----:B------:R-:W-:Y:S01]  /*0670*/  IMAD R9, R13, c[0x0][0x228], R9 ;  /* 0x00008a000d097a24 */ /* 0x000fe200078e0209 */
[----:B------:R-:W-:Y:S01]  /*0680*/  MOV R13, R7 ;  /* 0x00000007000d7202 */ /* 0x000fe20000000f00 */
[----:B------:R-:W-:Y:S01]  /*0690*/  IMAD.MOV R10, RZ, RZ, -R30 ;  /* 0x000000ffff0a7224 */ /* 0x000fe200078e0a1e */
[----:B------:R-:W-:Y:S01]  /*06a0*/  @P0 SHF.R.U32.HI R13, RZ, c[0x0][0x23c], R11 ;  /* 0x00008f00ff0d0a19 */ /* 0x000fe2000001160b */
[-C--:B------:R-:W-:Y:S01]  /*06b0*/  IMAD R34, R34, R0.reuse, -c[0x0][0x1b4] ;  /* 0x80006d0022227624 */ /* 0x080fe200078e0200 */
[----:B------:R-:W-:Y:S01]  /*06c0*/  MOV R11, c[0x0][0x190] ;  /* 0x00006400000b7a02 */ /* 0x000fe20000000f00 */
[-C--:B------:R-:W-:Y:S01]  /*06d0*/  IMAD R33, R33, R0.reuse, -c[0x0][0x1b4] ;  /* 0x80006d0021217624 */ /* 0x080fe200078e0200 */
[----:B------:R-:W-:Y:S01]  /*06e0*/  MOV R21, R9 ;  /* 0x0000000900157202 */ /* 0x000fe20000000f00 */
[----:B------:R-:W-:Y:S02]  /*06f0*/  IMAD R2, R2, R0, -c[0x0][0x1b4] ;  /* 0x80006d0002027624 */ /* 0x000fe400078e0200 */
[----:B------:R-:W-:-:S04]  /*0700*/  @P0 IMAD.HI.U32 R12, R8, c[0x0][0x238], RZ ;  /* 0x00008e00080c0a27 */ /* 0x000fc800078e00ff */
[----:B------:R-:W-:-:S04]  /*0710*/  @P0 IMAD.HI.U32 R14, R9, c[0x0][0x238], RZ ;  /* 0x00008e00090e0a27 */ /* 0x000fc800078e00ff */
[----:B------:R-:W-:Y:S01]  /*0720*/  IMAD R0, R15, R0, -c[0x0][0x1b4] ;  /* 0x80006d000f007624 */ /* 0x000fe200078e0200 */
[----:B------:R-:W-:Y:S01]  /*0730*/  IADD3 R15, -R35, c[0x0][0x180], RZ ;  /* 0x00006000230f7a10 */ /* 0x000fe20007ffe1ff */
[----:B------:R-:W-:Y:S01]  /*0740*/  IMAD R10, R10, c[0x0][0x234], R4 ;  /* 0x00008d000a0a7a24 */ /* 0x000fe200078e0204 */
[----:B------:R-:W-:Y:S01]  /*0750*/  @P0 SHF.R.U32.HI R21, RZ, c[0x0][0x23c], R14 ;  /* 0x00008f00ff150a19 */ /* 0x000fe2000001160e */
[----:B------:R-:W-:Y:S01]  /*0760*/  IMAD.MOV.U32 R20, RZ, RZ, R8 ;  /* 0x000000ffff147224 */ /* 0x000fe200078e0008 */
[----:B------:R-:W-:Y:S01]  /*0770*/  @P0 SHF.R.U32.HI R20, RZ, c[0x0][0x23c], R12 ;  /* 0x00008f00ff140a19 */ /* 0x000fe2000001160c */
[----:B------:R-:W-:Y:S01]  /*0780*/  IMAD R30, R30, R17, -c[0x0][0x184] ;  /* 0x800061001e1e7624 */ /* 0x000fe200078e0211 */
[----:B------:R-:W-:Y:S01]  /*0790*/  MOV R12, RZ ;  /* 0x000000ff000c7202 */ /* 0x000fe20000000f00 */
[----:B------:R-:W-:Y:S01]  /*07a0*/  @!P4 IMAD.MOV.U32 R12, RZ, RZ, R15 ;  /* 0x000000ffff0cc224 */ /* 0x000fe200078e000f */
[----:B------:R-:W-:Y:S01]  /*07b0*/  IADD3 R23, -R21, RZ, RZ ;  /* 0x000000ff15177210 */ /* 0x000fe20007ffe1ff */
[----:B------:R-:W-:Y:S01]  /*07c0*/  IMAD R14, R10, R11, -c[0x0][0x188] ;  /* 0x800062000a0e7624 */ /* 0x000fe200078e020b */
[----:B------:R-:W-:Y:S01]  /*07d0*/  SHF.R.S32.HI R4, RZ, 0x1f, R19 ;  /* 0x0000001fff047819 */ /* 0x000fe20000011413 */
[----:B------:R-:W-:Y:S01]  /*07e0*/  IMAD R22, R22, c[0x0][0x194], R30 ;  /* 0x0000650016167a24 */ /* 0x000fe200078e021e */
[-C--:B------:R-:W-:Y:S01]  /*07f0*/  @!P4 MOV R28, R15.reuse ;  /* 0x0000000f001cc202 */ /* 0x080fe20000000f00 */
[----:B------:R-:W-:Y:S01]  /*0800*/  IMAD R12, R12, c[0x0][0x198], R14 ;  /* 0x000066000c0c7a24 */ /* 0x000fe200078e020e */
[----:B------:R-:W-:Y:S01]  /*0810*/  @!P4 MOV R25, R15 ;  /* 0x0000000f0019c202 */ /* 0x000fe20000000f00 */
[----:B------:R-:W-:-:S02]  /*0820*/  IMAD R22, R22, c[0x0][0x1e4], RZ ;  /* 0x0000790016167a24 */ /* 0x000fc400078e02ff */
[----:B------:R-:W-:Y:S02]  /*0830*/  IMAD R12, R12, c[0x0][0x1e0], RZ ;  /* 0x000078000c0c7a24 */ /* 0x000fe400078e02ff */
[-C--:B------:R-:W-:Y:S02]  /*0840*/  IMAD R27, R21, R17.reuse, -c[0x0][0x184] ;  /* 0x80006100151b7624 */ /* 0x080fe400078e0211 */
[----:B------:R-:W-:Y:S02]  /*0850*/  IMAD.MOV R21, RZ, RZ, -R20 ;  /* 0x000000ffff157224 */ /* 0x000fe400078e0a14 */
[-C--:B------:R-:W-:Y:S01]  /*0860*/  IMAD R26, R20, R17.reuse, -c[0x0][0x184] ;  /* 0x80006100141a7624 */ /* 0x080fe200078e0211 */
[----:B------:R-:W-:Y:S01]  /*0870*/  SHF.R.S32.HI R20, RZ, 0x1f, R22 ;  /* 0x0000001fff147819 */ /* 0x000fe20000011416 */
[C---:B------:R-:W-:Y:S01]  /*0880*/  IMAD R17, R13.reuse, R17, -c[0x0][0x184] ;  /* 0x800061000d117624 */ /* 0x040fe200078e0211 */
[----:B------:R-:W-:Y:S01]  /*0890*/  IADD3 R13, -R13, RZ, RZ ;  /* 0x000000ff0d0d7210 */ /* 0x000fe20007ffe1ff */
[----:B------:R-:W-:Y:S01]  /*08a0*/  IMAD R9, R23, c[0x0][0x234], R9 ;  /* 0x00008d0017097a24 */ /* 0x000fe200078e0209 */
[----:B------:R-:W-:Y:S01]  /*08b0*/  IADD3 R22, P1, P0, R22, R12, R19 ;  /* 0x0000000c16167210 */ /* 0x000fe2000783e013 */
[----:B------:R-:W-:Y:S01]  /*08c0*/  IMAD R8, R21, c[0x0][0x234], R8 ;  /* 0x00008d0015087a24 */ /* 0x000fe200078e0208 */
[----:B------:R-:W-:Y:S01]  /*08d0*/  SHF.R.S32.HI R12, RZ, 0x1f, R12 ;  /* 0x0000001fff0c7819 */ /* 0x000fe2000001140c */
[----:B------:R-:W-:-:S02]  /*08e0*/  IMAD R29, R29, c[0x0][0x1bc], R34 ;  /* 0x00006f001d1d7a24 */ /* 0x000fc400078e0222 */
[----:B------:R-:W-:Y:S01]  /*08f0*/  IMAD.MOV.U32 R23, RZ, RZ, RZ ;  /* 0x000000ffff177224 */ /* 0x000fe200078e00ff */
[----:B------:R-:W-:Y:S01]  /*0900*/  IADD3.X R20, R20, R12, R4, P1, P0 ;  /* 0x0000000c14147210 */ /* 0x000fe20000fe0404 */
[----:B------:R-:W-:Y:S02]  /*0910*/  IMAD R7, R13, c[0x0][0x234], R7 ;  /* 0x00008d000d077a24 */ /* 0x000fe400078e0207 */
[----:B------:R-:W-:Y:S02]  /*0920*/  @!P4 IMAD.MOV.U32 R23, RZ, RZ, R31 ;  /* 0x000000ffff17c224 */ /* 0x000fe400078e001f */
[-C--:B------:R-:W-:Y:S02]  /*0930*/  IMAD R13, R9, R11.reuse, -c[0x0][0x188] ;  /* 0x80006200090d7624 */ /* 0x080fe400078e020b */
[----:B------:R-:W-:Y:S02]  /*0940*/  IMAD R12, R8, R11, -c[0x0][0x188] ;  /* 0x80006200080c7624 */ /* 0x000fe400078e020b */
[----:B------:R-:W-:-:S02]  /*0950*/  IMAD R21, R39, c[0x0][0x1ec], RZ ;  /* 0x00007b0027157a24 */ /* 0x000fc400078e02ff */
[----:B------:R-:W-:Y:S02]  /*0960*/  IMAD R29, R29, c[0x0][0x1e8], RZ ;  /* 0x00007a001d1d7a24 */ /* 0x000fe400078e02ff */
[----:B------:R-:W-:Y:S02]  /*0970*/  IMAD R23, R23, c[0x0][0x194], R27 ;  /* 0x0000650017177a24 */ /* 0x000fe400078e021b */
[----:B------:R-:W-:Y:S01]  /*0980*/  IMAD R32, R32, c[0x0][0x194], R26 ;  /* 0x0000650020207a24 */ /* 0x000fe200078e021a */
[----:B------:R-:W-:Y:S01]  /*0990*/  IADD3 R22, P1, P0, R21, R22, R29 ;  /* 0x0000001615167210 */ /* 0x000fe2000783e01d */
[----:B------:R-:W-:Y:S01]  /*09a0*/  IMAD R28, R28, c[0x0][0x198], R13 ;  /* 0x000066001c1c7a24 */ /* 0x000fe200078e020d */
[----:B------:R-:W-:Y:S01]  /*09b0*/  SHF.R.S32.HI R21, RZ, 0x1f, R21 ;  /* 0x0000001fff157819 */ /* 0x000fe20000011415 */
[----:B------:R-:W-:Y:S01]  /*09c0*/  IMAD R25, R25, c[0x0][0x198], R12 ;  /* 0x0000660019197a24 */ /* 0x000fe200078e020c */
[----:B------:R-:W-:Y:S01]  /*09d0*/  SHF.R.S32.HI R29, RZ, 0x1f, R29 ;  /* 0x0000001fff1d7819 */ /* 0x000fe2000001141d */
[----:B------:R-:W-:-:S02]  /*09e0*/  @!P4 IMAD.MOV.U32 R45, RZ, RZ, R15 ;  /* 0x000000ffff2dc224 */ /* 0x000fc400078e000f */
[----:B------:R-:W-:Y:S01]  /*09f0*/  IMAD R11, R7, R11, -c[0x0][0x188] ;  /* 0x80006200070b7624 */ /* 0x000fe200078e020b */
[----:B------:R-:W-:Y:S01]  /*0a00*/  IADD3.X R20, R21, R20, R29, P1, P0 ;  /* 0x0000001415147210 */ /* 0x000fe20000fe041d */
[----:B------:R-:W-:Y:S02]  /*0a10*/  IMAD R23, R23, c[0x0][0x1e4], RZ ;  /* 0x0000790017177a24 */ /* 0x000fe400078e02ff */
[----:B------:R-:W-:Y:S02]  /*0a20*/  IMAD R32, R32, c[0x0][0x1e4], RZ ;  /* 0x0000790020207a24 */ /* 0x000fe400078e02ff */
[----:B------:R-:W-:Y:S01]  /*0a30*/  IMAD R28, R28, c[0x0][0x1e0], RZ ;  /* 0x000078001c1c7a24 */ /* 0x000fe200078e02ff */
[----:B------:R-:W-:Y:S01]  /*0a40*/  SHF.R.S32.HI R21, RZ, 0x1f, R23 ;  /* 0x0000001fff157819 */ /* 0x000fe20000011417 */
[----:B------:R-:W-:Y:S01]  /*0a50*/  IMAD R25, R25, c[0x0][0x1e0], RZ ;  /* 0x0000780019197a24 */ /* 0x000fe200078e02ff */
[----:B------:R-:W-:Y:S01]  /*0a60*/  SHF.R.S32.HI R29, RZ, 0x1f, R32 ;  /* 0x0000001fff1d7819 */ /* 0x000fe20000011420 */
[----:B------:R-:W-:Y:S01]  /*0a70*/  IMAD R41, R41, c[0x0][0x194], R17 ;  /* 0x0000650029297a24 */ /* 0x000fe200078e0211 */
[----:B------:R-:W-:Y:S01]  /*0a80*/  IADD3 R23, P3, P2, R23, R28, R19 ;  /* 0x0000001c17177210 */ /* 0x000fe20007a7e013 */
[----:B------:R-:W-:Y:S01]  /*0a90*/  IMAD R44, R44, c[0x0][0x1bc], R33 ;  /* 0x00006f002c2c7a24 */ /* 0x000fe200078e0221 */
[----:B------:R-:W-:Y:S01]  /*0aa0*/  IADD3 R32, P1, P0, R32, R25, R19 ;  /* 0x0000001920207210 */ /* 0x000fe2000783e013 */
[----:B------:R-:W-:Y:S01]  /*0ab0*/  IMAD R45, R45, c[0x0][0x198], R11 ;  /* 0x000066002d2d7a24 */ /* 0x000fe200078e020b */
[----:B------:R-:W-:Y:S01]  /*0ac0*/  SHF.R.S32.HI R28, RZ, 0x1f, R28 ;  /* 0x0000001fff1c7819 */ /* 0x000fe2000001141c */
[----:B------:R-:W-:Y:S01]  /*0ad0*/  IMAD R41, R41, c[0x0][0x1e4], RZ ;  /* 0x0000790029297a24 */ /* 0x000fe200078e02ff */
[----:B------:R-:W-:Y:S01]  /*0ae0*/  SHF.R.S32.HI R25, RZ, 0x1f, R25 ;  /* 0x0000001fff197819 */ /* 0x000fe20000011419 */
[----:B------:R-:W-:Y:S01]  /*0af0*/  IMAD R43, R38, c[0x0][0x1ec], RZ ;  /* 0x00007b00262b7a24 */ /* 0x000fe200078e02ff */
[--C-:B------:R-:W-:Y:S01]  /*0b00*/  IADD3.X R21, R21, R28, R4.reuse, P3, P2 ;  /* 0x0000001c15157210 */ /* 0x100fe20001fe4404 */
[----:B------:R-:W-:Y:S01]  /*0b10*/  IMAD R44, R44, c[0x0][0x1e8], RZ ;  /* 0x00007a002c2c7a24 */ /* 0x000fe200078e02ff */
[----:B------:R-:W-:Y:S01]  /*0b20*/  IADD3.X R29, R29, R25, R4, P1, P0 ;  /* 0x000000191d1d7210 */ /* 0x000fe20000fe0404 */
[----:B------:R-:W-:Y:S01]  /*0b30*/  IMAD R45, R45, c[0x0][0x1e0], RZ ;  /* 0x000078002d2d7a24 */ /* 0x000fe200078e02ff */
[----:B------:R-:W-:Y:S01]  /*0b40*/  SHF.R.S32.HI R40, RZ, 0x1f, R41 ;  /* 0x0000001fff287819 */ /* 0x000fe20000011429 */
[----:B------:R-:W-:Y:S01]  /*0b50*/  IMAD R42, R42, c[0x0][0x1bc], R2 ;  /* 0x00006f002a2a7a24 */ /* 0x000fe200078e0202 */
[----:B------:R-:W-:Y:S01]  /*0b60*/  IADD3 R23, P3, P2, R43, R23, R44 ;  /* 0x000000172b177210 */ /* 0x000fe20007a7e02c */
[----:B------:R-:W-:Y:S01]  /*0b70*/  IMAD R24, R24, c[0x0][0x1bc], R0 ;  /* 0x00006f0018187a24 */ /* 0x000fe200078e0200 */
[----:B------:R-:W-:Y:S01]  /*0b80*/  IADD3 R41, P1, P0, R41, R45, R19 ;  /* 0x0000002d29297210 */ /* 0x000fe2000783e013 */
[----:B------:R-:W-:Y:S01]  /*0b90*/  IMAD R28, R37, c[0x0][0x1ec], RZ ;  /* 0x00007b00251c7a24 */ /* 0x000fe200078e02ff */
[----:B------:R-:W-:Y:S01]  /*0ba0*/  SHF.R.S32.HI R43, RZ, 0x1f, R43 ;  /* 0x0000001fff2b7819 */ /* 0x000fe2000001142b */
[----:B------:R-:W-:Y:S01]  /*0bb0*/  IMAD R42, R42, c[0x0][0x1e8], RZ ;  /* 0x00007a002a2a7a24 */ /* 0x000fe200078e02ff */
[----:B------:R-:W-:Y:S01]  /*0bc0*/  SHF.R.S32.HI R45, RZ, 0x1f, R45 ;  /* 0x0000001fff2d7819 */ /* 0x000fe2000001142d */
[----:B------:R-:W-:Y:S01]  /*0bd0*/  IMAD R25, R36, c[0x0][0x1ec], RZ ;  /* 0x00007b0024197a24 */ /* 0x000fe200078e02ff */
[----:B------:R-:W-:Y:S01]  /*0be0*/  SHF.R.S32.HI R44, RZ, 0x1f, R44 ;  /* 0x0000001fff2c7819 */ /* 0x000fe2000001142c */
[----:B------:R-:W-:Y:S01]  /*0bf0*/  IMAD R24, R24, c[0x0][0x1e8], RZ ;  /* 0x00007a0018187a24 */ /* 0x000fe200078e02ff */
[----:B------:R-:W-:-:S02]  /*0c00*/  IADD3.X R40, R40, R45, R4, P1, P0 ;  /* 0x0000002d28287210 */ /* 0x000fc40000fe0404 */
[----:B------:R-:W-:Y:S02]  /*0c10*/  IADD3.X R21, R43, R21, R44, P3, P2 ;  /* 0x000000152b157210 */ /* 0x000fe40001fe442c */
[----:B------:R-:W-:Y:S02]  /*0c20*/  IADD3 R32, P3, P2, R28, R32, R42 ;  /* 0x000000201c207210 */ /* 0x000fe40007a7e02a */
[----:B------:R-:W-:Y:S02]  /*0c30*/  IADD3 R41, P1, P0, R25, R41, R24 ;  /* 0x0000002919297210 */ /* 0x000fe4000783e018 */
[----:B------:R-:W-:Y:S02]  /*0c40*/  SHF.R.S32.HI R43, RZ, 0x1f, R42 ;  /* 0x0000001fff2b7819 */ /* 0x000fe4000001142a */
[----:B------:R-:W-:Y:S02]  /*0c50*/  SHF.R.S32.HI R25, RZ, 0x1f, R25 ;  /* 0x0000001fff197819 */ /* 0x000fe40000011419 */
[----:B------:R-:W-:-:S02]  /*0c60*/  SHF.R.S32.HI R42, RZ, 0x1f, R24 ;  /* 0x0000001fff2a7819 */ /* 0x000fc40000011418 */
[----:B------:R-:W-:Y:S02]  /*0c70*/  SHF.R.S32.HI R28, RZ, 0x1f, R28 ;  /* 0x0000001fff1c7819 */ /* 0x000fe4000001141c */
[----:B------:R-:W-:Y:S02]  /*0c80*/  LEA R24, P4, R22, c[0x0][0x240], 0x1 ;  /* 0x0000900016187a11 */ /* 0x000fe400078808ff */
[----:B------:R-:W-:Y:S02]  /*0c90*/  IADD3.X R40, R25, R40, R42, P1, P0 ;  /* 0x0000002819287210 */ /* 0x000fe40000fe042a */
[----:B------:R-:W-:Y:S02]  /*0ca0*/  IADD3.X R29, R28, R29, R43, P3, P2 ;  /* 0x0000001d1c1d7210 */ /* 0x000fe40001fe442b */
[----:B------:R-:W-:Y:S02]  /*0cb0*/  LEA.HI.X R25, R22, c[0x0][0x244], R20, 0x1, P4 ;  /* 0x0000910016197a11 */ /* 0x000fe400020f0c14 */
[----:B------:R-:W-:-:S02]  /*0cc0*/  LEA R22, P2, R23, c[0x0][0x240], 0x1 ;  /* 0x0000900017167a11 */ /* 0x000fc400078408ff */
[C---:B------:R-:W-:Y:S02]  /*0cd0*/  LEA R20, P1, R32.reuse, c[0x0][0x240], 0x1 ;  /* 0x0000900020147a11 */ /* 0x040fe400078208ff */
[----:B------:R-:W-:Y:S02]  /*0ce0*/  LEA.HI.X R23, R23, c[0x0][0x244], R21, 0x1, P2 ;  /* 0x0000910017177a11 */ /* 0x000fe400010f0c15 */
[----:B------:R-:W-:Y:S02]  /*0cf0*/  ISETP.LE.AND P2, PT, R205, c[0x0][0x1ac], PT ;  /* 0x00006b00cd007a0c */ /* 0x000fe40003f43270 */
[C---:B------:R-:W-:Y:S02]  /*0d00*/  LEA R28, P0, R41.reuse, c[0x0][0x240], 0x1 ;  /* 0x00009000291c7a11 */ /* 0x040fe400078008ff */
[----:B------:R-:W-:Y:S01]  /*0d10*/  LEA.HI.X R21, R32, c[0x0][0x244], R29, 0x1, P1 ;  /* 0x0000910020157a11 */ /* 0x000fe200008f0c1d */
[----:B------:R-:W-:Y:S01]  /*0d20*/  IMAD.MOV.U32 R32, RZ, RZ, RZ ;  /* 0x000000ffff207224 */ /* 0x000fe200078e00ff */
[----:B------:R-:W-:-:S07]  /*0d30*/  LEA.HI.X R29, R41, c[0x0][0x244], R40, 0x1, P0 ;  /* 0x00009100291d7a11 */ /* 0x000fce00000f0c28 */
[----:B------:R-:W-:Y:S05]  /*0d40*/  @!P2 BRA `(.L_x_79) ;  /* 0x000002700000a947 */ /* 0x000fea0003800000 */
[----:B------:R-:W-:Y:S01]  /*0d50*/  ISETP.GE.AND P3, PT, R39, c[0x0][0x160], PT ;  /* 0x0000580027007a0c */ /* 0x000fe20003f66270 */
[----:B------:R-:W-:Y:S01]  /*0d60*/  IMAD.MOV.U32 R32, RZ, RZ, RZ ;  /* 0x000000ffff207224 */ /* 0x000fe200078e00ff */
[----:B------:R-:W-:Y:S01]  /*0d70*/  ISETP.GE.AND P2, PT, R38, c[0x0][0x160], PT ;  /* 0x0000580026007a0c */ /* 0x000fe20003f46270 */
[----:B------:R-:W-:Y:S01]  /*0d80*/  IMAD.MOV.U32 R245, RZ, RZ, RZ ;  /* 0x000000fffff57224 */ /* 0x000fe200078e00ff */
[----:B------:R-:W-:Y:S01]  /*0d90*/  ISETP.GE.AND P1, PT, R37, c[0x0][0x160], PT ;  /* 0x0000580025007a0c */ /* 0x000fe20003f26270 */
[----:B------:R-:W-:Y:S01]  /*0da0*/  IMAD.MOV.U32 R214, RZ, RZ, RZ ;  /* 0x000000ffffd67224 */ /* 0x000fe200078e00ff */
[----:B------:R-:W-:Y:S01]  /*0db0*/  ISETP.GE.AND P0, PT, R36, c[0x0][0x160], PT ;  /* 0x0000580024007a0c */ /* 0x000fe20003f06270 */
[----:B------:R-:W-:Y:S01]  /*0dc0*/  IMAD.MOV.U32 R247, RZ, RZ, RZ ;  /* 0x000000fffff77224 */ /* 0x000fe200078e00ff */
[----:B------:R-:W-:Y:S01]  /*0dd0*/  ISETP.NE.AND P4, PT, R205, c[0x0][0x19c], PT ;  /* 0x00006700cd007a0c */ /* 0x000fe20003f85270 */
[----:B------:R-:W-:-:S05]  /*0de0*/  IMAD.MOV.U32 R40, RZ, RZ, RZ ;  /* 0x000000ffff287224 */ /* 0x000fca00078e00ff */
.L_x_80:
[----:B------:R-:W-:-:S04]  /*0df0*/  IADD3 R39, -R40, c[0x0][0x1ac], -R35 ;  /* 0x00006b0028277a10 */ /* 0x000fc80007ffe923 */
[----:B------:R-:W-:-:S05]  /*0e00*/  SEL R39, R39, R40, !P4 ;  /* 0x0000002827277207 */ /* 0x000fca0006000000 */
[C---:B------:R-:W-:Y:S02]  /*0e10*/  IMAD R36, R39.reuse, c[0x0][0x1bc], R33 ;  /* 0x00006f0027247a24 */ /* 0x040fe400078e0221 */
[C---:B------:R-:W-:Y:S02]  /*0e20*/  IMAD R38, R39.reuse, c[0x0][0x1bc], R34 ;  /* 0x00006f0027267a24 */ /* 0x040fe400078e0222 */
[C---:B------:R-:W-:Y:S01]  /*0e30*/  IMAD R37, R39.reuse, c[0x0][0x1bc], R2 ;  /* 0x00006f0027257a24 */ /* 0x040fe200078e0202 */
[----:B------:R-:W-:Y:S02]  /*0e40*/  ISETP.GT.AND P5, PT, R36, -0x1, !P2 ;  /* 0xffffffff2400780c */ /* 0x000fe400057a4270 */
[----:B------:R-:W-:Y:S02]  /*0e50*/  ISETP.GT.AND P6, PT, R38, -0x1, !P3 ;  /* 0xffffffff2600780c */ /* 0x000fe40005fc4270 */
[----:B------:R-:W-:Y:S01]  /*0e60*/  ISETP.LT.AND P5, PT, R36, c[0x0][0x1a8], P5 ;  /* 0x00006a0024007a0c */ /* 0x000fe20002fa1270 */
[----:B------:R-:W-:Y:S01]  /*0e70*/  IMAD R36, R39, c[0x0][0x1bc], R0 ;  /* 0x00006f0027247a24 */ /* 0x000fe200078e0200 */
[----:B------:R-:W-:-:S02]  /*0e80*/  ISETP.LT.AND P6, PT, R38, c[0x0][0x1a8], P6 ;  /* 0x00006a0026007a0c */ /* 0x000fc400037c1270 */
[----:B------:R-:W-:Y:S02]  /*0e90*/  SEL R38, RZ, 0x1, !P5 ;  /* 0x00000001ff267807 */ /* 0x000fe40006800000 */
[----:B------:R-:W-:Y:S02]  /*0ea0*/  SEL R39, RZ, 0x1, !P6 ;  /* 0x00000001ff277807 */ /* 0x000fe40007000000 */
[C---:B------:R-:W-:Y:S02]  /*0eb0*/  ISETP.GT.AND P6, PT, R37.reuse, -0x1, !P1 ;  /* 0xffffffff2500780c */ /* 0x040fe40004fc4270 */
[C---:B------:R-:W-:Y:S02]  /*0ec0*/  ISETP.GT.AND P5, PT, R36.reuse, -0x1, !P0 ;  /* 0xffffffff2400780c */ /* 0x040fe400047a4270 */
[----:B------:R-:W-:Y:S02]  /*0ed0*/  ISETP.LT.AND P6, PT, R37, c[0x0][0x1a8], P6 ;  /* 0x00006a0025007a0c */ /* 0x000fe400037c1270 */
[----:B------:R-:W-:-:S02]  /*0ee0*/  ISETP.LT.AND P5, PT, R36, c[0x0][0x1a8], P5 ;  /* 0x00006a0024007a0c */ /* 0x000fc40002fa1270 */
[----:B------:R-:W-:Y:S02]  /*0ef0*/  SEL R37, RZ, 0x1, !P6 ;  /* 0x00000001ff257807 */ /* 0x000fe40007000000 */
[----:B------:R-:W-:Y:S02]  /*0f00*/  SEL R36, RZ, 0x1, !P5 ;  /* 0x00000001ff247807 */ /* 0x000fe40006800000 */
[-C--:B------:R-:W-:Y:S02]  /*0f10*/  SHF.L.U32 R39, R39, R40.reuse, RZ ;  /* 0x0000002827277219 */ /* 0x080fe400000006ff */
[-C--:B------:R-:W-:Y:S02]  /*0f20*/  SHF.L.U32 R38, R38, R40.reuse, RZ ;  /* 0x0000002826267219 */ /* 0x080fe400000006ff */
[-C--:B------:R-:W-:Y:S02]  /*0f30*/  SHF.L.U32 R37, R37, R40.reuse, RZ ;  /* 0x0000002825257219 */ /* 0x080fe400000006ff */
[----:B------:R-:W-:-:S02]  /*0f40*/  SHF.L.U32 R36, R36, R40, RZ ;  /* 0x0000002824247219 */ /* 0x000fc400000006ff */
[----:B------:R-:W-:Y:S02]  /*0f50*/  IADD3 R40, R40, 0x1, RZ ;  /* 0x0000000128287810 */ /* 0x000fe40007ffe0ff */
[----:B------:R-:W-:Y:S02]  /*0f60*/  LOP3.LUT R247, R39, R247, RZ, 0xfc, !PT ;  /* 0x000000f727f77212 */ /* 0x000fe400078efcff */
[----:B------:R-:W-:Y:S02]  /*0f70*/  ISETP.GE.AND P5, PT, R40, c[0x0][0x1ac], PT ;  /* 0x00006b0028007a0c */ /* 0x000fe40003fa6270 */
[----:B------:R-:W-:Y:S02]  /*0f80*/  LOP3.LUT R214, R38, R214, RZ, 0xfc, !PT ;  /* 0x000000d626d67212 */ /* 0x000fe400078efcff */
[----:B------:R-:W-:Y:S02]  /*0f90*/  LOP3.LUT R245, R37, R245, RZ, 0xfc, !PT ;  /* 0x000000f525f57212 */ /* 0x000fe400078efcff */
[----:B------:R-:W-:-:S07]  /*0fa0*/  LOP3.LUT R32, R36, R32, RZ, 0xfc, !PT ;  /* 0x0000002024207212 */ /* 0x000fce00078efcff */
[----:B------:R-:W-:Y:S05]  /*0fb0*/  @!P5 BRA `(.L_x_80) ;  /* 0xfffffe300000d947 */ /* 0x000fea000383ffff */
.L_x_79:
[----:B------:R-:W-:Y:S01]  /*0fc0*/  ISETP.LE.AND P0, PT, R205, c[0x0][0x17c], PT ;  /* 0x00005f00cd007a0c */ /* 0x000fe20003f03270 */
[----:B------:R-:W-:Y:S01]  /*0fd0*/  IMAD.MOV.U32 R0, RZ, RZ, RZ ;  /* 0x000000ffff007224 */ /* 0x000fe200078e00ff */
[----:B------:R-:W-:Y:S01]  /*0fe0*/  MOV R2, RZ ;  /* 0x000000ff00027202 */ /* 0x000fe20000000f00 */
[----:B------:R-:W-:Y:S01]  /*0ff0*/  IMAD.MOV.U32 R34, RZ, RZ, RZ ;  /* 0x000000ffff227224 */ /* 0x000fe200078e00ff */
[----:B------:R-:W-:Y:S01]  /*1000*/  MOV R213, RZ ;  /* 0x000000ff00d57202 */ /* 0x000fe20000000f00 */
[----:B------:R-:W-:-:S08]  /*1010*/  IMAD.MOV.U32 R246, RZ, RZ, RZ ;  /* 0x000000fffff67224 */ /* 0x000fd000078e00ff */
[----:B------:R-:W-:Y:S05]  /*1020*/  @!P0 BRA `(.L_x_81) ;  /* 0x0000024000008947 */ /* 0x000fea0003800000 */
[----:B------:R-:W-:Y:S01]  /*1030*/  ISETP.NE.AND P0, PT, R205, c[0x0][0x19c], PT ;  /* 0x00006700cd007a0c */ /* 0x000fe20003f05270 */
[----:B------:R-:W-:Y:S01]  /*1040*/  IMAD.MOV.U32 R38, RZ, RZ, R31 ;  /* 0x000000ffff267224 */ /* 0x000fe200078e001f */
[----:B------:R-:W-:Y:S01]  /*1050*/  MOV R34, RZ ;  /* 0x000000ff00227202 */ /* 0x000fe20000000f00 */
[----:B------:R-:W-:Y:S01]  /*1060*/  IMAD.MOV.U32 R2, RZ, RZ, RZ ;  /* 0x000000ffff027224 */ /* 0x000fe200078e00ff */
[----:B------:R-:W-:Y:S01]  /*1070*/  MOV R246, RZ ;  /* 0x000000ff00f67202 */ /* 0x000fe20000000f00 */
[----:B------:R-:W-:Y:S01]  /*1080*/  IMAD.MOV.U32 R213, RZ, RZ, RZ ;  /* 0x000000ffffd57224 */ /* 0x000fe200078e00ff */
[----:B------:R-:W-:-:S04]  /*1090*/  MOV R37, RZ ;  /* 0x000000ff00257202 */ /* 0x000fc80000000f00 */
.L_x_82:
[C---:B------:R-:W-:Y:S02]  /*10a0*/  SEL R31, R38.reuse, R37, !P0 ;  /* 0x00000025261f7207 */ /* 0x040fe40004000000 */
[----:B------:R-:W-:-:S03]  /*10b0*/  IADD3 R38, R38, -0x1, RZ ;  /* 0xffffffff26267810 */ /* 0x000fc60007ffe0ff */
[C---:B------:R-:W-:Y:S02]  /*10c0*/  IMAD R36, R31.reuse, c[0x0][0x194], R30 ;  /* 0x000065001f247a24 */ /* 0x040fe400078e021e */
[C---:B------:R-:W-:Y:S02]  /*10d0*/  IMAD R35, R31.reuse, c[0x0][0x194], R27 ;  /* 0x000065001f237a24 */ /* 0x040fe400078e021b */
[C---:B------:R-:W-:Y:S01]  /*10e0*/  IMAD R33, R31.reuse, c[0x0][0x194], R26 ;  /* 0x000065001f217a24 */ /* 0x040fe200078e021a */
[----:B------:R-:W-:Y:S01]  /*10f0*/  ISETP.GE.AND P4, PT, R36, c[0x0][0x164], PT ;  /* 0x0000590024007a0c */ /* 0x000fe20003f86270 */
[----:B------:R-:W-:Y:S01]  /*1100*/  IMAD R31, R31, c[0x0][0x194], R17 ;  /* 0x000065001f1f7a24 */ /* 0x000fe200078e0211 */
[----:B------:R-:W-:Y:S02]  /*1110*/  ISETP.GE.AND P3, PT, R35, c[0x0][0x164], PT ;  /* 0x0000590023007a0c */ /* 0x000fe40003f66270 */
[----:B------:R-:W-:Y:S02]  /*1120*/  ISETP.GE.AND P2, PT, R33, c[0x0][0x164], PT ;  /* 0x0000590021007a0c */ /* 0x000fe40003f46270 */
[----:B------:R-:W-:-:S02]  /*1130*/  ISETP.GE.AND P1, PT, R31, c[0x0][0x164], PT ;  /* 0x000059001f007a0c */ /* 0x000fc40003f26270 */
[----:B------:R-:W-:Y:S02]  /*1140*/  ISETP.GT.AND P4, PT, R36, -0x1, !P4 ;  /* 0xffffffff2400780c */ /* 0x000fe40006784270 */
[----:B------:R-:W-:Y:S02]  /*1150*/  ISETP.GT.AND P3, PT, R35, -0x1, !P3 ;  /* 0xffffffff2300780c */ /* 0x000fe40005f64270 */
[----:B------:R-:W-:Y:S02]  /*1160*/  ISETP.GT.AND P2, PT, R33, -0x1, !P2 ;  /* 0xffffffff2100780c */ /* 0x000fe40005744270 */
[----:B------:R-:W-:Y:S02]  /*1170*/  ISETP.GT.AND P1, PT, R31, -0x1, !P1 ;  /* 0xffffffff1f00780c */ /* 0x000fe40004f24270 */
[----:B------:R-:W-:Y:S02]  /*1180*/  SEL R36, RZ, 0x1, !P4 ;  /* 0x00000001ff247807 */ /* 0x000fe40006000000 */
[----:B------:R-:W-:-:S02]  /*1190*/  SEL R35, RZ, 0x1, !P3 ;  /* 0x00000001ff237807 */ /* 0x000fc40005800000 */
        /* <DEDUP_REMOVED lines=13> */
.L_x_81:
[----:B------:R-:W-:Y:S01]  /*1270*/  ISETP.LE.AND P0, PT, R205, c[0x0][0x180], PT ;  /* 0x00006000cd007a0c */ /* 0x000fe20003f03270 */
[----:B------:R-:W-:Y:S01]  /*1280*/  IMAD.MOV.U32 R33, RZ, RZ, RZ ;  /* 0x000000ffff217224 */ /* 0x000fe200078e00ff */
[----:B------:R-:W-:Y:S01]  /*1290*/  MOV R212, RZ ;  /* 0x000000ff00d47202 */ /* 0x000fe20000000f00 */
[----:B------:R-:W-:-:S10]  /*12a0*/  IMAD.MOV.U32 R215, RZ, RZ, RZ ;  /* 0x000000ffffd77224 */ /* 0x000fd400078e00ff */
[----:B------:R-:W-:Y:S05]  /*12b0*/  @!P0 BRA `(.L_x_83) ;  /* 0x000004c000008947 */ /* 0x000fea0003800000 */
[----:B------:R-:W-:-:S13]  /*12c0*/  ISETP.NE.AND P0, PT, R205, c[0x0][0x19c], PT ;  /* 0x00006700cd007a0c */ /* 0x000fda0003f05270 */
[----:B------:R-:W-:Y:S05]  /*12d0*/  @!P0 BRA `(.L_x_84) ;  /* 0x0000021000008947 */ /* 0x000fea0003800000 */
[----:B------:R-:W-:Y:S01]  /*12e0*/  MOV R0, RZ ;  /* 0x000000ff00007202 */ /* 0x000fe20000000f00 */
[----:B------:R-:W-:Y:S01]  /*12f0*/  IMAD.MOV.U32 R212, RZ, RZ, RZ ;  /* 0x000000ffffd47224 */ /* 0x000fe200078e00ff */
[----:B------:R-:W-:Y:S01]  /*1300*/  MOV R33, RZ ;  /* 0x000000ff00217202 */ /* 0x000fe20000000f00 */
[----:B------:R-:W-:Y:S01]  /*1310*/  IMAD.MOV.U32 R15, RZ, RZ, RZ ;  /* 0x000000ffff0f7224 */ /* 0x000fe200078e00ff */
[----:B------:R-:W-:Y:S02]  /*1320*/  MOV R215, RZ ;  /* 0x000000ff00d77202 */ /* 0x000fe40000000f00 */
.L_x_85:
[----:B------:R-:W-:Y:S02]  /*1330*/  ISETP.GE.AND P3, PT, R14, c[0x0][0x168], PT ;  /* 0x00005a000e007a0c */ /* 0x000fe40003f66270 */
        /* <DEDUP_REMOVED lines=20> */
[----:B------:R-:W-:-:S02]  /*1480*/  LOP3.LUT R0, R7, R0, RZ, 0xfc, !PT ;  /* 0x0000000007007212 */ /* 0x000fc400078efcff */
[----:B------:R-:W-:Y:S02]  /*1490*/  IADD3 R14, R14, c[0x0][0x198], RZ ;  /* 0x000066000e0e7a10 */ /* 0x000fe40007ffe0ff */
[----:B------:R-:W-:Y:S02]  /*14a0*/  IADD3 R13, R13, c[0x0][0x198], RZ ;  /* 0x000066000d0d7a10 */ /* 0x000fe40007ffe0ff */
[----:B------:R-:W-:Y:S02]  /*14b0*/  IADD3 R12, R12, c[0x0][0x198], RZ ;  /* 0x000066000c0c7a10 */ /* 0x000fe40007ffe0ff */
[----:B------:R-:W-:Y:S01]  /*14c0*/  IADD3 R11, R11, c[0x0][0x198], RZ ;  /* 0x000066000b0b7a10 */ /* 0x000fe20007ffe0ff */
[----:B------:R-:W-:Y:S05]  /*14d0*/  @!P0 BRA `(.L_x_85) ;  /* 0xfffffe5000008947 */ /* 0x000fea000383ffff */
[----:B------:R-:W-:Y:S05]  /*14e0*/  BRA `(.L_x_83) ;  /* 0x0000029000007947 */ /* 0x000fea0003800000 */
.L_x_84:
[----:B------:R-:W-:Y:S01]  /*14f0*/  IMAD R15, R15, c[0x0][0x198], RZ ;  /* 0x000066000f0f7a24 */ /* 0x000fe200078e02ff */
[----:B------:R-:W-:Y:S01]  /*1500*/  MOV R0, RZ ;  /* 0x000000ff00007202 */ /* 0x000fe20000000f00 */
[----:B------:R-:W-:Y:S01]  /*1510*/  IMAD.MOV.U32 R212, RZ, RZ, RZ ;  /* 0x000000ffffd47224 */ /* 0x000fe200078e00ff */
[----:B------:R-:W-:Y:S01]  /*1520*/  MOV R33, RZ ;  /* 0x000000ff00217202 */ /* 0x000fe20000000f00 */
[--C-:B------:R-:W-:Y:S01]  /*1530*/  IMAD R7, R7, c[0x0][0x190], R15.reuse ;  /* 0x0000640007077a24 */ /* 0x100fe200078e020f */
[----:B------:R-:W-:Y:S01]  /*1540*/  MOV R215, RZ ;  /* 0x000000ff00d77202 */ /* 0x000fe20000000f00 */
[----:B------:R-:W-:-:S02]  /*1550*/  IMAD R8, R8, c[0x0][0x190], R15 ;  /* 0x0000640008087a24 */ /* 0x000fc400078e020f */
[--C-:B------:R-:W-:Y:S02]  /*1560*/  IMAD R9, R9, c[0x0][0x190], R15.reuse ;  /* 0x0000640009097a24 */ /* 0x100fe400078e020f */
[----:B------:R-:W-:Y:S01]  /*1570*/  IMAD R10, R10, c[0x0][0x190], R15 ;  /* 0x000064000a0a7a24 */ /* 0x000fe200078e020f */
[----:B------:R-:W-:Y:S01]  /*1580*/  IADD3 R15, R7, -c[0x0][0x188], RZ ;  /* 0x80006200070f7a10 */ /* 0x000fe20007ffe0ff */
[----:B------:R-:W-:Y:S01]  /*1590*/  IMAD.MOV.U32 R11, RZ, RZ, RZ ;  /* 0x000000ffff0b7224 */ /* 0x000fe200078e00ff */
[----:B------:R-:W-:Y:S02]  /*15a0*/  IADD3 R14, R8, -c[0x0][0x188], RZ ;  /* 0x80006200080e7a10 */ /* 0x000fe40007ffe0ff */
[----:B------:R-:W-:Y:S02]  /*15b0*/  IADD3 R13, R9, -c[0x0][0x188], RZ ;  /* 0x80006200090d7a10 */ /* 0x000fe40007ffe0ff */
[----:B------:R-:W-:-:S04]  /*15c0*/  IADD3 R12, R10, -c[0x0][0x188], RZ ;  /* 0x800062000a0c7a10 */ /* 0x000fc80007ffe0ff */
.L_x_86:
[----:B------:R-:W-:Y:S02]  /*15d0*/  ISETP.GE.AND P3, PT, R12, c[0x0][0x168], PT ;  /* 0x00005a000c007a0c */ /* 0x000fe40003f66270 */
[----:B------:R-:W-:-:S02]  /*15e0*/  ISETP.GE.AND P2, PT, R13, c[0x0][0x168], PT ;  /* 0x00005a000d007a0c */ /* 0x000fc40003f46270 */
[----:B------:R-:W-:Y:S02]  /*15f0*/  ISETP.GE.AND P1, PT, R14, c[0x0][0x168], PT ;  /* 0x00005a000e007a0c */ /* 0x000fe40003f26270 */
[----:B------:R-:W-:Y:S02]  /*1600*/  ISETP.GE.AND P0, PT, R15, c[0x0][0x168], PT ;  /* 0x00005a000f007a0c */ /* 0x000fe40003f06270 */
[----:B------:R-:W-:Y:S02]  /*1610*/  ISETP.GT.AND P3, PT, R12, -0x1, !P3 ;  /* 0xffffffff0c00780c */ /* 0x000fe40005f64270 */
[----:B------:R-:W-:Y:S02]  /*1620*/  ISETP.GT.AND P2, PT, R13, -0x1, !P2 ;  /* 0xffffffff0d00780c */ /* 0x000fe40005744270 */
[----:B------:R-:W-:Y:S02]  /*1630*/  ISETP.GT.AND P1, PT, R14, -0x1, !P1 ;  /* 0xffffffff0e00780c */ /* 0x000fe40004f24270 */
[----:B------:R-:W-:-:S02]  /*1640*/  ISETP.GT.AND P0, PT, R15, -0x1, !P0 ;  /* 0xffffffff0f00780c */ /* 0x000fc40004704270 */
[----:B------:R-:W-:Y:S02]  /*1650*/  SEL R10, RZ, 0x1, !P3 ;  /* 0x00000001ff0a7807 */ /* 0x000fe40005800000 */
[----:B------:R-:W-:Y:S02]  /*1660*/  SEL R9, RZ, 0x1, !P2 ;  /* 0x00000001ff097807 */ /* 0x000fe40005000000 */
[----:B------:R-:W-:Y:S02]  /*1670*/  SEL R8, RZ, 0x1, !P1 ;  /* 0x00000001ff087807 */ /* 0x000fe40004800000 */
[----:B------:R-:W-:Y:S02]  /*1680*/  SEL R7, RZ, 0x1, !P0 ;  /* 0x00000001ff077807 */ /* 0x000fe40004000000 */
[-C--:B------:R-:W-:Y:S02]  /*1690*/  SHF.L.U32 R10, R10, R11.reuse, RZ ;  /* 0x0000000b0a0a7219 */ /* 0x080fe400000006ff */
[----:B------:R-:W-:-:S02]  /*16a0*/  SHF.L.U32 R9, R9, R11, RZ ;  /* 0x0000000b09097219 */ /* 0x000fc400000006ff */
[-C--:B------:R-:W-:Y:S02]  /*16b0*/  SHF.L.U32 R8, R8, R11.reuse, RZ ;  /* 0x0000000b08087219 */ /* 0x080fe400000006ff */
[----:B------:R-:W-:Y:S02]  /*16c0*/  SHF.L.U32 R7, R7, R11, RZ ;  /* 0x0000000b07077219 */ /* 0x000fe400000006ff */
[----:B------:R-:W-:Y:S02]  /*16d0*/  IADD3 R11, R11, 0x1, RZ ;  /* 0x000000010b0b7810 */ /* 0x000fe40007ffe0ff */
[----:B------:R-:W-:Y:S02]  /*16e0*/  LOP3.LUT R215, R10, R215, RZ, 0xfc, !PT ;  /* 0x000000d70ad77212 */ /* 0x000fe400078efcff */
[----:B------:R-:W-:Y:S02]  /*16f0*/  ISETP.GE.AND P0, PT, R11, c[0x0][0x180], PT ;  /* 0x000060000b007a0c */ /* 0x000fe40003f06270 */
[----:B------:R-:W-:-:S02]  /*1700*/  LOP3.LUT R212, R9, R212, RZ, 0xfc, !PT ;  /* 0x000000d409d47212 */ /* 0x000fc400078efcff */
[----:B------:R-:W-:Y:S02]  /*1710*/  LOP3.LUT R33, R8, R33, RZ, 0xfc, !PT ;  /* 0x0000002108217212 */ /* 0x000fe400078efcff */
[----:B------:R-:W-:Y:S02]  /*1720*/  LOP3.LUT R0, R7, R0, RZ, 0xfc, !PT ;  /* 0x0000000007007212 */ /* 0x000fe400078efcff */
[----:B------:R-:W-:Y:S02]  /*1730*/  IADD3 R12, R12, -c[0x0][0x198], RZ ;  /* 0x800066000c0c7a10 */ /* 0x000fe40007ffe0ff */
[----:B------:R-:W-:Y:S02]  /*1740*/  IADD3 R13, R13, -c[0x0][0x198], RZ ;  /* 0x800066000d0d7a10 */ /* 0x000fe40007ffe0ff */
[----:B------:R-:W-:Y:S02]  /*1750*/  IADD3 R14, R14, -c[0x0][0x198], RZ ;  /* 0x800066000e0e7a10 */ /* 0x000fe40007ffe0ff */
[----:B------:R-:W-:Y:S01]  /*1760*/  IADD3 R15, R15, -c[0x0][0x198], RZ ;  /* 0x800066000f0f7a10 */ /* 0x000fe20007ffe0ff */
[----:B------:R-:W-:Y:S05]  /*1770*/  @!P0 BRA `(.L_x_86) ;  /* 0xfffffe5000008947 */ /* 0x000fea000383ffff */
.L_x_83:
[----:B------:R-:W-:Y:S01]  /*1780*/  SHF.R.U32.HI R9, RZ, 0x5, R3 ;  /* 0x00000005ff097819 */ /* 0x000fe20000011603 */
[----:B------:R-:W-:Y:S01]  /*1790*/  IMAD R16, R16, 0x80, R6 ;  /* 0x0000008010107824 */ /* 0x000fe200078e0206 */
[----:B------:R-:W-:Y:S01]  /*17a0*/  ISETP.GE.AND P5, PT, R19, c[0x0][0x16c], PT ;  /* 0x00005b0013007a0c */ /* 0x000fe20003fa6270 */
[----:B------:R-:W-:Y:S01]  /*17b0*/  ULDC.64 UR20, c[0x0][0x118] ;  /* 0x0000460000147ab9 */ /* 0x000fe20000000a00 */
[----:B------:R-:W-:Y:S01]  /*17c0*/  IADD3 R12, R6, 0x8, RZ ;  /* 0x00000008060c7810 */ /* 0x000fe20007ffe0ff */
[----:B------:R-:W-:Y:S01]  /*17d0*/  IMAD.MOV.U32 R228, RZ, RZ, c[0x0][0x288] ;  /* 0x0000a200ffe47624 */ /* 0x000fe200078e00ff */
[----:B------:R-:W1:Y:S01]  /*17e0*/  SHFL.IDX PT, R9, R9, RZ, 0x1f ;  /* 0x00001fff09097589 */ /* 0x000e6200000e0000 */
[C---:B------:R-:W-:Y:S01]  /*17f0*/  IADD3 R7, R16.reuse, 0x8, RZ ;  /* 0x0000000810077810 */ /* 0x040fe20007ffe0ff */
[C---:B------:R-:W-:Y:S01]  /*1800*/  IMAD.SHL.U32 R225, R3.reuse, 0x10, RZ ;  /* 0x0000001003e17824 */ /* 0x040fe200078e00ff */
[C---:B------:R-:W-:Y:S01]  /*1810*/  IADD3 R8, R16.reuse, 0x18, RZ ;  /* 0x0000001810087810 */ /* 0x040fe20007ffe0ff */
[----:B------:R-:W-:Y:S01]  /*1820*/  IMAD.SHL.U32 R226, R3, 0x4, RZ ;  /* 0x0000000403e27824 */ /* 0x000fe200078e00ff */
[----:B------:R-:W-:Y:S01]  /*1830*/  ISETP.GE.AND P2, PT, R7, c[0x0][0x178], PT ;  /* 0x00005e0007007a0c */ /* 0x000fe20003f46270 */
[----:B------:R-:W-:Y:S01]  /*1840*/  IMAD.MOV.U32 R220, RZ, RZ, RZ ;  /* 0x000000ffffdc7224 */ /* 0x000fe200078e00ff */
[----:B------:R-:W-:Y:S01]  /*1850*/  IADD3 R10, R16, 0x10, RZ ;  /* 0x00000010100a7810 */ /* 0x000fe20007ffe0ff */
[----:B------:R-:W-:Y:S01]  /*1860*/  IMAD.MOV.U32 R216, RZ, RZ, 0x1 ;  /* 0x00000001ffd87424 */ /* 0x000fe200078e00ff */
[----:B------:R-:W-:Y:S01]  /*1870*/  LEA.HI R7, R6, R6, RZ, 0x1 ;  /* 0x0000000606077211 */ /* 0x000fe200078f08ff */
[----:B------:R-:W-:Y:S01]  /*1880*/  IMAD.MOV.U32 R219, RZ, RZ, RZ ;  /* 0x000000ffffdb7224 */ /* 0x000fe200078e00ff */
[----:B------:R-:W-:-:S02]  /*1890*/  SEL R213, R213, RZ, !P5 ;  /* 0x000000ffd5d57207 */ /* 0x000fc40006800000 */
[----:B------:R-:W-:Y:S02]  /*18a0*/  ISETP.GE.AND P4, PT, R8, c[0x0][0x178], PT ;  /* 0x00005e0008007a0c */ /* 0x000fe40003f86270 */
[----:B------:R-:W-:Y:S02]  /*18b0*/  ISETP.GE.AND P1, PT, R10, c[0x0][0x178], PT ;  /* 0x00005e000a007a0c */ /* 0x000fe40003f26270 */
[----:B------:R-:W-:Y:S02]  /*18c0*/  LOP3.LUT R8, R7, 0x3ffffffe, RZ, 0xc0, !PT ;  /* 0x3ffffffe07087812 */ /* 0x000fe400078ec0ff */
[----:B------:R-:W-:Y:S02]  /*18d0*/  LOP3.LUT R10, R213, 0x1, RZ, 0xc0, !PT ;  /* 0x00000001d50a7812 */ /* 0x000fe400078ec0ff */
[----:B------:R-:W-:Y:S01]  /*18e0*/  SEL R214, R214, RZ, !P5 ;  /* 0x000000ffd6d67207 */ /* 0x000fe20006800000 */
[----:B------:R-:W-:Y:S01]  /*18f0*/  IMAD.IADD R8, R6, 0x1, -R8 ;  /* 0x0000000106087824 */ /* 0x000fe200078e0a08 */
[----:B------:R-:W-:Y:S01]  /*1900*/  ISETP.NE.U32.AND P3, PT, R10, 0x1, PT ;  /* 0x000000010a00780c */ /* 0x000fe20003f65070 */
[----:B-1----:R1:W2:Y:S01]  /*1910*/  R2UR UR4, R9 ;  /* 0x00000000090473c2 */ /* 0x0022a200000e0000 */
[----:B------:R-:W-:-:S02]  /*1920*/  LOP3.LUT R10, R214, 0x1, RZ, 0xc0, !PT ;  /* 0x00000001d60a7812 */ /* 0x000fc400078ec0ff */
[----:B------:R-:W-:Y:S02]  /*1930*/  LEA.HI R6, R12, R12, RZ, 0x1 ;  /* 0x0000000c0c067211 */ /* 0x000fe400078f08ff */
[----:B------:R-:W-:Y:S02]  /*1940*/  SEL R215, R215, RZ, !P5 ;  /* 0x000000ffd7d77207 */ /* 0x000fe40006800000 */
[----:B------:R-:W-:Y:S02]  /*1950*/  SEL R246, R246, RZ, !P5 ;  /* 0x000000fff6f67207 */ /* 0x000fe40006800000 */
[----:B------:R-:W-:Y:S02]  /*1960*/  SEL R247, R247, RZ, !P5 ;  /* 0x000000fff7f77207 */ /* 0x000fe40006800000 */
[----:B------:R-:W-:Y:S02]  /*1970*/  ISETP.NE.U32.OR P3, PT, R10, 0x1, P3 ;  /* 0x000000010a00780c */ /* 0x000fe40001f65470 */
[C---:B------:R-:W-:Y:S01]  /*1980*/  ISETP.GE.AND P0, PT, R16.reuse, c[0x0][0x178], PT ;  /* 0x00005e0010007a0c */ /* 0x040fe20003f06270 */
[----:B------:R-:W-:Y:S01]  /*1990*/  IMAD R16, R16, c[0x0][0x254], RZ ;  /* 0x0000950010107a24 */ /* 0x000fe200078e02ff */
[----:B------:R-:W-:-:S02]  /*19a0*/  LOP3.LUT R10, R215, R247, R246, 0x80, !PT ;  /* 0x000000f7d70a7212 */ /* 0x000fc400078e80f6 */
[----:B------:R-:W-:Y:S02]  /*19b0*/  SEL R34, R34, RZ, !P5 ;  /* 0x000000ff22227207 */ /* 0x000fe40006800000 */
[----:B------:R-:W-:Y:S02]  /*19c0*/  LOP3.LUT R224, R3, 0x7, RZ, 0xc0, !PT ;  /* 0x0000000703e07812 */ /* 0x000fe400078ec0ff */
[----:B------:R-:W-:Y:S02]  /*19d0*/  SEL R2, R2, RZ, !P5 ;  /* 0x000000ff02027207 */ /* 0x000fe40006800000 */
[----:B-1----:R-:W-:Y:S01]  /*19e0*/  LOP3.LUT R9, R6, 0x3ffffffe, RZ, 0xc0, !PT ;  /* 0x3ffffffe06097812 */ /* 0x002fe200078ec0ff */
[----:B--2---:R-:W-:Y:S01]  /*19f0*/  USHF.R.S32.HI UR18, URZ, 0x1f, UR4 ;  /* 0x0000001f3f127899 */ /* 0x004fe20008011404 */
[----:B------:R-:W-:Y:S02]  /*1a00*/  SHF.R.U32.HI R11, RZ, 0x3, R3 ;  /* 0x00000003ff0b7819 */ /* 0x000fe40000011603 */
[----:B------:R-:W-:Y:S01]  /*1a10*/  SHF.R.U32.HI R223, RZ, 0x1, R224 ;  /* 0x00000001ffdf7819 */ /* 0x000fe200000116e0 */
[----:B------:R-:W-:Y:S01]  /*1a20*/  IMAD.IADD R12, R12, 0x1, -R9 ;  /* 0x000000010c0c7824 */ /* 0x000fe200078e0a09 */
[----:B------:R-:W-:Y:S01]  /*1a30*/  SEL R9, RZ, 0x1, P0 ;  /* 0x00000001ff097807 */ /* 0x000fe20000000000 */
[----:B------:R-:W-:Y:S01]  /*1a40*/  ULEA.HI UR18, UR18, UR4, URZ, 0x2 ;  /* 0x0000000412127291 */ /* 0x000fe2000f8f103f */
[----:B------:R-:W-:-:S02]  /*1a50*/  LOP3.LUT P0, RZ, R10, 0x1, RZ, 0xc0, !PT ;  /* 0x000000010aff7812 */ /* 0x000fc4000780c0ff */
[----:B------:R-:W-:Y:S01]  /*1a60*/  LOP3.LUT R10, R34, 0x1, RZ, 0xc0, !PT ;  /* 0x00000001220a7812 */ /* 0x000fe200078ec0ff */
[----:B------:R-:W-:Y:S01]  /*1a70*/  ULOP3.LUT UR5, UR18, 0xfffffffc, URZ, 0xc0, !UPT ;  /* 0xfffffffc12057892 */ /* 0x000fe2000f8ec03f */
[----:B------:R-:W-:Y:S01]  /*1a80*/  SEL R212, R212, RZ, !P5 ;  /* 0x000000ffd4d47207 */ /* 0x000fe20006800000 */
[----:B------:R-:W-:Y:S01]  /*1a90*/  USHF.R.S32.HI UR18, URZ, 0x2, UR18 ;  /* 0x000000023f127899 */ /* 0x000fe20008011412 */
[----:B------:R-:W-:Y:S01]  /*1aa0*/  LOP3.LUT R15, R2, 0x1, RZ, 0xc0, !PT ;  /* 0x00000001020f7812 */ /* 0x000fe200078ec0ff */
[----:B------:R-:W-:Y:S01]  /*1ab0*/  UIADD3 UR5, UR4, -UR5, URZ ;  /* 0x8000000504057290 */ /* 0x000fe2000fffe03f */
[----:B------:R-:W-:Y:S01]  /*1ac0*/  SEL R14, RZ, 0xffffffff, P2 ;  /* 0xffffffffff0e7807 */ /* 0x000fe20001000000 */
[----:B------:R-:W-:Y:S01]  /*1ad0*/  USHF.L.U32 UR4, UR18, 0x3, URZ ;  /* 0x0000000312047899 */ /* 0x000fe2000800063f */
[----:B------:R-:W-:Y:S01]  /*1ae0*/  PLOP3.LUT P6, PT, PT, PT, PT, 0x8, 0x0 ;  /* 0x000000000000781c */ /* 0x000fe20003fce170 */
[----:B------:R-:W-:Y:S01]  /*1af0*/  ULEA.HI UR17, UR5, UR5, URZ, 0x1 ;  /* 0x0000000505117291 */ /* 0x000fe2000f8f083f */
[----:B------:R-:W-:Y:S01]  /*1b00*/  ISETP.NE.U32.AND P2, PT, R10, 0x1, PT ;  /* 0x000000010a00780c */ /* 0x000fe20003f45070 */
[----:B------:R-:W-:Y:S01]  /*1b10*/  IMAD.SHL.U32 R14, R14, 0x2, RZ ;  /* 0x000000020e0e7824 */ /* 0x000fe200078e00ff */
[----:B------:R-:W-:Y:S01]  /*1b20*/  LOP3.LUT R223, R223, 0x1, R11, 0x78, !PT ;  /* 0x00000001dfdf7812 */ /* 0x000fe200078e780b */
[----:B------:R-:W-:Y:S01]  /*1b30*/  ULOP3.LUT UR16, UR17, 0xfffffffe, URZ, 0xc0, !UPT ;  /* 0xfffffffe11107892 */ /* 0x000fe2000f8ec03f */
[----:B------:R-:W-:Y:S01]  /*1b40*/  @!P3 LOP3.LUT P6, RZ, R212, 0x1, RZ, 0xc0, !PT ;  /* 0x00000001d4ffb812 */ /* 0x000fe200078cc0ff */
[----:B------:R-:W-:Y:S01]  /*1b50*/  USHF.R.S32.HI UR17, URZ, 0x1, UR17 ;  /* 0x000000013f117899 */ /* 0x000fe20008011411 */
[----:B------:R-:W-:Y:S01]  /*1b60*/  SEL R10, RZ, 0x8, P4 ;  /* 0x00000008ff0a7807 */ /* 0x000fe20002000000 */
[----:B------:R-:W-:Y:S01]  /*1b70*/  UIADD3 UR16, UR5, -UR16, URZ ;  /* 0x8000001005107290 */ /* 0x000fe2000fffe03f */
[----:B------:R-:W-:Y:S01]  /*1b80*/  ISETP.GE.AND P3, PT, R3, 0x4, PT ;  /* 0x000000040300780c */ /* 0x000fe20003f66270 */
[----:B------:R-:W-:Y:S01]  /*1b90*/  ULEA UR6, UR17, UR4, 0xa ;  /* 0x0000000411067291 */ /* 0x000fe2000f8e503f */
[----:B------:R-:W-:Y:S01]  /*1ba0*/  SEL R11, RZ, 0x4, P1 ;  /* 0x00000004ff0b7807 */ /* 0x000fe20000800000 */
[----:B------:R-:W-:Y:S01]  /*1bb0*/  ULEA UR7, UR16, UR4, 0xa ;  /* 0x0000000410077291 */ /* 0x000fe2000f8e503f */
[----:B------:R-:W-:Y:S01]  /*1bc0*/  ISETP.NE.U32.AND P4, PT, R15, 0x1, PT ;  /* 0x000000010f00780c */ /* 0x000fe20003f85070 */
[--C-:B------:R-:W-:Y:S01]  /*1bd0*/  IMAD R15, R8, 0x4, R5.reuse ;  /* 0x00000004080f7824 */ /* 0x100fe200078e0205 */
[----:B------:R-:W-:Y:S01]  /*1be0*/  IADD3 R13, P1, R19, R16, RZ ;  /* 0x00000010130d7210 */ /* 0x000fe20007f3e0ff */
[----:B------:R-:W-:Y:S01]  /*1bf0*/  IMAD R5, R12, 0x4, R5 ;  /* 0x000000040c057824 */ /* 0x000fe200078e0205 */
[----:B------:R-:W-:-:S02]  /*1c00*/  SEL R17, RZ, 0x4, !P3 ;  /* 0x00000004ff117807 */ /* 0x000fc40005800000 */
[----:B------:R-:W-:Y:S02]  /*1c10*/  LEA.HI.X.SX32 R4, R16, R4, 0x1, P1 ;  /* 0x0000000410047211 */ /* 0x000fe400008f0eff */
[----:B------:R-:W-:Y:S01]  /*1c20*/  SHF.R.S32.HI R16, RZ, 0x1f, R15 ;  /* 0x0000001fff107819 */ /* 0x000fe2000001140f */
[----:B------:R-:W-:Y:S01]  /*1c30*/  IMAD.IADD R17, R3, 0x1, -R17 ;  /* 0x0000000103117824 */ /* 0x000fe200078e0a11 */
[----:B------:R-:W-:Y:S02]  /*1c40*/  SEL R245, R245, RZ, !P5 ;  /* 0x000000fff5f57207 */ /* 0x000fe40006800000 */
[----:B------:R-:W-:Y:S01]  /*1c50*/  LEA.HI R16, R16, R15, RZ, 0x2 ;  /* 0x0000000f10107211 */ /* 0x000fe200078f10ff */
[----:B------:R-:W-:Y:S01]  /*1c60*/  IMAD R18, R17, 0x8, R18 ;  /* 0x0000000811127824 */ /* 0x000fe200078e0212 */
[----:B------:R-:W-:Y:S02]  /*1c70*/  SEL R32, R32, RZ, !P5 ;  /* 0x000000ff20207207 */ /* 0x000fe40006800000 */
[----:B------:R-:W-:-:S02]  /*1c80*/  SHF.R.S32.HI R8, RZ, 0x1, R7 ;  /* 0x00000001ff087819 */ /* 0x000fc40000011407 */
[----:B------:R-:W-:Y:S02]  /*1c90*/  SHF.R.S32.HI R17, RZ, 0x1f, R7 ;  /* 0x0000001fff117819 */ /* 0x000fe40000011407 */
[----:B------:R-:W-:Y:S02]  /*1ca0*/  LOP3.LUT R12, R245, 0x1, RZ, 0xc0, !PT ;  /* 0x00000001f50c7812 */ /* 0x000fe400078ec0ff */
[----:B------:R-:W-:Y:S02]  /*1cb0*/  LOP3.LUT R16, R16, 0xfffffffc, RZ, 0xc0, !PT ;  /* 0xfffffffc10107812 */ /* 0x000fe400078ec0ff */
[----:B------:R-:W-:Y:S02]  /*1cc0*/  LOP3.LUT R7, R32, 0x1, RZ, 0xc0, !PT ;  /* 0x0000000120077812 */ /* 0x000fe400078ec0ff */
[----:B------:R-:W-:Y:S01]  /*1cd0*/  ISETP.NE.U32.OR P2, PT, R12, 0x1, P2 ;  /* 0x000000010c00780c */ /* 0x000fe20001745470 */
[----:B------:R-:W-:Y:S01]  /*1ce0*/  IMAD.IADD R12, R15, 0x1, -R16 ;  /* 0x000000010f0c7824 */ /* 0x000fe200078e0a10 */
[----:B------:R-:W-:-:S02]  /*1cf0*/  ISETP.NE.U32.OR P4, PT, R7, 0x1, P4 ;  /* 0x000000010700780c */ /* 0x000fc40002785470 */
[--C-:B------:R-:W-:Y:S02]  /*1d00*/  SHF.R.S32.HI R7, RZ, 0x1, R6.reuse ;  /* 0x00000001ff077819 */ /* 0x100fe40000011406 */
[----:B------:R-:W-:Y:S02]  /*1d10*/  SHF.R.S32.HI R15, RZ, 0x1f, R6 ;  /* 0x0000001fff0f7819 */ /* 0x000fe40000011406 */
[----:B------:R-:W-:Y:S02]  /*1d20*/  SHF.R.S32.HI R6, RZ, 0x1f, R5 ;  /* 0x0000001fff067819 */ /* 0x000fe40000011405 */
[----:B------:R-:W-:Y:S02]  /*1d30*/  LEA.HI R17, R17, R8, RZ, 0x2 ;  /* 0x0000000811117211 */ /* 0x000fe400078f10ff */
[----:B------:R-:W-:Y:S02]  /*1d40*/  LEA.HI R15, R15, R7, RZ, 0x2 ;  /* 0x000000070f0f7211 */ /* 0x000fe400078f10ff */
[----:B------:R-:W-:-:S02]  /*1d50*/  LEA.HI R6, R6, R5, RZ, 0x2 ;  /* 0x0000000506067211 */ /* 0x000fc400078f10ff */
[----:B------:R-:W-:Y:S02]  /*1d60*/  LOP3.LUT R17, R17, 0x1ffffffc, RZ, 0xc0, !PT ;  /* 0x1ffffffc11117812 */ /* 0x000fe400078ec0ff */
[----:B------:R-:W-:Y:S02]  /*1d70*/  LOP3.LUT R15, R15, 0x1ffffffc, RZ, 0xc0, !PT ;  /* 0x1ffffffc0f0f7812 */ /* 0x000fe400078ec0ff */
[----:B------:R-:W-:Y:S01]  /*1d80*/  LOP3.LUT R6, R6, 0xfffffffc, RZ, 0xc0, !PT ;  /* 0xfffffffc06067812 */ /* 0x000fe200078ec0ff */
[----:B------:R-:W-:Y:S01]  /*1d90*/  IMAD.IADD R17, R8, 0x1, -R17 ;  /* 0x0000000108117824 */ /* 0x000fe200078e0a11 */
[----:B------:R-:W-:Y:S01]  /*1da0*/  SEL R33, R33, RZ, !P5 ;  /* 0x000000ff21217207 */ /* 0x000fe20006800000 */
[----:B------:R-:W-:Y:S01]  /*1db0*/  IMAD.IADD R15, R7, 0x1, -R15 ;  /* 0x00000001070f7824 */ /* 0x000fe200078e0a0f */
[----:B------:R-:W-:Y:S01]  /*1dc0*/  LOP3.LUT R9, R14, 0x2, R9, 0xe2, !PT ;  /* 0x000000020e097812 */ /* 0x000fe200078ee209 */
[----:B------:R-:W-:Y:S01]  /*1dd0*/  IMAD.IADD R5, R5, 0x1, -R6 ;  /* 0x0000000105057824 */ /* 0x000fe200078e0a06 */
[----:B------:R-:W-:-:S02]  /*1de0*/  LOP3.LUT R17, R12, R17, RZ, 0x3c, !PT ;  /* 0x000000110c117212 */ /* 0x000fc400078e3cff */
[----:B------:R-:W-:Y:S02]  /*1df0*/  LEA R12, P1, R13, c[0x0][0x278], 0x1 ;  /* 0x00009e000d0c7a11 */ /* 0x000fe400078208ff */
[----:B------:R-:W-:Y:S01]  /*1e00*/  LOP3.LUT R5, R5, R15, RZ, 0x3c, !PT ;  /* 0x0000000f05057212 */ /* 0x000fe200078e3cff */
[----:B------:R-:W-:Y:S01]  /*1e10*/  IMAD.IADD R17, R16, 0x1, R17 ;  /* 0x0000000110117824 */ /* 0x000fe200078e0211 */
[----:B------:R-:W-:Y:S01]  /*1e20*/  LEA.HI.X R13, R13, c[0x0][0x27c], R4, 0x1, P1 ;  /* 0x00009f000d0d7a11 */ /* 0x000fe200008f0c04 */
[----:B------:R-:W-:Y:S01]  /*1e30*/  IMAD.MOV.U32 R4, RZ, RZ, RZ ;  /* 0x000000ffff047224 */ /* 0x000fe200078e00ff */
[----:B------:R-:W-:Y:S01]  /*1e40*/  @!P2 LOP3.LUT R4, R33, 0x1, RZ, 0xc0, !PT ;  /* 0x000000012104a812 */ /* 0x000fe200078ec0ff */
[----:B------:R-:W-:Y:S01]  /*1e50*/  IMAD.IADD R5, R6, 0x1, R5 ;  /* 0x0000000106057824 */ /* 0x000fe200078e0205 */
[----:B------:R-:W-:Y:S01]  /*1e60*/  SEL R0, R0, RZ, !P5 ;  /* 0x000000ff00007207 */ /* 0x000fe20006800000 */
[----:B------:R-:W-:Y:S01]  /*1e70*/  IMAD R17, R8, 0x20, R17 ;  /* 0x0000002008117824 */ /* 0x000fe200078e0211 */
[----:B------:R-:W-:Y:S01]  /*1e80*/  ISETP.NE.U32.AND P1, PT, R4, RZ, PT ;  /* 0x000000ff0400720c */ /* 0x000fe20003f25070 */
[----:B------:R-:W-:Y:S01]  /*1e90*/  IMAD R5, R7, 0x20, R5 ;  /* 0x0000002007057824 */ /* 0x000fe200078e0205 */
[----:B------:R-:W-:Y:S01]  /*1ea0*/  PLOP3.LUT P2, PT, PT, PT, PT, 0x8, 0x0 ;  /* 0x000000000000781c */ /* 0x000fe20003f4e170 */
[----:B------:R-:W-:Y:S01]  /*1eb0*/  IMAD.SHL.U32 R17, R17, 0x8, RZ ;  /* 0x0000000811117824 */ /* 0x000fe200078e00ff */
[----:B------:R-:W-:Y:S01]  /*1ec0*/  @!P4 LOP3.LUT P2, RZ, R0, 0x1, RZ, 0xc0, !PT ;  /* 0x0000000100ffc812 */ /* 0x000fe2000784c0ff */
[----:B------:R-:W-:Y:S01]  /*1ed0*/  IMAD.SHL.U32 R35, R5, 0x8, RZ ;  /* 0x0000000805237824 */ /* 0x000fe200078e00ff */
[----:B------:R-:W-:Y:S01]  /*1ee0*/  SEL R228, R228, c[0x0][0x290], !P3 ;  /* 0x0000a400e4e47a07 */ /* 0x000fe20005800000 */
[----:B------:R-:W-:Y:S01]  /*1ef0*/  @!P0 IMAD.MOV.U32 R8, RZ, RZ, 0x7eff7eff ;  /* 0x7eff7effff088424 */ /* 0x000fe200078e00ff */
[----:B------:R-:W-:Y:S01]  /*1f00*/  SHF.R.S32.HI R36, RZ, 0x3, R17 ;  /* 0x00000003ff247819 */ /* 0x000fe20000011411 */
[----:B------:R-:W-:Y:S01]  /*1f10*/  @!P6 IMAD.MOV.U32 R4, RZ, RZ, 0x7eff7eff ;  /* 0x7eff7effff04e424 */ /* 0x000fe200078e00ff */
[----:B------:R-:W-:-:S02]  /*1f20*/  SHF.R.S32.HI R35, RZ, 0x3, R35 ;  /* 0x00000003ff237819 */ /* 0x000fc40000011423 */
[----:B------:R-:W-:Y:S01]  /*1f30*/  LOP3.LUT R17, R10, R11, R9, 0xfe, !PT ;  /* 0x0000000b0a117212 */ /* 0x000fe200078efe09 */
[----:B------:R-:W-:Y:S01]  /*1f40*/  IMAD.SHL.U32 R222, R36, 0x10, RZ ;  /* 0x0000001024de7824 */ /* 0x000fe200078e00ff */
[----:B------:R-:W-:Y:S01]  /*1f50*/  LOP3.LUT R227, R3, 0x6, RZ, 0xc0, !PT ;  /* 0x0000000603e37812 */ /* 0x000fe200078ec0ff */
[--C-:B------:R-:W-:Y:S01]  /*1f60*/  IMAD.MOV.U32 R9, RZ, RZ, R8.reuse ;  /* 0x000000ffff097224 */ /* 0x100fe200078e0008 */
[----:B------:R-:W-:Y:S01]  /*1f70*/  SEL R17, R17, RZ, !P5 ;  /* 0x000000ff11117207 */ /* 0x000fe20006800000 */
[--C-:B------:R-:W-:Y:S01]  /*1f80*/  IMAD.MOV.U32 R10, RZ, RZ, R8.reuse ;  /* 0x000000ffff0a7224 */ /* 0x100fe200078e0008 */
[----:B------:R-:W-:Y:S01]  /*1f90*/  @!PT LDS RZ, [RZ] ;  /* 0x00000000fffff984 */ /* 0x000fe20000000800 */
[----:B------:R-:W-:Y:S01]  /*1fa0*/  @!PT LDS RZ, [RZ] ;  /* 0x00000000fffff984 */ /* 0x000fe20000000800 */
[----:B------:R1:W-:Y:S01]  /*1fb0*/  @P0 LDGSTS.E.LTC128B.128 [R222], [R24.64] ;  /* 0x0000000018de0fae */ /* 0x0003e2000b921d54 */
[----:B------:R-:W-:Y:S01]  /*1fc0*/  IMAD.MOV.U32 R11, RZ, RZ, R8 ;  /* 0x000000ffff0b7224 */ /* 0x000fe200078e0008 */
[----:B------:R-:W-:Y:S01]  /*1fd0*/  SHF.R.U32.HI R217, RZ, 0x1, R3 ;  /* 0x00000001ffd97819 */ /* 0x000fe20000011603 */
[----:B------:R-:W-:Y:S01]  /*1fe0*/  IMAD.SHL.U32 R221, R35, 0x10, RZ ;  /* 0x0000001023dd7824 */ /* 0x000fe200078e00ff */
[----:B------:R-:W-:Y:S01]  /*1ff0*/  SHF.R.U32.HI R227, RZ, 0x1, R227 ;  /* 0x00000001ffe37819 */ /* 0x000fe200000116e3 */
[--C-:B------:R-:W-:Y:S01]  /*2000*/  IMAD.MOV.U32 R5, RZ, RZ, R4.reuse ;  /* 0x000000ffff057224 */ /* 0x100fe200078e0004 */
[----:B------:R2:W-:Y:S01]  /*2010*/  @!P0 STS.128 [R36.X16], R8 ;  /* 0x0000000824008388 */ /* 0x0005e2000000cc00 */
[--C-:B------:R-:W-:Y:S01]  /*2020*/  IMAD.MOV.U32 R6, RZ, RZ, R4.reuse ;  /* 0x000000ffff067224 */ /* 0x100fe200078e0004 */
[----:B------:R-:W-:Y:S01]  /*2030*/  LOP3.LUT R226, R226, 0x4, RZ, 0xc0, !PT ;  /* 0x00000004e2e27812 */ /* 0x000fe200078ec0ff */
[----:B------:R-:W-:Y:S01]  /*2040*/  IMAD.MOV.U32 R7, RZ, RZ, R4 ;  /* 0x000000ffff077224 */ /* 0x000fe200078e0004 */
[----:B------:R-:W-:Y:S01]  /*2050*/  @!PT LDS RZ, [RZ] ;  /* 0x00000000fffff984 */ /* 0x000fe20000000800 */
[----:B------:R-:W-:Y:S01]  /*2060*/  @!PT LDS RZ, [RZ] ;  /* 0x00000000fffff984 */ /* 0x000fe20000000800 */
[----:B------:R-:W-:Y:S01]  /*2070*/  @!PT LDS RZ, [RZ] ;  /* 0x00000000fffff984 */ /* 0x000fe20000000800 */
[----:B------:R1:W-:Y:S01]  /*2080*/  @P6 LDGSTS.E.LTC128B.128 [R221], [R22.64] ;  /* 0x0000000016dd6fae */ /* 0x0003e2000b921d54 */
[----:B------:R-:W-:Y:S01]  /*2090*/  IMAD.SHL.U32 R14, R17, 0x10, RZ ;  /* 0x00000010110e7824 */ /* 0x000fe200078e00ff */
[----:B------:R-:W-:-:S02]  /*20a0*/  LOP3.LUT R223, R223, R226, RZ, 0xfc, !PT ;  /* 0x000000e2dfdf7212 */ /* 0x000fc400078efcff */
[----:B------:R3:W-:Y:S02]  /*20b0*/  @!P6 STS.128 [R35.X16], R4 ;  /* 0x000000042300e388 */ /* 0x0007e4000000cc00 */
[----:B------:R-:W-:Y:S02]  /*20c0*/  LOP3.LUT P0, RZ, R14, 0x10, RZ, 0xc0, !PT ;  /* 0x000000100eff7812 */ /* 0x000fe4000780c0ff */
[----:B------:R-:W-:Y:S01]  /*20d0*/  @!PT LDS RZ, [RZ] ;  /* 0x00000000fffff984 */ /* 0x000fe20000000800 */
[----:B------:R-:W-:Y:S01]  /*20e0*/  @!PT LDS RZ, [RZ] ;  /* 0x00000000fffff984 */ /* 0x000fe20000000800 */
[----:B------:R-:W-:Y:S01]  /*20f0*/  @!PT LDS RZ, [RZ] ;  /* 0x00000000fffff984 */ /* 0x000fe20000000800 */
[----:B------:R1:W-:Y:S01]  /*2100*/  @P1 LDGSTS.E.LTC128B.128 [R222+0x1000], [R20.64] ;  /* 0x0100000014de1fae */ /* 0x0003e2000b921d54 */
[----:B--2---:R-:W-:-:S05]  /*2110*/  IMAD.MOV.U32 R8, RZ, RZ, c[0x0][0x28c] ;  /* 0x0000a300ff087624 */ /* 0x004fca00078e00ff */
[----:B------:R-:W-:Y:S01]  /*2120*/  SEL R229, R8, c[0x0][0x294], !P3 ;  /* 0x0000a50008e57a07 */ /* 0x000fe20005800000 */
[C---:B------:R-:W-:Y:S02]  /*2130*/  IMAD.SHL.U32 R8, R17.reuse, 0x2, RZ ;  /* 0x0000000211087824 */ /* 0x040fe400078e00ff */
[C---:B---3--:R-:W-:Y:S02]  /*2140*/  IMAD.SHL.U32 R5, R17.reuse, 0x8, RZ ;  /* 0x0000000811057824 */ /* 0x048fe400078e00ff */
[----:B------:R-:W-:Y:S02]  /*2150*/  IMAD.SHL.U32 R6, R17, 0x4, RZ ;  /* 0x0000000411067824 */ /* 0x000fe400078e00ff */
[----:B------:R-:W-:Y:S01]  /*2160*/  @!P1 IMAD.MOV.U32 R4, RZ, RZ, 0x7eff7eff ;  /* 0x7eff7effff049424 */ /* 0x000fe200078e00ff */
[----:B------:R-:W-:Y:S01]  /*2170*/  LOP3.LUT P5, RZ, R5, 0x10, RZ, 0xc0, !PT ;  /* 0x0000001005ff7812 */ /* 0x000fe200078ac0ff */
[----:B------:R-:W-:Y:S01]  /*2180*/  IMAD.WIDE R26, R18, 0x2, R228 ;  /* 0x00000002121a7825 */ /* 0x000fe200078e02e4 */
[----:B------:R-:W-:-:S03]  /*2190*/  LOP3.LUT P4, RZ, R6, 0x10, RZ, 0xc0, !PT ;  /* 0x0000001006ff7812 */ /* 0x000fc6000788c0ff */
[--C-:B------:R-:W-:Y:S02]  /*21a0*/  IMAD.MOV.U32 R5, RZ, RZ, R4.reuse ;  /* 0x000000ffff057224 */ /* 0x100fe400078e0004 */
[--C-:B------:R-:W-:Y:S02]  /*21b0*/  IMAD.MOV.U32 R6, RZ, RZ, R4.reuse ;  /* 0x000000ffff067224 */ /* 0x100fe400078e0004 */
[----:B------:R-:W-:-:S05]  /*21c0*/  IMAD.MOV.U32 R7, RZ, RZ, R4 ;  /* 0x000000ffff077224 */ /* 0x000fca00078e0004 */
[----:B------:R2:W-:Y:S01]  /*21d0*/  @!P1 STS.128 [R36.X16+0x1000], R4 ;  /* 0x0010000424009388 */ /* 0x0005e2000000cc00 */
[----:B------:R-:W-:-:S03]  /*21e0*/  ISETP.GE.AND P1, PT, R18, c[0x0][0x16c], PT ;  /* 0x00005b0012007a0c */ /* 0x000fc60003f26270 */
[----:B------:R-:W-:Y:S01]  /*21f0*/  @!PT LDS RZ, [RZ] ;  /* 0x00000000fffff984 */ /* 0x000fe20000000800 */
[----:B------:R-:W-:Y:S01]  /*2200*/  @!PT LDS RZ, [RZ] ;  /* 0x00000000fffff984 */ /* 0x000fe20000000800 */
[----:B------:R-:W-:Y:S01]  /*2210*/  @!PT LDS RZ, [RZ] ;  /* 0x00000000fffff984 */ /* 0x000fe20000000800 */
[----:B------:R1:W-:Y:S01]  /*2220*/  @P2 LDGSTS.E.LTC128B.128 [R221+0x1000], [R28.64] ;  /* 0x010000001cdd2fae */ /* 0x0003e2000b921d54 */
[----:B------:R-:W-:Y:S02]  /*2230*/  ISETP.LT.U32.AND P3, PT, R3, 0x8, !P1 ;  /* 0x000000080300780c */ /* 0x000fe40004f61070 */
[----:B------:R-:W-:-:S04]  /*2240*/  IADD3 R14, P1, R12, c[0x0][0x260], RZ ;  /* 0x000098000c0e7a10 */ /* 0x000fc80007f3e0ff */
[----:B------:R-:W-:Y:S02]  /*2250*/  IADD3.X R15, R13, c[0x0][0x264], RZ, P1, !PT ;  /* 0x000099000d0f7a10 */ /* 0x000fe40000ffe4ff */
[----:B------:R-:W-:-:S04]  /*2260*/  IADD3 R10, P1, R14, c[0x0][0x260], RZ ;  /* 0x000098000e0a7a10 */ /* 0x000fc80007f3e0ff */
[----:B------:R-:W-:Y:S01]  /*2270*/  IADD3.X R11, R15, c[0x0][0x264], RZ, P1, !PT ;  /* 0x000099000f0b7a10 */ /* 0x000fe20000ffe4ff */
[----:B--2---:R-:W-:-:S04]  /*2280*/  @!P2 IMAD.MOV.U32 R4, RZ, RZ, 0x7eff7eff ;  /* 0x7eff7effff04a424 */ /* 0x004fc800078e00ff */
[--C-:B------:R-:W-:Y:S02]  /*2290*/  IMAD.MOV.U32 R5, RZ, RZ, R4.reuse ;  /* 0x000000ffff057224 */ /* 0x100fe400078e0004 */
[--C-:B------:R-:W-:Y:S02]  /*22a0*/  IMAD.MOV.U32 R6, RZ, RZ, R4.reuse ;  /* 0x000000ffff067224 */ /* 0x100fe400078e0004 */
[----:B------:R-:W-:-:S05]  /*22b0*/  IMAD.MOV.U32 R7, RZ, RZ, R4 ;  /* 0x000000ffff077224 */ /* 0x000fca00078e0004 */
[----:B------:R2:W-:Y:S01]  /*22c0*/  @!P2 STS.128 [R35.X16+0x1000], R4 ;  /* 0x001000042300a388 */ /* 0x0005e2000000cc00 */
[----:B------:R-:W-:Y:S02]  /*22d0*/  LOP3.LUT P2, RZ, R8, 0x10, RZ, 0xc0, !PT ;  /* 0x0000001008ff7812 */ /* 0x000fe4000784c0ff */
[----:B------:R-:W-:Y:S01]  /*22e0*/  IADD3 R8, P1, R10, c[0x0][0x260], RZ ;  /* 0x000098000a087a10 */ /* 0x000fe20007f3e0ff */
[----:B------:R-:W-:Y:S01]  /*22f0*/  @!PT LDS RZ, [RZ] ;  /* 0x00000000fffff984 */ /* 0x000fe20000000800 */
[----:B------:R-:W-:Y:S01]  /*2300*/  @!PT LDS RZ, [RZ] ;  /* 0x00000000fffff984 */ /* 0x000fe20000000800 */
[----:B------:R-:W-:Y:S01]  /*2310*/  @!PT LDS RZ, [RZ] ;  /* 0x00000000fffff984 */ /* 0x000fe20000000800 */
[----:B------:R1:W-:Y:S03]  /*2320*/  @P3 LDGSTS.E.LTC128B.128 [R225+0x10000], [R26.64] ;  /* 0x100000001ae13fae */ /* 0x0003e6000b921d54 */
[----:B------:R-:W-:Y:S01]  /*2330*/  IADD3.X R9, R11, c[0x0][0x264], RZ, P1, !PT ;  /* 0x000099000b097a10 */ /* 0x000fe20000ffe4ff */
[----:B------:R3:W-:Y:S01]  /*2340*/  LDGSTS.E.BYPASS.LTC128B.128 [R222+0x8000], [R12.64], P0 ;  /* 0x080000000cde7fae */ /* 0x0007e20008101d54 */
[----:B------:R-:W-:-:S03]  /*2350*/  ISETP.NE.AND P0, PT, R205, c[0x0][0x180], PT ;  /* 0x00006000cd007a0c */ /* 0x000fc60003f05270 */
[----:B------:R1:W-:Y:S04]  /*2360*/  LDGSTS.E.BYPASS.LTC128B.128 [R221+0x8000], [R14.64], P5 ;  /* 0x080000000edd7fae */ /* 0x0003e8000a901d54 */
[----:B------:R1:W-:Y:S04]  /*2370*/  LDGSTS.E.BYPASS.LTC128B.128 [R222+0x9000], [R10.64], P4 ;  /* 0x090000000ade7fae */ /* 0x0003e8000a101d54 */
[----:B------:R1:W-:Y:S01]  /*2380*/  LDGSTS.E.BYPASS.LTC128B.128 [R221+0x9000], [R8.64], P2 ;  /* 0x0900000008dd7fae */ /* 0x0003e20009101d54 */
[----:B--2---:R-:W-:Y:S01]  /*2390*/  IMAD.MOV.U32 R6, RZ, RZ, RZ ;  /* 0x000000ffff067224 */ /* 0x004fe200078e00ff */
[----:B---3--:R-:W-:-:S04]  /*23a0*/  SHF.R.U32.HI R13, RZ, 0x4, R3 ;  /* 0x00000004ff0d7819 */ /* 0x008fc80000011603 */
[----:B------:R-:W-:-:S04]  /*23b0*/  LOP3.LUT R13, R13, 0x1, RZ, 0xc0, !PT ;  /* 0x000000010d0d7812 */ /* 0x000fc800078ec0ff */
[C---:B------:R-:W-:Y:S01]  /*23c0*/  LOP3.LUT R217, R13.reuse, 0x4, R217, 0xf8, !PT ;  /* 0x000000040dd97812 */ /* 0x040fe200078ef8d9 */
[----:B------:R-:W-:Y:S01]  /*23d0*/  IMAD.SHL.U32 R12, R13, 0x8, RZ ;  /* 0x000000080d0c7824 */ /* 0x000fe200078e00ff */
[----:B------:R-:W-:Y:S02]  /*23e0*/  LOP3.LUT R13, R226, R13, R227, 0xf6, !PT ;  /* 0x0000000de20d7212 */ /* 0x000fe400078ef6e3 */
[----:B------:R-:W-:Y:S02]  /*23f0*/  IADD3 R217, R217, UR4, RZ ;  /* 0x00000004d9d97c10 */ /* 0x000fe4000fffe0ff */
[----:B------:R-:W-:Y:S02]  /*2400*/  LOP3.LUT R12, R12, 0xfffffff8, R224, 0xe2, !PT ;  /* 0xfffffff80c0c7812 */ /* 0x000fe400078ee2e0 */
[----:B------:R-:W-:-:S03]  /*2410*/  LOP3.LUT R13, R13, 0xe0, R225, 0xf8, !PT ;  /* 0x000000e00d0d7812 */ /* 0x000fc600078ef8e1 */
[----:B------:R-:W-:-:S05]  /*2420*/  IMAD.SHL.U32 R12, R12, 0x10, RZ ;  /* 0x000000100c0c7824 */ /* 0x000fca00078e00ff */
[----:B------:R-:W-:Y:S01]  /*2430*/  LOP3.LUT R12, R223, 0x1e0, R12, 0xf8, !PT ;  /* 0x000001e0df0c7812 */ /* 0x000fe200078ef80c */
[----:B------:R-:W-:Y:S05]  /*2440*/  @P0 BRA `(.L_x_87) ;  /* 0x000000a000000947 */ /* 0x000fea0003800000 */
[----:B-1----:R-:W-:Y:S01]  /*2450*/  ISETP.NE.AND P0, PT, R205, c[0x0][0x17c], PT ;  /* 0x00005f00cd007a0c */ /* 0x002fe20003f05270 */
[----:B------:R-:W-:Y:S01]  /*2460*/  IMAD.MOV.U32 R6, RZ, RZ, 0x1 ;  /* 0x00000001ff067424 */ /* 0x000fe200078e00ff */
[----:B------:R-:W-:Y:S01]  /*2470*/  MOV R219, RZ ;  /* 0x000000ff00db7202 */ /* 0x000fe20000000f00 */
[----:B------:R-:W-:Y:S02]  /*2480*/  IMAD.MOV.U32 R220, RZ, RZ, 0x1 ;  /* 0x00000001ffdc7424 */ /* 0x000fe400078e00ff */
[----:B------:R-:W-:-:S08]  /*2490*/  IMAD.MOV.U32 R216, RZ, RZ, RZ ;  /* 0x000000ffffd87224 */ /* 0x000fd000078e00ff */
[----:B------:R-:W-:Y:S01]  /*24a0*/  @!P0 IMAD.MOV.U32 R4, RZ, RZ, 0x2 ;  /* 0x00000002ff048424 */ /* 0x000fe200078e00ff */
[----:B------:R-:W-:Y:S02]  /*24b0*/  @!P0 ISETP.LT.AND P1, PT, R205, c[0x0][0x1ac], PT ;  /* 0x00006b00cd008a0c */ /* 0x000fe40003f21270 */
[----:B------:R-:W-:Y:S02]  /*24c0*/  @!P0 MOV R220, RZ ;  /* 0x000000ff00dc8202 */ /* 0x000fe40000000f00 */
[----:B------:R-:W-:Y:S02]  /*24d0*/  @!P0 SEL R6, R4, 0x3, P1 ;  /* 0x0000000304068807 */ /* 0x000fe40000800000 */
[----:B------:R-:W-:Y:S02]  /*24e0*/  @!P0 SEL R219, RZ, 0x1, !P1 ;  /* 0x00000001ffdb8807 */ /* 0x000fe40004800000 */
.L_x_87:
[C---:B-1----:R-:W-:Y:S01]  /*24f0*/  ISETP.NE.AND P0, PT, R6.reuse, 0x3, PT ;  /* 0x000000030600780c */ /* 0x042fe20003f05270 */
[----:B------:R-:W-:Y:S01]  /*2500*/  IMAD.MOV.U32 R218, RZ, RZ, R19 ;  /* 0x000000ffffda7224 */ /* 0x000fe200078e0013 */
[C---:B------:R-:W-:Y:S01]  /*2510*/  SHF.L.U32 R5, R205.reuse, R219, RZ ;  /* 0x000000dbcd057219 */ /* 0x040fe200000006ff */
[----:B------:R-:W-:Y:S01]  /*2520*/  IMAD.MOV.U32 R16, RZ, RZ, 0x8 ;  /* 0x00000008ff107424 */ /* 0x000fe200078e00ff */
[----:B------:R-:W-:Y:S01]  /*2530*/  SHF.L.U32 R4, R205, R220, RZ ;  /* 0x000000dccd047219 */ /* 0x000fe200000006ff */
[----:B------:R-:W-:Y:S01]  /*2540*/  IMAD.MOV.U32 R7, RZ, RZ, c[0x0][0x258] ;  /* 0x00009600ff077624 */ /* 0x000fe200078e00ff */
[----:B------:R-:W-:Y:S01]  /*2550*/  PLOP3.LUT P5, PT, PT, PT, PT, 0x8, 0x0 ;  /* 0x000000000000781c */ /* 0x000fe20003fae170 */
[----:B------:R-:W-:Y:S01]  /*2560*/  IMAD R6, R6, R16, c[0x2][0x0] ;  /* 0x0080000006067624 */ /* 0x000fe200078e0210 */
[----:B------:R-:W0:Y:S01]  /*2570*/  LDGDEPBAR ;  /* 0x00000000000079af */ /* 0x000e220000000000 */
[----:B------:R-:W-:Y:S01]  /*2580*/  IMAD.MOV.U32 R15, RZ, RZ, c[0x0][0x270] ;  /* 0x00009c00ff0f7624 */ /* 0x000fe200078e00ff */
[----:B------:R-:W-:Y:S01]  /*2590*/  USHF.L.U32 UR5, UR7, 0x4, URZ ;  /* 0x0000000407057899 */ /* 0x000fe2000800063f */
[----:B------:R-:W-:Y:S01]  /*25a0*/  IMAD.MOV.U32 R14, RZ, RZ, c[0x0][0x274] ;  /* 0x00009d00ff0e7624 */ /* 0x000fe200078e00ff */
[----:B------:R-:W-:Y:S01]  /*25b0*/  ULEA UR4, UR6, 0x8000, 0x4 ;  /* 0x0000800006047891 */ /* 0x000fe2000f8e203f */
[----:B------:R-:W-:Y:S01]  /*25c0*/  @!P0 IADD3 R218, R19, c[0x0][0x210], RZ ;  /* 0x0000840013da8a10 */ /* 0x000fe20007ffe0ff */
[----:B------:R-:W-:Y:S01]  /*25d0*/  IMAD.MOV.U32 R210, RZ, RZ, c[0x0][0x17c] ;  /* 0x00005f00ffd27624 */ /* 0x000fe200078e00ff */
[----:B------:R-:W-:-:S02]  /*25e0*/  LEA R217, R217, 0x10000, 0x4 ;  /* 0x00010000d9d97811 */ /* 0x000fc400078e20ff */
[----:B------:R-:W-:Y:S01]  /*25f0*/  ISETP.GE.AND P1, PT, R218, c[0x0][0x16c], PT ;  /* 0x00005b00da007a0c */ /* 0x000fe20003f26270 */
[----:B------:R-:W-:-:S03]  /*2600*/  IMAD R210, R210, c[0x0][0x1ac], RZ ;  /* 0x00006b00d2d27a24 */ /* 0x000fc600078e02ff */
[----:B------:R-:W-:Y:S01]  /*2610*/  SEL R247, R247, RZ, !P1 ;  /* 0x000000fff7f77207 */ /* 0x000fe20004800000 */
[----:B------:R-:W-:Y:S01]  /*2620*/  IMAD R210, R210, c[0x0][0x180], RZ ;  /* 0x00006000d2d27a24 */ /* 0x000fe200078e02ff */
[----:B------:R-:W-:Y:S02]  /*2630*/  SEL R246, R246, RZ, !P1 ;  /* 0x000000fff6f67207 */ /* 0x000fe40004800000 */
[----:B------:R-:W-:Y:S02]  /*2640*/  LOP3.LUT P0, RZ, R5, R247, RZ, 0xc0, !PT ;  /* 0x000000f705ff7212 */ /* 0x000fe4000780c0ff */
[----:B------:R-:W-:Y:S02]  /*2650*/  LOP3.LUT P3, RZ, R4, R246, RZ, 0xc0, !PT ;  /* 0x000000f604ff7212 */ /* 0x000fe4000786c0ff */
[----:B------:R-:W-:Y:S02]  /*2660*/  SEL R245, R245, RZ, !P1 ;  /* 0x000000fff5f57207 */ /* 0x000fe40004800000 */
[----:B------:R-:W-:-:S02]  /*2670*/  SEL R34, R34, RZ, !P1 ;  /* 0x000000ff22227207 */ /* 0x000fc40004800000 */
[----:B------:R-:W-:Y:S02]  /*2680*/  PLOP3.LUT P3, PT, P0, P3, PT, 0x2a, 0x0 ;  /* 0x000000000000781c */ /* 0x000fe40000766572 */
[----:B------:R-:W-:Y:S02]  /*2690*/  LOP3.LUT P0, RZ, R5, R245, RZ, 0xc0, !PT ;  /* 0x000000f505ff7212 */ /* 0x000fe4000780c0ff */
[----:B------:R-:W-:Y:S02]  /*26a0*/  LOP3.LUT P2, RZ, R4, R34, RZ, 0xc0, !PT ;  /* 0x0000002204ff7212 */ /* 0x000fe4000784c0ff */
[----:B------:R-:W-:Y:S02]  /*26b0*/  SEL R215, R215, RZ, !P1 ;  /* 0x000000ffd7d77207 */ /* 0x000fe40004800000 */
[----:B------:R-:W-:Y:S02]  /*26c0*/  PLOP3.LUT P2, PT, P0, P2, PT, 0x2a, 0x0 ;  /* 0x000000000000781c */ /* 0x000fe40000744572 */
[----:B------:R-:W-:-:S02]  /*26d0*/  ISETP.NE.AND P0, PT, R7, 0x1, PT ;  /* 0x000000010700780c */ /* 0x000fc40003f05270 */
[----:B------:R-:W1:Y:S01]  /*26e0*/  LDC.64 R6, c[0x0][R6+0x160] ;  /* 0x0000580006067b82 */ /* 0x000e620000000a00 */
[----:B------:R-:W-:Y:S02]  /*26f0*/  @!P3 SHF.L.U32 R10, R205, R216, RZ ;  /* 0x000000d8cd0ab219 */ /* 0x000fe400000006ff */
[----:B------:R-:W-:Y:S02]  /*2700*/  SEL R214, R214, RZ, !P1 ;  /* 0x000000ffd6d67207 */ /* 0x000fe40004800000 */
[----:B------:R-:W-:Y:S02]  /*2710*/  SEL R213, R213, RZ, !P1 ;  /* 0x000000ffd5d57207 */ /* 0x000fe40004800000 */
[----:B------:R-:W-:Y:S02]  /*2720*/  @!P3 LOP3.LUT P5, RZ, R10, R215, RZ, 0xc0, !PT ;  /* 0x000000d70affb212 */ /* 0x000fe400078ac0ff */
[----:B------:R-:W-:Y:S02]  /*2730*/  SEL R33, R33, RZ, !P1 ;  /* 0x000000ff21217207 */ /* 0x000fe40004800000 */
[----:B------:R-:W-:-:S02]  /*2740*/  LOP3.LUT P6, RZ, R5, R214, RZ, 0xc0, !PT ;  /* 0x000000d605ff7212 */ /* 0x000fc400078cc0ff */
[----:B------:R-:W-:Y:S02]  /*2750*/  LOP3.LUT P4, RZ, R4, R213, RZ, 0xc0, !PT ;  /* 0x000000d504ff7212 */ /* 0x000fe4000788c0ff */
[----:B------:R-:W-:Y:S02]  /*2760*/  @!P2 SHF.L.U32 R10, R205, R216, RZ ;  /* 0x000000d8cd0aa219 */ /* 0x000fe400000006ff */
[----:B------:R-:W-:Y:S02]  /*2770*/  SEL R32, R32, RZ, !P1 ;  /* 0x000000ff20207207 */ /* 0x000fe40004800000 */
[----:B------:R-:W-:Y:S02]  /*2780*/  SEL R2, R2, RZ, !P1 ;  /* 0x000000ff02027207 */ /* 0x000fe40004800000 */
[----:B------:R-:W-:Y:S02]  /*2790*/  PLOP3.LUT P3, PT, PT, PT, PT, 0x8, 0x0 ;  /* 0x000000000000781c */ /* 0x000fe40003f6e170 */
[----:B------:R-:W-:-:S02]  /*27a0*/  PLOP3.LUT P4, PT, P6, P4, PT, 0x2a, 0x0 ;  /* 0x000000000000781c */ /* 0x000fc40003788572 */
[----:B------:R-:W-:Y:S02]  /*27b0*/  @!P2 LOP3.LUT P3, RZ, R10, R33, RZ, 0xc0, !PT ;  /* 0x000000210affa212 */ /* 0x000fe4000786c0ff */
[----:B------:R-:W-:Y:S02]  /*27c0*/  LOP3.LUT P6, RZ, R5, R32, RZ, 0xc0, !PT ;  /* 0x0000002005ff7212 */ /* 0x000fe400078cc0ff */
[----:B------:R-:W-:Y:S02]  /*27d0*/  LOP3.LUT P2, RZ, R4, R2, RZ, 0xc0, !PT ;  /* 0x0000000204ff7212 */ /* 0x000fe4000784c0ff */
[----:B------:R-:W-:Y:S02]  /*27e0*/  SEL R26, R15, c[0x0][0x268], !P0 ;  /* 0x00009a000f1a7a07 */ /* 0x000fe40004000000 */
[----:B------:R-:W-:Y:S02]  /*27f0*/  PLOP3.LUT P2, PT, P6, P2, PT, 0x2a, 0x0 ;  /* 0x000000000000781c */ /* 0x000fe40003744572 */
[----:B-1----:R-:W-:-:S02]  /*2800*/  IADD3 R24, P6, R6, R24, RZ ;  /* 0x0000001806187210 */ /* 0x002fc40007fde0ff */
[----:B------:R-:W-:Y:S02]  /*2810*/  SEL R212, R212, RZ, !P1 ;  /* 0x000000ffd4d47207 */ /* 0x000fe40004800000 */
[----:B------:R-:W-:Y:S01]  /*2820*/  SEL R0, R0, RZ, !P1 ;  /* 0x000000ff00007207 */ /* 0x000fe20004800000 */
[----:B------:R-:W-:Y:S01]  /*2830*/  IMAD.X R25, R7, 0x1, R25, P6 ;  /* 0x0000000107197824 */ /* 0x000fe200030e0619 */
[C---:B------:R-:W-:Y:S02]  /*2840*/  @!P4 SHF.L.U32 R4, R205.reuse, R216, RZ ;  /* 0x000000d8cd04c219 */ /* 0x040fe400000006ff */
[----:B------:R-:W-:Y:S01]  /*2850*/  IADD3 R26, P1, R26, R8, RZ ;  /* 0x000000081a1a7210 */ /* 0x000fe20007f3e0ff */
[----:B------:R-:W-:Y:S01]  /*2860*/  @!P5 IMAD.MOV.U32 R8, RZ, RZ, 0x7eff7eff ;  /* 0x7eff7effff08d424 */ /* 0x000fe200078e00ff */
[----:B------:R-:W-:Y:S01]  /*2870*/  SEL R5, R14, c[0x0][0x26c], !P0 ;  /* 0x00009b000e057a07 */ /* 0x000fe20004000000 */
[----:B------:R-:W-:Y:S01]  /*2880*/  @!PT LDS RZ, [RZ] ;  /* 0x00000000fffff984 */ /* 0x000fe20000000800 */
[----:B------:R-:W-:Y:S01]  /*2890*/  @!PT LDS RZ, [RZ] ;  /* 0x00000000fffff984 */ /* 0x000fe20000000800 */
[----:B------:R-:W-:Y:S01]  /*28a0*/  @!PT LDS RZ, [RZ] ;  /* 0x00000000fffff984 */ /* 0x000fe20000000800 */
[----:B------:R1:W-:Y:S01]  /*28b0*/  @P5 LDGSTS.E.LTC128B.128 [R222+0x80], [R24.64] ;  /* 0x0008000018de5fae */ /* 0x0003e2000b921d54 */
[----:B------:R-:W-:Y:S01]  /*28c0*/  @!P4 LOP3.LUT P6, RZ, R4, R212, RZ, 0xc0, !PT ;  /* 0x000000d404ffc212 */ /* 0x000fe200078cc0ff */
[--C-:B------:R-:W-:Y:S01]  /*28d0*/  IMAD.MOV.U32 R10, RZ, RZ, R8.reuse ;  /* 0x000000ffff0a7224 */ /* 0x100fe200078e0008 */
[----:B------:R-:W-:Y:S01]  /*28e0*/  @!P2 SHF.L.U32 R4, R205, R216, RZ ;  /* 0x000000d8cd04a219 */ /* 0x000fe200000006ff */
[----:B------:R-:W-:Y:S01]  /*28f0*/  IMAD.X R27, R5, 0x1, R9, P1 ;  /* 0x00000001051b7824 */ /* 0x000fe200008e0609 */
[----:B------:R-:W-:Y:S01]  /*2900*/  SEL R237, RZ, c[0x0][0x25c], P0 ;  /* 0x00009700ffed7a07 */ /* 0x000fe20000000000 */
[----:B------:R-:W-:Y:S01]  /*2910*/  IMAD.MOV.U32 R5, RZ, RZ, RZ ;  /* 0x000000ffff057224 */ /* 0x000fe200078e00ff */
[----:B------:R-:W-:Y:S01]  /*2920*/  IADD3 R22, P1, R6, R22, RZ ;  /* 0x0000001606167210 */ /* 0x000fe20007f3e0ff */
[--C-:B------:R-:W-:Y:S01]  /*2930*/  IMAD.MOV.U32 R9, RZ, RZ, R8.reuse ;  /* 0x000000ffff097224 */ /* 0x100fe200078e0008 */
[----:B------:R-:W-:Y:S01]  /*2940*/  @!P4 SEL R5, RZ, 0x1, !P6 ;  /* 0x00000001ff05c807 */ /* 0x000fe20007000000 */
[----:B------:R-:W-:Y:S01]  /*2950*/  IMAD.IADD R237, R19, 0x1, R237 ;  /* 0x0000000113ed7824 */ /* 0x000fe200078e02ed */
[----:B------:R-:W-:Y:S01]  /*2960*/  @!P2 LOP3.LUT P6, RZ, R4, R0, RZ, 0xc0, !PT ;  /* 0x0000000004ffa212 */ /* 0x000fe200078cc0ff */
[----:B------:R-:W-:Y:S01]  /*2970*/  IMAD.MOV.U32 R4, RZ, RZ, RZ ;  /* 0x000000ffff047224 */ /* 0x000fe200078e00ff */
[C---:B------:R-:W-:Y:S01]  /*2980*/  IADD3 R20, P4, R6.reuse, R20, RZ ;  /* 0x0000001406147210 */ /* 0x040fe20007f9e0ff */
[----:B------:R-:W-:Y:S01]  /*2990*/  IMAD.X R23, R7, 0x1, R23, P1 ;  /* 0x0000000107177824 */ /* 0x000fe200008e0617 */
[----:B------:R-:W-:Y:S01]  /*29a0*/  @!P2 SEL R4, RZ, 0x1, !P6 ;  /* 0x00000001ff04a807 */ /* 0x000fe20007000000 */
[----:B------:R-:W-:Y:S01]  /*29b0*/  IMAD.MOV.U32 R11, RZ, RZ, R8 ;  /* 0x000000ffff0b7224 */ /* 0x000fe200078e0008 */
[----:B------:R-:W-:Y:S01]  /*29c0*/  ISETP.NE.U32.AND P1, PT, R5, RZ, PT ;  /* 0x000000ff0500720c */ /* 0x000fe20003f25070 */
[----:B------:R-:W-:Y:S01]  /*29d0*/  IMAD.X R21, R7, 0x1, R21, P4 ;  /* 0x0000000107157824 */ /* 0x000fe200020e0615 */
[----:B------:R-:W-:-:S02]  /*29e0*/  IADD3 R28, P2, R6, R28, RZ ;  /* 0x0000001c061c7210 */ /* 0x000fc40007f5e0ff */
[----:B------:R-:W-:Y:S01]  /*29f0*/  ISETP.GE.AND P6, PT, R237, c[0x0][0x16c], PT ;  /* 0x00005b00ed007a0c */ /* 0x000fe20003fc6270 */
[----:B------:R2:W-:Y:S01]  /*2a00*/  @!P5 STS.128 [R36.X16+0x80], R8 ;  /* 0x000080082400d388 */ /* 0x0005e2000000cc00 */
[----:B------:R-:W-:Y:S01]  /*2a10*/  ISETP.NE.U32.AND P4, PT, R4, RZ, PT ;  /* 0x000000ff0400720c */ /* 0x000fe20003f85070 */
[----:B------:R-:W-:Y:S01]  /*2a20*/  IMAD.X R29, R7, 0x1, R29, P2 ;  /* 0x00000001071d7824 */ /* 0x000fe200010e061d */
[----:B------:R-:W-:Y:S02]  /*2a30*/  ISETP.NE.AND P2, PT, R210, 0x1, PT ;  /* 0x00000001d200780c */ /* 0x000fe40003f45270 */
[----:B------:R-:W-:Y:S02]  /*2a40*/  SEL R211, R17, RZ, !P6 ;  /* 0x000000ff11d37207 */ /* 0x000fe40007000000 */
[----:B------:R-:W-:Y:S01]  /*2a50*/  IADD3 R216, R216, 0x1, RZ ;  /* 0x00000001d8d87810 */ /* 0x000fe20007ffe0ff */
[----:B------:R-:W-:Y:S01]  /*2a60*/  @!P1 IMAD.MOV.U32 R4, RZ, RZ, 0x7eff7eff ;  /* 0x7eff7effff049424 */ /* 0x000fe200078e00ff */
[----:B------:R-:W-:Y:S01]  /*2a70*/  @!PT LDS RZ, [RZ] ;  /* 0x00000000fffff984 */ /* 0x000fe20000000800 */
[----:B------:R-:W-:Y:S01]  /*2a80*/  @!PT LDS RZ, [RZ] ;  /* 0x00000000fffff984 */ /* 0x000fe20000000800 */
[----:B------:R-:W-:Y:S01]  /*2a90*/  @!PT LDS RZ, [RZ] ;  /* 0x00000000fffff984 */ /* 0x000fe20000000800 */
[----:B------:R1:W-:Y:S03]  /*2aa0*/  @P1 LDGSTS.E.LTC128B.128 [R221+0x80], [R22.64] ;  /* 0x0008000016dd1fae */ /* 0x0003e6000b921d54 */
[----:B------:R-:W-:-:S02]  /*2ab0*/  IMAD.MOV.U32 R5, RZ, RZ, R4 ;  /* 0x000000ffff057224 */ /* 0x000fc400078e0004 */
[--C-:B------:R-:W-:Y:S02]  /*2ac0*/  IMAD.MOV.U32 R6, RZ, RZ, R4.reuse ;  /* 0x000000ffff067224 */ /* 0x100fe400078e0004 */
[----:B------:R-:W-:Y:S01]  /*2ad0*/  IMAD.MOV.U32 R7, RZ, RZ, R4 ;  /* 0x000000ffff077224 */ /* 0x000fe200078e0004 */
[----:B------:R-:W-:-:S04]  /*2ae0*/  @!P2 IADD3 R18, R18, 0x20, RZ ;  /* 0x000000201212a810 */ /* 0x000fc80007ffe0ff */
[----:B------:R3:W-:Y:S01]  /*2af0*/  @!P1 STS.128 [R35.X16+0x80], R4 ;  /* 0x0000800423009388 */ /* 0x0007e2000000cc00 */
[----:B------:R-:W-:-:S03]  /*2b00*/  ISETP.GE.AND P1, PT, R18, c[0x0][0x16c], PT ;  /* 0x00005b0012007a0c */ /* 0x000fc60003f26270 */
[----:B------:R-:W-:Y:S01]  /*2b10*/  @!PT LDS RZ, [RZ] ;  /* 0x00000000fffff984 */ /* 0x000fe20000000800 */
[----:B------:R-:W-:Y:S01]  /*2b20*/  @!PT LDS RZ, [RZ] ;  /* 0x00000000fffff984 */ /* 0x000fe20000000800 */
[----:B------:R-:W-:Y:S01]  /*2b30*/  @!PT LDS RZ, [RZ] ;  /* 0x00000000fffff984 */ /* 0x000fe20000000800 */
[----:B------:R1:W-:Y:S01]  /*2b40*/  @P3 LDGSTS.E.LTC128B.128 [R222+0x1080], [R20.64] ;  /* 0x0108000014de3fae */ /* 0x0003e2000b921d54 */
[----:B--2---:R-:W-:-:S05]  /*2b50*/  IMAD.SHL.U32 R8, R211, 0x10, RZ ;  /* 0x00000010d3087824 */ /* 0x004fca00078e00ff */
[----:B------:R-:W-:Y:S01]  /*2b60*/  LOP3.LUT P6, RZ, R8, 0x10, RZ, 0xc0, !PT ;  /* 0x0000001008ff7812 */ /* 0x000fe200078cc0ff */
[----:B------:R-:W-:-:S04]  /*2b70*/  @!P3 IMAD.MOV.U32 R8, RZ, RZ, 0x7eff7eff ;  /* 0x7eff7effff08b424 */ /* 0x000fc800078e00ff */
[--C-:B------:R-:W-:Y:S02]  /*2b80*/  IMAD.MOV.U32 R9, RZ, RZ, R8.reuse ;  /* 0x000000ffff097224 */ /* 0x100fe400078e0008 */
[--C-:B------:R-:W-:Y:S02]  /*2b90*/  IMAD.MOV.U32 R10, RZ, RZ, R8.reuse ;  /* 0x000000ffff0a7224 */ /* 0x100fe400078e0008 */
[----:B------:R-:W-:-:S05]  /*2ba0*/  IMAD.MOV.U32 R11, RZ, RZ, R8 ;  /* 0x000000ffff0b7224 */ /* 0x000fca00078e0008 */
[----:B------:R2:W-:Y:S01]  /*2bb0*/  @!P3 STS.128 [R36.X16+0x1080], R8 ;  /* 0x001080082400b388 */ /* 0x0005e2000000cc00 */
[----:B------:R-:W-:Y:S01]  /*2bc0*/  ISETP.LT.U32.AND P3, PT, R3, 0x8, !P1 ;  /* 0x000000080300780c */ /* 0x000fe20004f61070 */
[----:B---3--:R-:W-:Y:S02]  /*2bd0*/  @!P4 IMAD.MOV.U32 R4, RZ, RZ, 0x7eff7eff ;  /* 0x7eff7effff04c424 */ /* 0x008fe400078e00ff */
[----:B------:R-:W-:Y:S01]  /*2be0*/  @!PT LDS RZ, [RZ] ;  /* 0x00000000fffff984 */ /* 0x000fe20000000800 */
[----:B------:R-:W-:Y:S01]  /*2bf0*/  @!PT LDS RZ, [RZ] ;  /* 0x00000000fffff984 */ /* 0x000fe20000000800 */
[----:B------:R-:W-:Y:S01]  /*2c00*/  @!PT LDS RZ, [RZ] ;  /* 0x00000000fffff984 */ /* 0x000fe20000000800 */
[----:B------:R1:W-:Y:S02]  /*2c10*/  @P4 LDGSTS.E.LTC128B.128 [R221+0x1080], [R28.64] ;  /* 0x010800001cdd4fae */ /* 0x0003e4000b921d54 */
[--C-:B------:R-:W-:Y:S02]  /*2c20*/  IMAD.MOV.U32 R5, RZ, RZ, R4.reuse ;  /* 0x000000ffff057224 */ /* 0x100fe400078e0004 */
[--C-:B------:R-:W-:Y:S02]  /*2c30*/  IMAD.MOV.U32 R6, RZ, RZ, R4.reuse ;  /* 0x000000ffff067224 */ /* 0x100fe400078e0004 */
[----:B------:R-:W-:-:S05]  /*2c40*/  IMAD.MOV.U32 R7, RZ, RZ, R4 ;  /* 0x000000ffff077224 */ /* 0x000fca00078e0004 */
[----:B------:R3:W-:Y:S01]  /*2c50*/  @!P4 STS.128 [R35.X16+0x1080], R4 ;  /* 0x001080042300c388 */ /* 0x0007e2000000cc00 */
[----:B--2---:R-:W-:Y:S01]  /*2c60*/  IMAD.SHL.U32 R8, R211, 0x8, RZ ;  /* 0x00000008d3087824 */ /* 0x004fe200078e00ff */
[----:B------:R-:W-:-:S04]  /*2c70*/  IADD3 R10, P1, R26, c[0x0][0x260], RZ ;  /* 0x000098001a0a7a10 */ /* 0x000fc80007f3e0ff */
[----:B------:R-:W-:Y:S01]  /*2c80*/  LOP3.LUT P5, RZ, R8, 0x10, RZ, 0xc0, !PT ;  /* 0x0000001008ff7812 */ /* 0x000fe200078ac0ff */
[----:B------:R-:W-:Y:S01]  /*2c90*/  IMAD.WIDE R8, R18, 0x2, R228 ;  /* 0x0000000212087825 */ /* 0x000fe200078e02e4 */
[----:B------:R-:W-:-:S04]  /*2ca0*/  IADD3.X R11, R27, c[0x0][0x264], RZ, P1, !PT ;  /* 0x000099001b0b7a10 */ /* 0x000fc80000ffe4ff */
[----:B------:R-:W-:Y:S01]  /*2cb0*/  @!PT LDS RZ, [RZ] ;  /* 0x00000000fffff984 */ /* 0x000fe20000000800 */
[----:B------:R-:W-:Y:S01]  /*2cc0*/  @!PT LDS RZ, [RZ] ;  /* 0x00000000fffff984 */ /* 0x000fe20000000800 */
[----:B------:R-:W-:Y:S01]  /*2cd0*/  @!PT LDS RZ, [RZ] ;  /* 0x00000000fffff984 */ /* 0x000fe20000000800 */
[----:B------:R2:W-:Y:S01]  /*2ce0*/  @P3 LDGSTS.E.LTC128B.128 [R225+0x10080], [R8.64] ;  /* 0x1008000008e13fae */ /* 0x0005e2000b921d54 */
[C---:B---3--:R-:W-:Y:S01]  /*2cf0*/  IMAD.SHL.U32 R5, R211.reuse, 0x4, RZ ;  /* 0x00000004d3057824 */ /* 0x048fe200078e00ff */
[----:B------:R-:W-:Y:S01]  /*2d00*/  IADD3 R6, P1, R10, c[0x0][0x260], RZ ;  /* 0x000098000a067a10 */ /* 0x000fe20007f3e0ff */
[----:B------:R-:W-:Y:S01]  /*2d10*/  IMAD.SHL.U32 R4, R211, 0x2, RZ ;  /* 0x00000002d3047824 */ /* 0x000fe200078e00ff */
[----:B------:R1:W-:Y:S02]  /*2d20*/  LDGSTS.E.BYPASS.LTC128B.128 [R222+0x8080], [R26.64], P6 ;  /* 0x080800001ade7fae */ /* 0x0003e4000b101d54 */
[----:B------:R-:W-:Y:S02]  /*2d30*/  LOP3.LUT P4, RZ, R5, 0x10, RZ, 0xc0, !PT ;  /* 0x0000001005ff7812 */ /* 0x000fe4000788c0ff */
[----:B------:R-:W-:Y:S01]  /*2d40*/  LOP3.LUT P3, RZ, R4, 0x10, RZ, 0xc0, !PT ;  /* 0x0000001004ff7812 */ /* 0x000fe2000786c0ff */
[----:B------:R1:W-:Y:S01]  /*2d50*/  LDGSTS.E.BYPASS.LTC128B.128 [R221+0x8080], [R10.64], P5 ;  /* 0x080800000add7fae */ /* 0x0003e2000a901d54 */
[----:B------:R-:W-:-:S02]  /*2d60*/  IADD3.X R7, R11, c[0x0][0x264], RZ, P1, !PT ;  /* 0x000099000b077a10 */ /* 0x000fc40000ffe4ff */
[----:B------:R-:W-:-:S04]  /*2d70*/  IADD3 R4, P1, R6, c[0x0][0x260], RZ ;  /* 0x0000980006047a10 */ /* 0x000fc80007f3e0ff */
[----:B------:R-:W-:Y:S02]  /*2d80*/  IADD3.X R5, R7, c[0x0][0x264], RZ, P1, !PT ;  /* 0x0000990007057a10 */ /* 0x000fe40000ffe4ff */
[----:B------:R-:W-:Y:S01]  /*2d90*/  ISETP.NE.AND P1, PT, R216, c[0x0][0x180], PT ;  /* 0x00006000d8007a0c */ /* 0x000fe20003f25270 */
[----:B------:R1:W-:Y:S04]  /*2da0*/  LDGSTS.E.BYPASS.LTC128B.128 [R222+0x9080], [R6.64], P4 ;  /* 0x0908000006de7fae */ /* 0x0003e8000a101d54 */
[----:B------:R1:W-:Y:S01]  /*2db0*/  LDGSTS.E.BYPASS.LTC128B.128 [R221+0x9080], [R4.64], P3 ;  /* 0x0908000004dd7fae */ /* 0x0003e20009901d54 */
[----:B--2---:R-:W-:-:S07]  /*2dc0*/  IMAD.MOV.U32 R8, RZ, RZ, RZ ;  /* 0x000000ffff087224 */ /* 0x004fce00078e00ff */
[----:B------:R-:W-:Y:S05]  /*2dd0*/  @P1 BRA `(.L_x_88) ;  /* 0x000000a000001947 */ /* 0x000fea0003800000 */
[----:B------:R-:W-:Y:S01]  /*2de0*/  IADD3 R220, R220, 0x1, RZ ;  /* 0x00000001dcdc7810 */ /* 0x000fe20007ffe0ff */
[----:B------:R-:W-:Y:S02]  /*2df0*/  IMAD.MOV.U32 R8, RZ, RZ, 0x1 ;  /* 0x00000001ff087424 */ /* 0x000fe400078e00ff */
[----:B------:R-:W-:Y:S01]  /*2e00*/  IMAD.MOV.U32 R216, RZ, RZ, RZ ;  /* 0x000000ffffd87224 */ /* 0x000fe200078e00ff */
[----:B------:R-:W-:-:S13]  /*2e10*/  ISETP.NE.AND P3, PT, R220, c[0x0][0x17c], PT ;  /* 0x00005f00dc007a0c */ /* 0x000fda0003f65270 */
[----:B-1----:R-:W-:Y:S01]  /*2e20*/  @!P3 IADD3 R7, R219, 0x1, RZ ;  /* 0x00000001db07b810 */ /* 0x002fe20007ffe0ff */
[----:B------:R-:W-:Y:S02]  /*2e30*/  @!P3 IMAD.MOV.U32 R6, RZ, RZ, 0x2 ;  /* 0x00000002ff06b424 */ /* 0x000fe400078e00ff */
[----:B------:R-:W-:Y:S01]  /*2e40*/  @!P3 IMAD.MOV.U32 R220, RZ, RZ, RZ ;  /* 0x000000ffffdcb224 */ /* 0x000fe200078e00ff */
[----:B------:R-:W-:-:S04]  /*2e50*/  @!P3 ISETP.GE.AND P1, PT, R7, c[0x0][0x1ac], PT ;  /* 0x00006b000700ba0c */ /* 0x000fc80003f26270 */
[----:B------:R-:W-:Y:S02]  /*2e60*/  @!P3 SEL R219, R7, RZ, !P1 ;  /* 0x000000ff07dbb207 */ /* 0x000fe40004800000 */
[----:B------:R-:W-:-:S04]  /*2e70*/  @!P3 SEL R8, R6, 0x3, !P1 ;  /* 0x000000030608b807 */ /* 0x000fc80004800000 */
.L_x_88:
[C---:B------:R-:W-:Y:S01]  /*2e80*/  ISETP.NE.AND P1, PT, R8.reuse, 0x3, PT ;  /* 0x000000030800780c */ /* 0x040fe20003f25270 */
[----:B------:R-:W-:Y:S01]  /*2e90*/  IMAD R8, R8, R16, c[0x2][0x0] ;  /* 0x0080000008087624 */ /* 0x000fe200078e0210 */
[C---:B-1----:R-:W-:Y:S01]  /*2ea0*/  SHF.L.U32 R7, R205.reuse, R219, RZ ;  /* 0x000000dbcd077219 */ /* 0x042fe200000006ff */
[----:B------:R-:W0:Y:S01]  /*2eb0*/  LDGDEPBAR ;  /* 0x00000000000079af */ /* 0x000e220000000000 */
[C---:B------:R-:W-:Y:S02]  /*2ec0*/  SHF.L.U32 R6, R205.reuse, R220, RZ ;  /* 0x000000dccd067219 */ /* 0x040fe400000006ff */
[----:B------:R-:W-:Y:S01]  /*2ed0*/  PLOP3.LUT P4, PT, PT, PT, PT, 0x8, 0x0 ;  /* 0x000000000000781c */ /* 0x000fe20003f8e170 */
[----:B------:R-:W1:Y:S01]  /*2ee0*/  LDC.64 R8, c[0x0][R8+0x160] ;  /* 0x0000580008087b82 */ /* 0x000e620000000a00 */
[----:B------:R-:W-:-:S02]  /*2ef0*/  SEL R17, R205, 0x2, !P2 ;  /* 0x00000002cd117807 */ /* 0x000fc40005000000 */
[----:B------:R-:W-:Y:S02]  /*2f00*/  SEL R26, R205, 0x2, !P0 ;  /* 0x00000002cd1a7807 */ /* 0x000fe40004000000 */
[----:B------:R-:W-:Y:S02]  /*2f10*/  IADD3 R230, R18, 0x20, RZ ;  /* 0x0000002012e67810 */ /* 0x000fe40007ffe0ff */
[----:B------:R-:W-:-:S04]  /*2f20*/  @!P1 IADD3 R218, R218, c[0x0][0x210], RZ ;  /* 0x00008400dada9a10 */ /* 0x000fc80007ffe0ff */
[----:B------:R-:W-:-:S04]  /*2f30*/  ISETP.GE.AND P5, PT, R218, c[0x0][0x16c], PT ;  /* 0x00005b00da007a0c */ /* 0x000fc80003fa6270 */
[----:B------:R-:W-:Y:S02]  /*2f40*/  SEL R247, R247, RZ, !P5 ;  /* 0x000000fff7f77207 */ /* 0x000fe40006800000 */
[----:B------:R-:W-:Y:S02]  /*2f50*/  SEL R246, R246, RZ, !P5 ;  /* 0x000000fff6f67207 */ /* 0x000fe40006800000 */
[----:B------:R-:W-:Y:S02]  /*2f60*/  LOP3.LUT P1, RZ, R7, R247, RZ, 0xc0, !PT ;  /* 0x000000f707ff7212 */ /* 0x000fe4000782c0ff */
[----:B------:R-:W-:Y:S02]  /*2f70*/  LOP3.LUT P3, RZ, R6, R246, RZ, 0xc0, !PT ;  /* 0x000000f606ff7212 */ /* 0x000fe4000786c0ff */
[----:B------:R-:W-:Y:S02]  /*2f80*/  SEL R245, R245, RZ, !P5 ;  /* 0x000000fff5f57207 */ /* 0x000fe40006800000 */
[----:B------:R-:W-:-:S02]  /*2f90*/  PLOP3.LUT P3, PT, P1, P3, PT, 0x2a, 0x0 ;  /* 0x000000000000781c */ /* 0x000fc40000f66572 */
[----:B------:R-:W-:Y:S02]  /*2fa0*/  SEL R34, R34, RZ, !P5 ;  /* 0x000000ff22227207 */ /* 0x000fe40006800000 */
[----:B------:R-:W-:Y:S02]  /*2fb0*/  LOP3.LUT P6, RZ, R7, R245, RZ, 0xc0, !PT ;  /* 0x000000f507ff7212 */ /* 0x000fe400078cc0ff */
[----:B------:R-:W-:Y:S02]  /*2fc0*/  LOP3.LUT P1, RZ, R6, R34, RZ, 0xc0, !PT ;  /* 0x0000002206ff7212 */ /* 0x000fe4000782c0ff */
[----:B------:R-:W-:Y:S02]  /*2fd0*/  SEL R215, R215, RZ, !P5 ;  /* 0x000000ffd7d77207 */ /* 0x000fe40006800000 */
[----:B------:R-:W-:Y:S02]  /*2fe0*/  SEL R214, R214, RZ, !P5 ;  /* 0x000000ffd6d67207 */ /* 0x000fe40006800000 */
[----:B------:R-:W-:-:S02]  /*2ff0*/  SEL R213, R213, RZ, !P5 ;  /* 0x000000ffd5d57207 */ /* 0x000fc40006800000 */
[----:B------:R-:W-:Y:S02]  /*3000*/  @!P3 SHF.L.U32 R10, R205, R216, RZ ;  /* 0x000000d8cd0ab219 */ /* 0x000fe400000006ff */
[----:B------:R-:W-:Y:S02]  /*3010*/  PLOP3.LUT P1, PT, P6, P1, PT, 0x2a, 0x0 ;  /* 0x000000000000781c */ /* 0x000fe40003722572 */
[----:B------:R-:W-:Y:S02]  /*3020*/  @!P3 LOP3.LUT P4, RZ, R10, R215, RZ, 0xc0, !PT ;  /* 0x000000d70affb212 */ /* 0x000fe4000788c0ff */
[----:B------:R-:W-:Y:S02]  /*3030*/  LOP3.LUT P2, RZ, R7, R214, RZ, 0xc0, !PT ;  /* 0x000000d607ff7212 */ /* 0x000fe4000784c0ff */
[----:B------:R-:W-:Y:S02]  /*3040*/  LOP3.LUT P3, RZ, R6, R213, RZ, 0xc0, !PT ;  /* 0x000000d506ff7212 */ /* 0x000fe4000786c0ff */
[----:B------:R-:W-:-:S02]  /*3050*/  SEL R32, R32, RZ, !P5 ;  /* 0x000000ff20207207 */ /* 0x000fc40006800000 */
[----:B------:R-:W-:Y:S02]  /*3060*/  SEL R2, R2, RZ, !P5 ;  /* 0x000000ff02027207 */ /* 0x000fe40006800000 */
[----:B------:R-:W-:Y:S02]  /*3070*/  PLOP3.LUT P3, PT, P2, P3, PT, 0x2a, 0x0 ;  /* 0x000000000000781c */ /* 0x000fe40001766572 */
[----:B------:R-:W-:Y:S01]  /*3080*/  LOP3.LUT P6, RZ, R7, R32, RZ, 0xc0, !PT ;  /* 0x0000002007ff7212 */ /* 0x000fe200078cc0ff */
[----:B------:R-:W-:Y:S01]  /*3090*/  IMAD.MOV.U32 R7, RZ, RZ, RZ ;  /* 0x000000ffff077224 */ /* 0x000fe200078e00ff */
[----:B------:R-:W-:Y:S02]  /*30a0*/  LOP3.LUT P0, RZ, R6, R2, RZ, 0xc0, !PT ;  /* 0x0000000206ff7212 */ /* 0x000fe4000780c0ff */
[----:B------:R-:W-:Y:S02]  /*30b0*/  SEL R33, R33, RZ, !P5 ;  /* 0x000000ff21217207 */ /* 0x000fe40006800000 */
[----:B------:R-:W-:-:S02]  /*30c0*/  @!P1 SHF.L.U32 R10, R205, R216, RZ ;  /* 0x000000d8cd0a9219 */ /* 0x000fc400000006ff */
[----:B------:R-:W-:Y:S02]  /*30d0*/  PLOP3.LUT P0, PT, P6, P0, PT, 0x2a, 0x0 ;  /* 0x000000000000781c */ /* 0x000fe40003700572 */
[----:B------:R-:W-:Y:S02]  /*30e0*/  PLOP3.LUT P2, PT, PT, PT, PT, 0x8, 0x0 ;  /* 0x000000000000781c */ /* 0x000fe40003f4e170 */
[----:B------:R-:W-:Y:S02]  /*30f0*/  @!P1 LOP3.LUT P2, RZ, R10, R33, RZ, 0xc0, !PT ;  /* 0x000000210aff9212 */ /* 0x000fe4000784c0ff */
[----:B-1----:R-:W-:Y:S02]  /*3100*/  IADD3 R24, P1, R8, R24, RZ ;  /* 0x0000001808187210 */ /* 0x002fe40007f3e0ff */
[----:B------:R-:W-:Y:S02]  /*3110*/  SEL R212, R212, RZ, !P5 ;  /* 0x000000ffd4d47207 */ /* 0x000fe40006800000 */
[----:B------:R-:W-:Y:S01]  /*3120*/  SEL R0, R0, RZ, !P5 ;  /* 0x000000ff00007207 */ /* 0x000fe20006800000 */
[----:B------:R-:W-:Y:S01]  /*3130*/  IMAD.X R25, R9, 0x1, R25, P1 ;  /* 0x0000000109197824 */ /* 0x000fe200008e0619 */
[----:B------:R-:W-:-:S02]  /*3140*/  IADD3 R22, P5, R8, R22, RZ ;  /* 0x0000001608167210 */ /* 0x000fc40007fbe0ff */
[----:B------:R-:W-:Y:S02]  /*3150*/  @!P3 SHF.L.U32 R6, R205, R216, RZ ;  /* 0x000000d8cd06b219 */ /* 0x000fe400000006ff */
[----:B------:R-:W-:Y:S01]  /*3160*/  IADD3 R20, P1, R8, R20, RZ ;  /* 0x0000001408147210 */ /* 0x000fe20007f3e0ff */
[----:B------:R-:W-:Y:S01]  /*3170*/  IMAD.X R23, R9, 0x1, R23, P5 ;  /* 0x0000000109177824 */ /* 0x000fe200028e0617 */
[----:B------:R-:W-:Y:S01]  /*3180*/  @!P3 LOP3.LUT P5, RZ, R6, R212, RZ, 0xc0, !PT ;  /* 0x000000d406ffb212 */ /* 0x000fe200078ac0ff */
[----:B------:R-:W-:Y:S01]  /*3190*/  @!PT LDS RZ, [RZ] ;  /* 0x00000000fffff984 */ /* 0x000fe20000000800 */
[----:B------:R-:W-:Y:S01]  /*31a0*/  @!PT LDS RZ, [RZ] ;  /* 0x00000000fffff984 */ /* 0x000fe20000000800 */
[----:B------:R-:W-:Y:S01]  /*31b0*/  @!PT LDS RZ, [RZ] ;  /* 0x00000000fffff984 */ /* 0x000fe20000000800 */
[----:B------:R1:W-:Y:S01]  /*31c0*/  @P4 LDGSTS.E.LTC128B.128 [R222+0x100], [R24.64] ;  /* 0x0010000018de4fae */ /* 0x0003e2000b921d54 */
[----:B------:R-:W-:Y:S01]  /*31d0*/  @!P0 SHF.L.U32 R6, R205, R216, RZ ;  /* 0x000000d8cd068219 */ /* 0x000fe200000006ff */
[----:B------:R-:W-:Y:S01]  /*31e0*/  IMAD.X R21, R9, 0x1, R21, P1 ;  /* 0x0000000109157824 */ /* 0x000fe200008e0615 */
[----:B------:R-:W-:Y:S02]  /*31f0*/  ISETP.NE.AND P6, PT, R26, c[0x0][0x258], PT ;  /* 0x000096001a007a0c */ /* 0x000fe40003fc5270 */
[----:B------:R-:W-:-:S02]  /*3200*/  @!P3 SEL R7, RZ, 0x1, !P5 ;  /* 0x00000001ff07b807 */ /* 0x000fc40006800000 */
[----:B------:R-:W-:Y:S02]  /*3210*/  ISETP.NE.AND P1, PT, R17, R210, PT ;  /* 0x000000d21100720c */ /* 0x000fe40003f25270 */
[----:B------:R-:W-:Y:S01]  /*3220*/  @!P0 LOP3.LUT P5, RZ, R6, R0, RZ, 0xc0, !PT ;  /* 0x0000000006ff8212 */ /* 0x000fe200078ac0ff */
[----:B------:R-:W-:Y:S01]  /*3230*/  IMAD.MOV.U32 R6, RZ, RZ, RZ ;  /* 0x000000ffff067224 */ /* 0x000fe200078e00ff */
[----:B------:R-:W-:Y:S02]  /*3240*/  SEL R10, RZ, c[0x0][0x25c], P6 ;  /* 0x00009700ff0a7a07 */ /* 0x000fe40003000000 */
[----:B------:R-:W-:Y:S02]  /*3250*/  SEL R230, R230, R18, !P1 ;  /* 0x00000012e6e67207 */ /* 0x000fe40004800000 */
[----:B------:R-:W-:Y:S01]  /*3260*/  @!P0 SEL R6, RZ, 0x1, !P5 ;  /* 0x00000001ff068807 */ /* 0x000fe20006800000 */
[----:B------:R-:W-:Y:S01]  /*3270*/  IMAD.IADD R237, R237, 0x1, R10 ;  /* 0x00000001eded7824 */ /* 0x000fe200078e020a */
[----:B------:R-:W-:Y:S01]  /*3280*/  IADD3 R18, P5, R8, R28, RZ ;  /* 0x0000001c08127210 */ /* 0x000fe20007fbe0ff */
[----:B------:R-:W-:Y:S01]  /*3290*/  @!P4 IMAD.MOV.U32 R8, RZ, RZ, 0x7eff7eff ;  /* 0x7eff7effff08c424 */ /* 0x000fe200078e00ff */
[----:B------:R-:W-:-:S02]  /*32a0*/  ISETP.NE.U32.AND P0, PT, R7, RZ, PT ;  /* 0x000000ff0700720c */ /* 0x000fc40003f05070 */
[----:B------:R-:W-:Y:S01]  /*32b0*/  SEL R30, R15, c[0x0][0x268], !P6 ;  /* 0x00009a000f1e7a07 */ /* 0x000fe20007000000 */
[----:B------:R-:W-:Y:S01]  /*32c0*/  IMAD.X R19, R9, 0x1, R29, P5 ;  /* 0x0000000109137824 */ /* 0x000fe200028e061d */
[----:B------:R-:W-:Y:S01]  /*32d0*/  ISETP.GE.AND P5, PT, R237, c[0x0][0x16c], PT ;  /* 0x00005b00ed007a0c */ /* 0x000fe20003fa6270 */
[--C-:B------:R-:W-:Y:S01]  /*32e0*/  IMAD.MOV.U32 R9, RZ, RZ, R8.reuse ;  /* 0x000000ffff097224 */ /* 0x100fe200078e0008 */
[----:B------:R-:W-:Y:S01]  /*32f0*/  IADD3 R30, P3, R30, R4, RZ ;  /* 0x000000041e1e7210 */ /* 0x000fe20007f7e0ff */
[--C-:B------:R-:W-:Y:S01]  /*3300*/  IMAD.MOV.U32 R10, RZ, RZ, R8.reuse ;  /* 0x000000ffff0a7224 */ /* 0x100fe200078e0008 */
[----:B------:R-:W-:Y:S01]  /*3310*/  SEL R4, R14, c[0x0][0x26c], !P6 ;  /* 0x00009b000e047a07 */ /* 0x000fe20007000000 */
[----:B------:R-:W-:Y:S01]  /*3320*/  IMAD.MOV.U32 R11, RZ, RZ, R8 ;  /* 0x000000ffff0b7224 */ /* 0x000fe200078e0008 */
[----:B------:R-:W-:Y:S02]  /*3330*/  SEL R211, R211, RZ, !P5 ;  /* 0x000000ffd3d37207 */ /* 0x000fe40006800000 */
[----:B------:R-:W-:Y:S01]  /*3340*/  IADD3 R216, R216, 0x1, RZ ;  /* 0x00000001d8d87810 */ /* 0x000fe20007ffe0ff */
[----:B------:R-:W-:Y:S01]  /*3350*/  IMAD.X R31, R4, 0x1, R5, P3 ;  /* 0x00000001041f7824 */ /* 0x000fe200018e0605 */
[----:B------:R2:W-:Y:S01]  /*3360*/  @!P4 STS.128 [R36.X16+0x100], R8 ;  /* 0x000100082400c388 */ /* 0x0005e2000000cc00 */
[----:B------:R-:W-:Y:S01]  /*3370*/  ISETP.NE.U32.AND P3, PT, R6, RZ, PT ;  /* 0x000000ff0600720c */ /* 0x000fe20003f65070 */
[----:B------:R-:W-:-:S02]  /*3380*/  @!P0 IMAD.MOV.U32 R4, RZ, RZ, 0x7eff7eff ;  /* 0x7eff7effff048424 */ /* 0x000fc400078e00ff */
        /* <DEDUP_REMOVED lines=18> */
[----:B------:R-:W-:Y:S02]  /*34b0*/  IMAD.MOV.U32 R11, RZ, RZ, R8 ;  /* 0x000000ffff0b7224 */ /* 0x000fe400078e0008 */
[----:B---3--:R-:W-:-:S03]  /*34c0*/  @!P3 IMAD.MOV.U32 R4, RZ, RZ, 0x7eff7eff ;  /* 0x7eff7effff04b424 */ /* 0x008fc600078e00ff */
[----:B------:R2:W-:Y:S01]  /*34d0*/  @!P2 STS.128 [R36.X16+0x1100], R8 ;  /* 0x001100082400a388 */ /* 0x0005e2000000cc00 */
[----:B------:R-:W-:Y:S01]  /*34e0*/  ISETP.LT.U32.AND P2, PT, R3, 0x8, !P0 ;  /* 0x000000080300780c */ /* 0x000fe20004741070 */
[--C-:B------:R-:W-:Y:S02]  /*34f0*/  IMAD.MOV.U32 R5, RZ, RZ, R4.reuse ;  /* 0x000000ffff057224 */ /* 0x100fe400078e0004 */
[--C-:B------:R-:W-:Y:S01]  /*3500*/  IMAD.MOV.U32 R6, RZ, RZ, R4.reuse ;  /* 0x000000ffff067224 */ /* 0x100fe200078e0004 */
[----:B------:R-:W-:Y:S01]  /*3510*/  @!PT LDS RZ, [RZ] ;  /* 0x00000000fffff984 */ /* 0x000fe20000000800 */
[----:B------:R-:W-:Y:S01]  /*3520*/  @!PT LDS RZ, [RZ] ;  /* 0x00000000fffff984 */ /* 0x000fe20000000800 */
[----:B------:R-:W-:Y:S01]  /*3530*/  @!PT LDS RZ, [RZ] ;  /* 0x00000000fffff984 */ /* 0x000fe20000000800 */
[----:B------:R1:W-:Y:S01]  /*3540*/  @P3 LDGSTS.E.LTC128B.128 [R221+0x1100], [R18.64] ;  /* 0x0110000012dd3fae */ /* 0x0003e2000b921d54 */
[----:B------:R-:W-:-:S05]  /*3550*/  IMAD.MOV.U32 R7, RZ, RZ, R4 ;  /* 0x000000ffff077224 */ /* 0x000fca00078e0004 */
[----:B------:R3:W-:Y:S01]  /*3560*/  @!P3 STS.128 [R35.X16+0x1100], R4 ;  /* 0x001100042300b388 */ /* 0x0007e2000000cc00 */
[----:B--2---:R-:W-:Y:S01]  /*3570*/  IMAD.SHL.U32 R8, R211, 0x8, RZ ;  /* 0x00000008d3087824 */ /* 0x004fe200078e00ff */
[----:B------:R-:W-:-:S04]  /*3580*/  IADD3 R10, P0, R30, c[0x0][0x260], RZ ;  /* 0x000098001e0a7a10 */ /* 0x000fc80007f1e0ff */
[----:B------:R-:W-:Y:S01]  /*3590*/  LOP3.LUT P4, RZ, R8, 0x10, RZ, 0xc0, !PT ;  /* 0x0000001008ff7812 */ /* 0x000fe2000788c0ff */
[----:B------:R-:W-:Y:S01]  /*35a0*/  IMAD.WIDE R8, R230, 0x2, R228 ;  /* 0x00000002e6087825 */ /* 0x000fe200078e02e4 */
[----:B------:R-:W-:-:S03]  /*35b0*/  IADD3.X R11, R31, c[0x0][0x264], RZ, P0, !PT ;  /* 0x000099001f0b7a10 */ /* 0x000fc600007fe4ff */
[C---:B---3--:R-:W-:Y:S01]  /*35c0*/  IMAD.SHL.U32 R5, R211.reuse, 0x4, RZ ;  /* 0x00000004d3057824 */ /* 0x048fe200078e00ff */
[----:B------:R-:W-:Y:S01]  /*35d0*/  IADD3 R6, P0, R10, c[0x0][0x260], RZ ;  /* 0x000098000a067a10 */ /* 0x000fe20007f1e0ff */
[----:B------:R-:W-:Y:S01]  /*35e0*/  IMAD.SHL.U32 R4, R211, 0x2, RZ ;  /* 0x00000002d3047824 */ /* 0x000fe200078e00ff */
[----:B------:R-:W-:Y:S01]  /*35f0*/  @!PT LDS RZ, [RZ] ;  /* 0x00000000fffff984 */ /* 0x000fe20000000800 */
[----:B------:R-:W-:Y:S01]  /*3600*/  @!PT LDS RZ, [RZ] ;  /* 0x00000000fffff984 */ /* 0x000fe20000000800 */
[----:B------:R-:W-:Y:S01]  /*3610*/  @!PT LDS RZ, [RZ] ;  /* 0x00000000fffff984 */ /* 0x000fe20000000800 */
[----:B------:R2:W-:Y:S02]  /*3620*/  @P2 LDGSTS.E.LTC128B.128 [R225+0x10100], [R8.64] ;  /* 0x1010000008e12fae */ /* 0x0005e4000b921d54 */
[----:B------:R-:W-:Y:S01]  /*3630*/  LOP3.LUT P3, RZ, R5, 0x10, RZ, 0xc0, !PT ;  /* 0x0000001005ff7812 */ /* 0x000fe2000786c0ff */
[----:B------:R-:W-:Y:S01]  /*3640*/  IMAD.MOV.U32 R5, RZ, RZ, RZ ;  /* 0x000000ffff057224 */ /* 0x000fe200078e00ff */
[----:B------:R-:W-:Y:S01]  /*3650*/  LOP3.LUT P2, RZ, R4, 0x10, RZ, 0xc0, !PT ;  /* 0x0000001004ff7812 */ /* 0x000fe2000784c0ff */
[----:B------:R1:W-:Y:S01]  /*3660*/  LDGSTS.E.BYPASS.LTC128B.128 [R222+0x8100], [R30.64], P5 ;  /* 0x081000001ede7fae */ /* 0x0003e2000a901d54 */
[----:B------:R-:W-:-:S03]  /*3670*/  IADD3.X R7, R11, c[0x0][0x264], RZ, P0, !PT ;  /* 0x000099000b077a10 */ /* 0x000fc600007fe4ff */
[----:B------:R1:W-:Y:S06]  /*3680*/  LDGSTS.E.BYPASS.LTC128B.128 [R221+0x8100], [R10.64], P4 ;  /* 0x081000000add7fae */ /* 0x0003ec000a101d54 */
[----:B------:R1:W-:Y:S01]  /*3690*/  LDGSTS.E.BYPASS.LTC128B.128 [R222+0x9100], [R6.64], P3 ;  /* 0x0910000006de7fae */ /* 0x0003e20009901d54 */
[----:B--2---:R-:W-:-:S04]  /*36a0*/  IADD3 R8, P0, R6, c[0x0][0x260], RZ ;  /* 0x0000980006087a10 */ /* 0x004fc80007f1e0ff */
[----:B------:R-:W-:Y:S02]  /*36b0*/  IADD3.X R9, R7, c[0x0][0x264], RZ, P0, !PT ;  /* 0x0000990007097a10 */ /* 0x000fe400007fe4ff */
[----:B------:R-:W-:-:S03]  /*36c0*/  ISETP.NE.AND P0, PT, R216, c[0x0][0x180], PT ;  /* 0x00006000d8007a0c */ /* 0x000fc60003f05270 */
[----:B------:R1:W-:Y:S10]  /*36d0*/  LDGSTS.E.BYPASS.LTC128B.128 [R221+0x9100], [R8.64], P2 ;  /* 0x0910000008dd7fae */ /* 0x0003f40009101d54 */
[----:B------:R-:W-:Y:S05]  /*36e0*/  @P0 BRA `(.L_x_89) ;  /* 0x000000a000000947 */ /* 0x000fea0003800000 */
[----:B------:R-:W-:Y:S01]  /*36f0*/  IADD3 R220, R220, 0x1, RZ ;  /* 0x00000001dcdc7810 */ /* 0x000fe20007ffe0ff */
[----:B------:R-:W-:-:S02]  /*3700*/  IMAD.MOV.U32 R5, RZ, RZ, 0x1 ;  /* 0x00000001ff057424 */ /* 0x000fc400078e00ff */
        /* <DEDUP_REMOVED lines=8> */
.L_x_89:
[C---:B------:R-:W-:Y:S01]  /*3790*/  ISETP.NE.AND P0, PT, R5.reuse, 0x3, PT ;  /* 0x000000030500780c */ /* 0x040fe20003f05270 */
[----:B------:R-:W0:Y:S01]  /*37a0*/  LDGDEPBAR ;  /* 0x00000000000079af */ /* 0x000e220000000000 */
[----:B------:R-:W-:Y:S01]  /*37b0*/  IMAD R4, R5, R16, c[0x2][0x0] ;  /* 0x0080000005047624 */ /* 0x000fe200078e0210 */
[C---:B-1----:R-:W-:Y:S01]  /*37c0*/  SHF.L.U32 R7, R205.reuse, R219, RZ ;  /* 0x000000dbcd077219 */ /* 0x042fe200000006ff */
[----:B------:R-:W-:Y:S01]  /*37d0*/  IMAD.MOV.U32 R236, RZ, RZ, c[0x0][0x1dc] ;  /* 0x00007700ffec7624 */ /* 0x000fe200078e00ff */
[----:B------:R-:W-:Y:S01]  /*37e0*/  SHF.L.U32 R6, R205, R220, RZ ;  /* 0x000000dccd067219 */ /* 0x000fe200000006ff */
[----:B------:R-:W-:Y:S01]  /*37f0*/  CS2R R102, SRZ ;  /* 0x0000000000667805 */ /* 0x000fe2000001ff00 */
[----:B------:R-:W-:Y:S01]  /*3800*/  IADD3 R238, R26, 0x1, RZ ;  /* 0x000000011aee7810 */ /* 0x000fe20007ffe0ff */
[----:B------:R-:W1:Y:S01]  /*3810*/  LDC.64 R4, c[0x0][R4+0x160] ;  /* 0x0000580004047b82 */ /* 0x000e620000000a00 */
[----:B------:R-:W-:Y:S01]  /*3820*/  IADD3 R239, R17, 0x1, RZ ;  /* 0x0000000111ef7810 */ /* 0x000fe20007ffe0ff */
[----:B------:R-:W-:Y:S01]  /*3830*/  CS2R R100, SRZ ;  /* 0x0000000000647805 */ /* 0x000fe2000001ff00 */
[----:B------:R-:W-:Y:S01]  /*3840*/  SEL R238, R238, 0x1, P6 ;  /* 0x00000001eeee7807 */ /* 0x000fe20003000000 */
[----:B------:R-:W-:Y:S01]  /*3850*/  CS2R R98, SRZ ;  /* 0x0000000000627805 */ /* 0x000fe2000001ff00 */
[----:B------:R-:W-:Y:S01]  /*3860*/  @!P0 IADD3 R218, R218, c[0x0][0x210], RZ ;  /* 0x00008400dada8a10 */ /* 0x000fe20007ffe0ff */
[----:B------:R-:W-:Y:S01]  /*3870*/  CS2R R96, SRZ ;  /* 0x0000000000607805 */ /* 0x000fe2000001ff00 */
[----:B------:R-:W-:Y:S01]  /*3880*/  ISETP.NE.AND P4, PT, R238, c[0x0][0x258], PT ;  /* 0x00009600ee007a0c */ /* 0x000fe20003f85270 */
[----:B------:R-:W-:Y:S01]  /*3890*/  CS2R R106, SRZ ;  /* 0x00000000006a7805 */ /* 0x000fe2000001ff00 */
[----:B------:R-:W-:Y:S01]  /*38a0*/  ISETP.GE.AND P0, PT, R218, c[0x0][0x16c], PT ;  /* 0x00005b00da007a0c */ /* 0x000fe20003f06270 */
[----:B------:R-:W-:Y:S01]  /*38b0*/  CS2R R104, SRZ ;  /* 0x0000000000687805 */ /* 0x000fe2000001ff00 */
[----:B------:R-:W-:Y:S01]  /*38c0*/  SEL R15, R15, c[0x0][0x268], !P4 ;  /* 0x00009a000f0f7a07 */ /* 0x000fe20006000000 */
[----:B------:R-:W-:Y:S01]  /*38d0*/  CS2R R94, SRZ ;  /* 0x00000000005e7805 */ /* 0x000fe2000001ff00 */
[----:B------:R-:W-:Y:S01]  /*38e0*/  SEL R247, R247, RZ, !P0 ;  /* 0x000000fff7f77207 */ /* 0x000fe20004000000 */
[----:B------:R-:W-:Y:S01]  /*38f0*/  CS2R R92, SRZ ;  /* 0x00000000005c7805 */ /* 0x000fe2000001ff00 */
[----:B------:R-:W-:Y:S01]  /*3900*/  SEL R246, R246, RZ, !P0 ;  /* 0x000000fff6f67207 */ /* 0x000fe20004000000 */
[----:B------:R-:W-:Y:S01]  /*3910*/  CS2R R42, SRZ ;  /* 0x00000000002a7805 */ /* 0x000fe2000001ff00 */
[----:B------:R-:W-:Y:S01]  /*3920*/  LOP3.LUT P3, RZ, R7, R247, RZ, 0xc0, !PT ;  /* 0x000000f707ff7212 */ /* 0x000fe2000786c0ff */
[----:B------:R-:W-:-:S04]  /*3930*/  DEPBAR.LE SB0, 0x2 ;  /* 0x000080800000791a */ /* 0x000fc80000000000 */
[----:B------:R-:W-:Y:S01]  /*3940*/  LOP3.LUT P5, RZ, R6, R246, RZ, 0xc0, !PT ;  /* 0x000000f606ff7212 */ /* 0x000fe200078ac0ff */
[----:B------:R-:W-:Y:S01]  /*3950*/  CS2R R40, SRZ ;  /* 0x0000000000287805 */ /* 0x000fe2000001ff00 */
[----:B------:R-:W-:Y:S01]  /*3960*/  SEL R214, R214, RZ, !P0 ;  /* 0x000000ffd6d67207 */ /* 0x000fe20004000000 */
[----:B------:R-:W-:Y:S01]  /*3970*/  CS2R R110, SRZ ;  /* 0x00000000006e7805 */ /* 0x000fe2000001ff00 */
[----:B------:R-:W-:Y:S01]  /*3980*/  SEL R213, R213, RZ, !P0 ;  /* 0x000000ffd5d57207 */ /* 0x000fe20004000000 */
[----:B------:R-:W-:Y:S01]  /*3990*/  CS2R R108, SRZ ;  /* 0x00000000006c7805 */ /* 0x000fe2000001ff00 */
[----:B------:R-:W-:Y:S01]  /*39a0*/  PLOP3.LUT P5, PT, P3, P5, PT, 0x2a, 0x0 ;  /* 0x000000000000781c */ /* 0x000fe20001faa572 */
[----:B------:R-:W-:Y:S01]  /*39b0*/  CS2R R90, SRZ ;  /* 0x00000000005a7805 */ /* 0x000fe2000001ff00 */
[----:B------:R-:W-:Y:S01]  /*39c0*/  LOP3.LUT P6, RZ, R7, R214, RZ, 0xc0, !PT ;  /* 0x000000d607ff7212 */ /* 0x000fe200078cc0ff */
[----:B------:R-:W-:Y:S01]  /*39d0*/  CS2R R88, SRZ ;  /* 0x0000000000587805 */ /* 0x000fe2000001ff00 */
[----:B------:R-:W-:Y:S01]  /*39e0*/  LOP3.LUT P3, RZ, R6, R213, RZ, 0xc0, !PT ;  /* 0x000000d506ff7212 */ /* 0x000fe2000786c0ff */
[----:B------:R-:W-:Y:S01]  /*39f0*/  CS2R R46, SRZ ;  /* 0x00000000002e7805 */ /* 0x000fe2000001ff00 */
[----:B------:R-:W-:Y:S01]  /*3a00*/  SEL R7, RZ, c[0x0][0x25c], P4 ;  /* 0x00009700ff077a07 */ /* 0x000fe20002000000 */
[----:B------:R-:W-:Y:S01]  /*3a10*/  CS2R R44, SRZ ;  /* 0x00000000002c7805 */ /* 0x000fe2000001ff00 */
[----:B------:R-:W-:Y:S01]  /*3a20*/  PLOP3.LUT P3, PT, P6, P3, PT, 0x2a, 0x0 ;  /* 0x000000000000781c */ /* 0x000fe20003766572 */
[----:B------:R-:W-:Y:S01]  /*3a30*/  CS2R R114, SRZ ;  /* 0x0000000000727805 */ /* 0x000fe2000001ff00 */
[----:B------:R-:W-:Y:S01]  /*3a40*/  IADD3 R38, P2, R15, R8, RZ ;  /* 0x000000080f267210 */ /* 0x000fe20007f5e0ff */
[----:B------:R-:W-:Y:S01]  /*3a50*/  IMAD.IADD R237, R237, 0x1, R7 ;  /* 0x00000001eded7824 */ /* 0x000fe200078e0207 */
[----:B------:R-:W-:Y:S01]  /*3a60*/  SEL R14, R14, c[0x0][0x26c], !P4 ;  /* 0x00009b000e0e7a07 */ /* 0x000fe20006000000 */
[----:B------:R-:W-:Y:S01]  /*3a70*/  CS2R R112, SRZ ;  /* 0x0000000000707805 */ /* 0x000fe2000001ff00 */
[----:B------:R-:W-:Y:S01]  /*3a80*/  SEL R215, R215, RZ, !P0 ;  /* 0x000000ffd7d77207 */ /* 0x000fe20004000000 */
[----:B------:R-:W-:Y:S01]  /*3a90*/  CS2R R86, SRZ ;  /* 0x0000000000567805 */ /* 0x000fe2000001ff00 */
[----:B------:R-:W-:Y:S01]  /*3aa0*/  @!P5 SHF.L.U32 R6, R205, R216, RZ ;  /* 0x000000d8cd06d219 */ /* 0x000fe200000006ff */
[----:B------:R-:W-:Y:S01]  /*3ab0*/  IMAD.X R39, R14, 0x1, R9, P2 ;  /* 0x000000010e277824 */ /* 0x000fe200010e0609 */
[----:B------:R-:W-:Y:S01]  /*3ac0*/  SEL R239, R239, 0x1, P1 ;  /* 0x00000001efef7807 */ /* 0x000fe20000800000 */
[----:B------:R-:W-:Y:S01]  /*3ad0*/  CS2R R84, SRZ ;  /* 0x0000000000547805 */ /* 0x000fe2000001ff00 */
[----:B-1----:R-:W-:Y:S01]  /*3ae0*/  IADD3 R207, P1, R4, R24, RZ ;  /* 0x0000001804cf7210 */ /* 0x002fe20007f3e0ff */
[----:B------:R-:W-:Y:S01]  /*3af0*/  CS2R R50, SRZ ;  /* 0x0000000000327805 */ /* 0x000fe2000001ff00 */
[----:B------:R-:W-:Y:S01]  /*3b00*/  PLOP3.LUT P2, PT, PT, PT, PT, 0x8, 0x0 ;  /* 0x000000000000781c */ /* 0x000fe20003f4e170 */
[----:B------:R-:W-:Y:S01]  /*3b10*/  CS2R R48, SRZ ;  /* 0x0000000000307805 */ /* 0x000fe2000001ff00 */
[----:B------:R-:W-:Y:S01]  /*3b20*/  @!P5 LOP3.LUT P2, RZ, R6, R215, RZ, 0xc0, !PT ;  /* 0x000000d706ffd212 */ /* 0x000fe2000784c0ff */
[----:B------:R-:W-:Y:S01]  /*3b30*/  IMAD.X R206, R5, 0x1, R25, P1 ;  /* 0x0000000105ce7824 */ /* 0x000fe200008e0619 */
[----:B------:R-:W-:Y:S01]  /*3b40*/  ISETP.GE.AND P5, PT, R237, c[0x0][0x16c], PT ;  /* 0x00005b00ed007a0c */ /* 0x000fe20003fa6270 */
[----:B------:R-:W-:Y:S01]  /*3b50*/  CS2R R118, SRZ ;  /* 0x0000000000767805 */ /* 0x000fe2000001ff00 */
[----:B------:R-:W-:Y:S01]  /*3b60*/  SEL R212, R212, RZ, !P0 ;  /* 0x000000ffd4d47207 */ /* 0x000fe20004000000 */
[----:B------:R-:W-:Y:S01]  /*3b70*/  CS2R R116, SRZ ;  /* 0x0000000000747805 */ /* 0x000fe2000001ff00 */
[----:B------:R-:W-:Y:S01]  /*3b80*/  @!P3 SHF.L.U32 R6, R205, R216, RZ ;  /* 0x000000d8cd06b219 */ /* 0x000fe200000006ff */
[----:B------:R-:W-:Y:S01]  /*3b90*/  CS2R R82, SRZ ;  /* 0x0000000000527805 */ /* 0x000fe2000001ff00 */
[----:B------:R-:W-:Y:S01]  /*3ba0*/  IADD3 R209, P1, R4, R22, RZ ;  /* 0x0000001604d17210 */ /* 0x000fe20007f3e0ff */
[----:B------:R-:W-:Y:S01]  /*3bb0*/  CS2R R80, SRZ ;  /* 0x0000000000507805 */ /* 0x000fe2000001ff00 */
[----:B------:R-:W-:Y:S01]  /*3bc0*/  SEL R211, R211, RZ, !P5 ;  /* 0x000000ffd3d37207 */ /* 0x000fe20006800000 */
[----:B------:R-:W-:Y:S01]  /*3bd0*/  CS2R R54, SRZ ;  /* 0x0000000000367805 */ /* 0x000fe2000001ff00 */
[----:B------:R-:W-:Y:S01]  /*3be0*/  LEA R8, R13, UR5, 0x4 ;  /* 0x000000050d087c11 */ /* 0x000fe2000f8e20ff */
[----:B------:R-:W-:Y:S01]  /*3bf0*/  BAR.SYNC.DEFER_BLOCKING 0x0 ;  /* 0x0000000000007b1d */ /* 0x000fe20000010000 */
[----:B------:R-:W-:Y:S01]  /*3c00*/  @!P3 LOP3.LUT P6, RZ, R6, R212, RZ, 0xc0, !PT ;  /* 0x000000d406ffb212 */ /* 0x000fe200078cc0ff */
[----:B------:R-:W-:Y:S01]  /*3c10*/  IMAD.X R208, R5, 0x1, R23, P1 ;  /* 0x0000000105d07824 */ /* 0x000fe200008e0617 */
[----:B------:R-:W-:Y:S01]  /*3c20*/  IADD3 R13, R13, UR7, RZ ;  /* 0x000000070d0d7c10 */ /* 0x000fe2000fffe0ff */
[----:B------:R-:W-:Y:S01]  /*3c30*/  IMAD.MOV.U32 R6, RZ, RZ, RZ ;  /* 0x000000ffff067224 */ /* 0x000fe200078e00ff */
[C---:B------:R-:W-:Y:S01]  /*3c40*/  IADD3 R235, P1, R4.reuse, R18, RZ ;  /* 0x0000001204eb7210 */ /* 0x040fe20007f3e0ff */
[----:B------:R-:W-:Y:S01]  /*3c50*/  IMAD.SHL.U32 R7, R211, 0x10, RZ ;  /* 0x00000010d3077824 */ /* 0x000fe200078e00ff */
[----:B------:R-:W-:Y:S01]  /*3c60*/  IADD3 R233, P5, R4, R20, RZ ;  /* 0x0000001404e97210 */ /* 0x000fe20007fbe0ff */
[----:B------:R-:W-:Y:S01]  /*3c70*/  @!P2 IMAD.MOV.U32 R28, RZ, RZ, 0x7eff7eff ;  /* 0x7eff7effff1ca424 */ /* 0x000fe200078e00ff */
[----:B------:R-:W-:Y:S01]  /*3c80*/  @!P3 SEL R6, RZ, 0x1, !P6 ;  /* 0x00000001ff06b807 */ /* 0x000fe20007000000 */
[C---:B------:R-:W-:Y:S01]  /*3c90*/  IMAD.X R234, R5.reuse, 0x1, R19, P1 ;  /* 0x0000000105ea7824 */ /* 0x040fe200008e0613 */
[C---:B------:R-:W-:Y:S01]  /*3ca0*/  LEA R136, R12.reuse, UR4, 0x4 ;  /* 0x000000040c887c11 */ /* 0x040fe2000f8e20ff */
[----:B------:R-:W-:Y:S01]  /*3cb0*/  IMAD.X R232, R5, 0x1, R21, P5 ;  /* 0x0000000105e87824 */ /* 0x000fe200028e0615 */
[----:B------:R-:W-:Y:S01]  /*3cc0*/  IADD3 R148, R12, UR6, RZ ;  /* 0x000000060c947c10 */ /* 0x000fe2000fffe0ff */
[----:B------:R-:W-:Y:S01]  /*3cd0*/  IMAD.SHL.U32 R12, R13, 0x10, RZ ;  /* 0x000000100d0c7824 */ /* 0x000fe200078e00ff */
[----:B------:R-:W-:Y:S01]  /*3ce0*/  LOP3.LUT P3, RZ, R7, 0x10, RZ, 0xc0, !PT ;  /* 0x0000001007ff7812 */ /* 0x000fe2000786c0ff */
[----:B------:R-:W-:Y:S01]  /*3cf0*/  @P2 IMAD.MOV.U32 R24, RZ, RZ, R207 ;  /* 0x000000ffff182224 */ /* 0x000fe200078e00cf */
[----:B------:R-:W-:Y:S01]  /*3d00*/  ISETP.NE.U32.AND P1, PT, R6, RZ, PT ;  /* 0x000000ff0600720c */ /* 0x000fe20003f25070 */
[----:B------:R-:W-:Y:S01]  /*3d10*/  IMAD.SHL.U32 R148, R148, 0x10, RZ ;  /* 0x0000001094947824 */ /* 0x000fe200078e00ff */
[C---:B------:R-:W-:Y:S01]  /*3d20*/  ISETP.NE.AND P5, PT, R239.reuse, R210, PT ;  /* 0x000000d2ef00720c */ /* 0x040fe20003fa5270 */
[----:B------:R-:W-:Y:S01]  /*3d30*/  @P2 IMAD.MOV.U32 R25, RZ, RZ, R206 ;  /* 0x000000ffff192224 */ /* 0x000fe200078e00ce */
[----:B------:R-:W-:Y:S01]  /*3d40*/  SEL R238, R238, RZ, P4 ;  /* 0x000000ffeeee7207 */ /* 0x000fe20002000000 */
[--C-:B------:R-:W-:Y:S01]  /*3d50*/  IMAD.MOV.U32 R29, RZ, RZ, R28.reuse ;  /* 0x000000ffff1d7224 */ /* 0x100fe200078e001c */
[----:B------:R-:W-:Y:S01]  /*3d60*/  SEL R239, R239, RZ, P5 ;  /* 0x000000ffefef7207 */ /* 0x000fe20002800000 */
[----:B------:R-:W1:Y:S01]  /*3d70*/  LDSM.16.M88.4 R8, [R8] ;  /* 0x000000000808783b */ /* 0x000e620000000200 */
[--C-:B------:R-:W-:Y:S01]  /*3d80*/  IMAD.MOV.U32 R30, RZ, RZ, R28.reuse ;  /* 0x000000ffff1e7224 */ /* 0x100fe200078e001c */
[----:B------:R-:W-:Y:S01]  /*3d90*/  SEL R245, R245, RZ, !P0 ;  /* 0x000000fff5f57207 */ /* 0x000fe20004000000 */
[----:B------:R-:W-:Y:S01]  /*3da0*/  IMAD.MOV.U32 R31, RZ, RZ, R28 ;  /* 0x000000ffff1f7224 */ /* 0x000fe200078e001c */
[----:B------:R-:W-:Y:S01]  /*3db0*/  LDSM.16.M88.4 R20, [R12+0x1000] ;  /* 0x001000000c14783b */ /* 0x000fe20000000200 */
[----:B------:R-:W-:Y:S01]  /*3dc0*/  IMAD.SHL.U32 R37, R211, 0x8, RZ ;  /* 0x00000008d3257824 */ /* 0x000fe200078e00ff */
[----:B------:R-:W-:Y:S01]  /*3dd0*/  SEL R244, R34, RZ, !P0 ;  /* 0x000000ff22f47207 */ /* 0x000fe20004000000 */
[----:B------:R-:W-:Y:S01]  /*3de0*/  CS2R R52, SRZ ;  /* 0x0000000000347805 */ /* 0x000fe2000001ff00 */
[----:B------:R-:W2:Y:S01]  /*3df0*/  LDSM.16.M88.4 R4, [R217] ;  /* 0x00000000d904783b */ /* 0x000ea20000000200 */
[----:B------:R-:W-:Y:S01]  /*3e00*/  @!P5 IADD3 R230, R230, 0x20, RZ ;  /* 0x00000020e6e6d810 */ /* 0x000fe20007ffe0ff */
[----:B------:R-:W-:Y:S01]  /*3e10*/  CS2R R122, SRZ ;  /* 0x00000000007a7805 */ /* 0x000fe2000001ff00 */
[----:B------:R-:W-:Y:S01]  /*3e20*/  SEL R243, R33, RZ, !P0 ;  /* 0x000000ff21f37207 */ /* 0x000fe20004000000 */
[----:B------:R-:W3:Y:S01]  /*3e30*/  LDSM.16.M88.4 R16, [R12+0x2000] ;  /* 0x002000000c10783b */ /* 0x000ee20000000200 */
[----:B------:R-:W-:Y:S01]  /*3e40*/  ISETP.GE.AND P6, PT, R230, c[0x0][0x16c], PT ;  /* 0x00005b00e6007a0c */ /* 0x000fe20003fc6270 */
[----:B------:R-:W-:Y:S01]  /*3e50*/  CS2R R120, SRZ ;  /* 0x0000000000787805 */ /* 0x000fe2000001ff00 */
[----:B------:R-:W-:Y:S01]  /*3e60*/  SEL R242, R32, RZ, !P0 ;  /* 0x000000ff20f27207 */ /* 0x000fe20004000000 */
[----:B------:R-:W4:Y:S01]  /*3e70*/  LDSM.16.M88.4 R12, [R12+0x3000] ;  /* 0x003000000c0c783b */ /* 0x000f220000000200 */
[----:B------:R-:W-:Y:S01]  /*3e80*/  ISETP.LT.U32.AND P6, PT, R3, 0x8, !P6 ;  /* 0x000000080300780c */ /* 0x000fe200077c1070 */
[----:B------:R-:W-:Y:S01]  /*3e90*/  CS2R R32, SRZ ;  /* 0x0000000000207805 */ /* 0x000fe2000001ff00 */
[----:B------:R-:W-:Y:S01]  /*3ea0*/  SEL R241, R2, RZ, !P0 ;  /* 0x000000ff02f17207 */ /* 0x000fe20004000000 */
[----:B------:R-:W4:Y:S01]  /*3eb0*/  LDSM.16.M88.4 R140, [R148+0x9000] ;  /* 0x00900000948c783b */ /* 0x000f220000000200 */
[----:B------:R-:W-:Y:S01]  /*3ec0*/  SEL R240, R0, RZ, !P0 ;  /* 0x000000ff00f07207 */ /* 0x000fe20004000000 */
[----:B------:R-:W-:Y:S01]  /*3ed0*/  CS2R R78, SRZ ;  /* 0x00000000004e7805 */ /* 0x000fe2000001ff00 */
[----:B------:R-:W-:Y:S01]  /*3ee0*/  CS2R R76, SRZ ;  /* 0x00000000004c7805 */ /* 0x000fe2000001ff00 */
[----:B------:R-:W4:Y:S01]  /*3ef0*/  LDSM.16.M88.4 R144, [R148+0xa000] ;  /* 0x00a000009490783b */ /* 0x000f220000000200 */
[----:B------:R-:W-:Y:S01]  /*3f00*/  CS2R R58, SRZ ;  /* 0x00000000003a7805 */ /* 0x000fe2000001ff00 */
[----:B------:R-:W-:Y:S01]  /*3f10*/  CS2R R56, SRZ ;  /* 0x0000000000387805 */ /* 0x000fe2000001ff00 */
[----:B------:R-:W-:Y:S01]  /*3f20*/  CS2R R126, SRZ ;  /* 0x00000000007e7805 */ /* 0x000fe2000001ff00 */
[----:B------:R-:W4:Y:S01]  /*3f30*/  LDSM.16.M88.4 R136, [R136] ;  /* 0x000000008888783b */ /* 0x000f220000000200 */
[----:B------:R-:W-:Y:S01]  /*3f40*/  CS2R R124, SRZ ;  /* 0x00000000007c7805 */ /* 0x000fe2000001ff00 */
[----:B------:R-:W-:Y:S01]  /*3f50*/  CS2R R74, SRZ ;  /* 0x00000000004a7805 */ /* 0x000fe2000001ff00 */
[----:B------:R-:W-:Y:S01]  /*3f60*/  CS2R R72, SRZ ;  /* 0x0000000000487805 */ /* 0x000fe2000001ff00 */
[----:B------:R-:W4:Y:S01]  /*3f70*/  LDSM.16.M88.4 R148, [R148+0xb000] ;  /* 0x00b000009494783b */ /* 0x000f220000000200 */
[----:B------:R-:W-:Y:S01]  /*3f80*/  CS2R R62, SRZ ;  /* 0x00000000003e7805 */ /* 0x000fe2000001ff00 */
[----:B------:R-:W-:Y:S01]  /*3f90*/  CS2R R60, SRZ ;  /* 0x00000000003c7805 */ /* 0x000fe2000001ff00 */
[----:B------:R-:W-:Y:S01]  /*3fa0*/  CS2R R130, SRZ ;  /* 0x0000000000827805 */ /* 0x000fe2000001ff00 */
[----:B------:R-:W-:Y:S01]  /*3fb0*/  @!PT LDS RZ, [RZ] ;  /* 0x00000000fffff984 */ /* 0x000fe20000000800 */
[----:B------:R-:W-:Y:S01]  /*3fc0*/  @!PT LDS RZ, [RZ] ;  /* 0x00000000fffff984 */ /* 0x000fe20000000800 */
[----:B------:R-:W-:Y:S01]  /*3fd0*/  @!PT LDS RZ, [RZ] ;  /* 0x00000000fffff984 */ /* 0x000fe20000000800 */
[----:B------:R5:W-:Y:S01]  /*3fe0*/  @P2 LDGSTS.E.LTC128B.128 [R222+0x180], [R24.64] ;  /* 0x0018000018de2fae */ /* 0x000be2000b921d54 */
[----:B------:R-:W-:Y:S01]  /*3ff0*/  CS2R R128, SRZ ;  /* 0x0000000000807805 */ /* 0x000fe2000001ff00 */
[----:B------:R-:W-:Y:S01]  /*4000*/  CS2R R70, SRZ ;  /* 0x0000000000467805 */ /* 0x000fe2000001ff00 */
[----:B------:R-:W-:Y:S01]  /*4010*/  CS2R R68, SRZ ;  /* 0x0000000000447805 */ /* 0x000fe2000001ff00 */
[----:B------:R4:W-:Y:S01]  /*4020*/  @!P2 STS.128 [R36.X16+0x180], R28 ;  /* 0x0001801c2400a388 */ /* 0x0009e2000000cc00 */
[----:B------:R-:W-:Y:S01]  /*4030*/  LOP3.LUT P2, RZ, R37, 0x10, RZ, 0xc0, !PT ;  /* 0x0000001025ff7812 */ /* 0x000fe2000784c0ff */
[----:B------:R-:W-:Y:S01]  /*4040*/  CS2R R66, SRZ ;  /* 0x0000000000427805 */ /* 0x000fe2000001ff00 */
[----:B-1----:R-:W-:Y:S01]  /*4050*/  ISETP.NE.U32.AND P5, PT, R8, 0x7eff7eff, PT ;  /* 0x7eff7eff0800780c */ /* 0x002fe20003fa5070 */
[----:B------:R-:W-:Y:S01]  /*4060*/  CS2R R64, SRZ ;  /* 0x0000000000407805 */ /* 0x000fe2000001ff00 */
[----:B------:R-:W-:Y:S01]  /*4070*/  ISETP.NE.U32.AND P4, PT, R9, 0x7eff7eff, PT ;  /* 0x7eff7eff0900780c */ /* 0x000fe20003f85070 */
[----:B--2---:R-:W-:-:S02]  /*4080*/  HFMA2.RELU R8, R4, R8, R5 ;  /* 0x0000000804087231 */ /* 0x004fc40003808005 */
[C-C-:B------:R-:W-:Y:S01]  /*4090*/  HFMA2.RELU R9, R4.reuse, R9, R5.reuse ;  /* 0x0000000904097231 */ /* 0x140fe20003808005 */
[----:B---3--:R-:W-:Y:S01]  /*40a0*/  ISETP.NE.U32.AND P0, PT, R16, 0x7eff7eff, PT ;  /* 0x7eff7eff1000780c */ /* 0x008fe20003f05070 */
[----:B------:R-:W-:Y:S01]  /*40b0*/  HFMA2.RELU R16, R4, R16, R5 ;  /* 0x0000001004107231 */ /* 0x000fe20003808005 */
[----:B------:R-:W-:Y:S01]  /*40c0*/  SEL R132, R8, RZ, P5 ;  /* 0x000000ff08847207 */ /* 0x000fe20002800000 */
[----:B------:R-:W-:Y:S01]  /*40d0*/  HFMA2.RELU R154, R6, R22, R7 ;  /* 0x00000016069a7231 */ /* 0x000fe20003808007 */
[----:B----4-:R-:W-:Y:S01]  /*40e0*/  ISETP.NE.U32.AND P5, PT, R12, 0x7eff7eff, PT ;  /* 0x7eff7eff0c00780c */ /* 0x010fe20003fa5070 */
[----:B------:R-:W-:Y:S01]  /*40f0*/  HFMA2.RELU R12, R4, R12, R5 ;  /* 0x0000000c040c7231 */ /* 0x000fe20003808005 */
[----:B------:R-:W-:Y:S01]  /*4100*/  SEL R133, R9, RZ, P4 ;  /* 0x000000ff09857207 */ /* 0x000fe20002000000 */
[C-C-:B------:R-:W-:Y:S01]  /*4110*/  HFMA2.RELU R155, R6.reuse, R23, R7.reuse ;  /* 0x00000017069b7231 */ /* 0x140fe20003808007 */
[----:B------:R-:W-:Y:S01]  /*4120*/  SEL R156, R16, RZ, P0 ;  /* 0x000000ff109c7207 */ /* 0x000fe20000000000 */
[C-C-:B------:R-:W-:Y:S01]  /*4130*/  HFMA2.RELU R158, R6.reuse, R18, R7.reuse ;  /* 0x00000012069e7231 */ /* 0x140fe20003808007 */
[----:B------:R-:W-:Y:S01]  /*4140*/  ISETP.NE.U32.AND P4, PT, R13, 0x7eff7eff, PT ;  /* 0x7eff7eff0d00780c */ /* 0x000fe20003f85070 */
[----:B-----5:R-:W-:Y:S01]  /*4150*/  @!P1 IMAD.MOV.U32 R24, RZ, RZ, 0x7eff7eff ;  /* 0x7eff7effff189424 */ /* 0x020fe200078e00ff */
[----:B------:R-:W-:Y:S01]  /*4160*/  ISETP.NE.U32.AND P0, PT, R22, 0x7eff7eff, PT ;  /* 0x7eff7eff1600780c */ /* 0x000fe20003f05070 */
[C-C-:B------:R-:W-:Y:S01]  /*4170*/  HFMA2.RELU R159, R6.reuse, R19, R7.reuse ;  /* 0x00000013069f7231 */ /* 0x140fe20003808007 */
[----:B------:R-:W-:Y:S01]  /*4180*/  SEL R160, R12, RZ, P5 ;  /* 0x000000ff0ca07207 */ /* 0x000fe20002800000 */
[--C-:B------:R-:W-:Y:S01]  /*4190*/  IMAD.MOV.U32 R25, RZ, RZ, R24.reuse ;  /* 0x000000ffff197224 */ /* 0x100fe200078e0018 */
[C-C-:B------:R-:W-:Y:S01]  /*41a0*/  HFMA2.RELU R162, R6.reuse, R14, R7.reuse ;  /* 0x0000000e06a27231 */ /* 0x140fe20003808007 */
[----:B------:R-:W-:Y:S01]  /*41b0*/  IMAD.MOV.U32 R26, RZ, RZ, R24 ;  /* 0x000000ffff1a7224 */ /* 0x000fe200078e0018 */
[----:B------:R-:W-:Y:S01]  /*41c0*/  HFMA2.RELU R163, R6, R15, R7 ;  /* 0x0000000f06a37231 */ /* 0x000fe20003808007 */
[----:B------:R-:W-:Y:S01]  /*41d0*/  @P1 IMAD.MOV.U32 R28, RZ, RZ, R209 ;  /* 0x000000ffff1c1224 */ /* 0x000fe200078e00d1 */
[----:B------:R-:W-:Y:S01]  /*41e0*/  SEL R154, R154, RZ, P0 ;  /* 0x000000ff9a9a7207 */ /* 0x000fe20000000000 */
[----:B------:R-:W-:Y:S01]  /*41f0*/  @P1 IMAD.MOV.U32 R29, RZ, RZ, R208 ;  /* 0x000000ffff1d1224 */ /* 0x000fe200078e00d0 */
[----:B------:R-:W-:Y:S01]  /*4200*/  ISETP.NE.U32.AND P5, PT, R18, 0x7eff7eff, PT ;  /* 0x7eff7eff1200780c */ /* 0x000fe20003fa5070 */
[----:B------:R-:W-:Y:S01]  /*4210*/  IMAD.MOV.U32 R27, RZ, RZ, R24 ;  /* 0x000000ffff1b7224 */ /* 0x000fe200078e0018 */
[----:B------:R-:W-:Y:S01]  /*4220*/  CS2R R36, SRZ ;  /* 0x0000000000247805 */ /* 0x000fe2000001ff00 */
[----:B------:R-:W-:Y:S01]  /*4230*/  CS2R R30, SRZ ;  /* 0x00000000001e7805 */ /* 0x000fe2000001ff00 */
[----:B------:R-:W-:Y:S01]  /*4240*/  @!PT LDS RZ, [RZ] ;  /* 0x00000000fffff984 */ /* 0x000fe20000000800 */
[----:B------:R-:W-:Y:S01]  /*4250*/  @!PT LDS RZ, [RZ] ;  /* 0x00000000fffff984 */ /* 0x000fe20000000800 */
[----:B------:R-:W-:Y:S01]  /*4260*/  @!PT LDS RZ, [RZ] ;  /* 0x00000000fffff984 */ /* 0x000fe20000000800 */
[----:B------:R1:W-:Y:S01]  /*4270*/  @P1 LDGSTS.E.LTC128B.128 [R221+0x180], [R28.64] ;  /* 0x001800001cdd1fae */ /* 0x0003e2000b921d54 */
[----:B------:R-:W-:Y:S01]  /*4280*/  CS2R R8, SRZ ;  /* 0x0000000000087805 */ /* 0x000fe2000001ff00 */
[----:B------:R-:W-:-:S02]  /*4290*/  SEL R158, R158, RZ, P5 ;  /* 0x000000ff9e9e7207 */ /* 0x000fc40002800000 */
[----:B------:R2:W-:Y:S01]  /*42a0*/  @!P1 STS.128 [R35.X16+0x180], R24 ;  /* 0x0001801823009388 */ /* 0x0005e2000000cc00 */
[----:B------:R-:W-:-:S04]  /*42b0*/  IADD3 R164, P1, R38, c[0x0][0x260], RZ ;  /* 0x0000980026a47a10 */ /* 0x000fc80007f3e0ff */
[----:B------:R-:W-:Y:S02]  /*42c0*/  IADD3.X R165, R39, c[0x0][0x264], RZ, P1, !PT ;  /* 0x0000990027a57a10 */ /* 0x000fe40000ffe4ff */
[----:B------:R-:W-:-:S04]  /*42d0*/  IADD3 R202, P0, R164, c[0x0][0x260], RZ ;  /* 0x00009800a4ca7a10 */ /* 0x000fc80007f1e0ff */
[----:B------:R-:W-:Y:S01]  /*42e0*/  IADD3.X R201, R165, c[0x0][0x264], RZ, P0, !PT ;  /* 0x00009900a5c97a10 */ /* 0x000fe200007fe4ff */
[----:B-1----:R-:W-:Y:S01]  /*42f0*/  CS2R R28, SRZ ;  /* 0x00000000001c7805 */ /* 0x002fe2000001ff00 */
[----:B--2---:R-:W-:Y:S01]  /*4300*/  IMAD.WIDE R26, R230, 0x2, R228 ;  /* 0x00000002e61a7825 */ /* 0x004fe200078e02e4 */
[----:B------:R-:W-:Y:S01]  /*4310*/  IADD3 R24, R236, -0x2, RZ ;  /* 0xfffffffeec187810 */ /* 0x000fe20007ffe0ff */
[----:B------:R-:W-:-:S03]  /*4320*/  CS2R R34, SRZ ;  /* 0x0000000000227805 */ /* 0x000fc6000001ff00 */
[----:B------:R-:W-:Y:S01]  /*4330*/  @!PT LDS RZ, [RZ] ;  /* 0x00000000fffff984 */ /* 0x000fe20000000800 */
[----:B------:R-:W-:Y:S01]  /*4340*/  @!PT LDS RZ, [RZ] ;  /* 0x00000000fffff984 */ /* 0x000fe20000000800 */
[----:B------:R-:W-:Y:S01]  /*4350*/  @!PT LDS RZ, [RZ] ;  /* 0x00000000fffff984 */ /* 0x000fe20000000800 */
[----:B------:R1:W-:Y:S01]  /*4360*/  @P6 LDGSTS.E.LTC128B.128 [R225+0x10180], [R26.64] ;  /* 0x101800001ae16fae */ /* 0x0003e2000b921d54 */
[----:B------:R-:W-:Y:S02]  /*4370*/  ISETP.GE.AND P1, PT, R24, -0x1, PT ;  /* 0xffffffff1800780c */ /* 0x000fe40003f26270 */
[----:B------:R-:W-:Y:S01]  /*4380*/  ISETP.NE.U32.AND P6, PT, R17, 0x7eff7eff, PT ;  /* 0x7eff7eff1100780c */ /* 0x000fe20003fc5070 */
[----:B------:R2:W-:Y:S01]  /*4390*/  LDGSTS.E.BYPASS.LTC128B.128 [R222+0x8180], [R38.64], P3 ;  /* 0x0818000026de7fae */ /* 0x0005e20009901d54 */
[----:B------:R-:W-:Y:S01]  /*43a0*/  ISETP.NE.U32.AND P3, PT, R20, 0x7eff7eff, PT ;  /* 0x7eff7eff1400780c */ /* 0x000fe20003f65070 */
[C-C-:B------:R-:W-:Y:S01]  /*43b0*/  HFMA2.RELU R20, R4.reuse, R20, R5.reuse ;  /* 0x0000001404147231 */ /* 0x140fe20003808005 */
[----:B------:R-:W-:Y:S01]  /*43c0*/  CS2R R24, SRZ ;  /* 0x0000000000187805 */ /* 0x000fe2000001ff00 */
[----:B------:R3:W-:Y:S01]  /*43d0*/  LDGSTS.E.BYPASS.LTC128B.128 [R221+0x8180], [R164.64], P2 ;  /* 0x08180000a4dd7fae */ /* 0x0007e20009101d54 */
[----:B------:R-:W-:Y:S01]  /*43e0*/  ISETP.NE.U32.AND P2, PT, R21, 0x7eff7eff, PT ;  /* 0x7eff7eff1500780c */ /* 0x000fe20003f45070 */
[C-C-:B------:R-:W-:Y:S01]  /*43f0*/  HFMA2.RELU R21, R4.reuse, R21, R5.reuse ;  /* 0x0000001504157231 */ /* 0x140fe20003808005 */
[----:B------:R-:W-:Y:S01]  /*4400*/  SEL R152, R20, RZ, P3 ;  /* 0x000000ff14987207 */ /* 0x000fe20001800000 */
[C-C-:B------:R-:W-:Y:S01]  /*4410*/  HFMA2.RELU R17, R4.reuse, R17, R5.reuse ;  /* 0x0000001104117231 */ /* 0x140fe20003808005 */
[----:B------:R-:W-:Y:S01]  /*4420*/  ISETP.NE.U32.AND P3, PT, R10, 0x7eff7eff, PT ;  /* 0x7eff7eff0a00780c */ /* 0x000fe20003f65070 */
[----:B------:R-:W-:Y:S01]  /*4430*/  HFMA2.RELU R4, R4, R13, R5 ;  /* 0x0000000d04047231 */ /* 0x000fe20003808005 */
[----:B------:R-:W-:Y:S01]  /*4440*/  SEL R153, R21, RZ, P2 ;  /* 0x000000ff15997207 */ /* 0x000fe20001000000 */
[C-C-:B------:R-:W-:Y:S01]  /*4450*/  HFMA2.RELU R10, R6.reuse, R10, R7.reuse ;  /* 0x0000000a060a7231 */ /* 0x140fe20003808007 */
[----:B------:R-:W-:Y:S01]  /*4460*/  ISETP.NE.U32.AND P2, PT, R11, 0x7eff7eff, PT ;  /* 0x7eff7eff0b00780c */ /* 0x000fe20003f45070 */
[----:B------:R-:W-:Y:S01]  /*4470*/  HFMA2.RELU R11, R6, R11, R7 ;  /* 0x0000000b060b7231 */ /* 0x000fe20003808007 */
[----:B------:R-:W-:Y:S01]  /*4480*/  SEL R157, R17, RZ, P6 ;  /* 0x000000ff119d7207 */ /* 0x000fe20003000000 */
[----:B------:R-:W-:Y:S01]  /*4490*/  CS2R R20, SRZ ;  /* 0x0000000000147805 */ /* 0x000fe2000001ff00 */
[----:B------:R-:W-:Y:S01]  /*44a0*/  SEL R161, R4, RZ, P4 ;  /* 0x000000ff04a17207 */ /* 0x000fe20002000000 */
[----:B------:R-:W-:Y:S01]  /*44b0*/  CS2R R16, SRZ ;  /* 0x0000000000107805 */ /* 0x000fe2000001ff00 */
[----:B------:R-:W-:Y:S01]  /*44c0*/  SEL R134, R10, RZ, P3 ;  /* 0x000000ff0a867207 */ /* 0x000fe20001800000 */
[----:B------:R-:W-:Y:S01]  /*44d0*/  CS2R R12, SRZ ;  /* 0x00000000000c7805 */ /* 0x000fe2000001ff00 */
[----:B------:R-:W-:Y:S01]  /*44e0*/  SEL R135, R11, RZ, P2 ;  /* 0x000000ff0b877207 */ /* 0x000fe20001000000 */
[----:B------:R-:W-:Y:S01]  /*44f0*/  IMAD.MOV.U32 R7, RZ, RZ, RZ ;  /* 0x000000ffff077224 */ /* 0x000fe200078e00ff */
[----:B------:R-:W-:Y:S01]  /*4500*/  ISETP.NE.U32.AND P6, PT, R23, 0x7eff7eff, PT ;  /* 0x7eff7eff1700780c */ /* 0x000fe20003fc5070 */
[----:B-1----:R-:W-:Y:S01]  /*4510*/  CS2R R26, SRZ ;  /* 0x00000000001a7805 */ /* 0x002fe2000001ff00 */
[----:B------:R-:W-:Y:S01]  /*4520*/  ISETP.NE.U32.AND P4, PT, R19, 0x7eff7eff, PT ;  /* 0x7eff7eff1300780c */ /* 0x000fe20003f85070 */
[----:B------:R-:W-:Y:S01]  /*4530*/  CS2R R22, SRZ ;  /* 0x0000000000167805 */ /* 0x000fe2000001ff00 */
[----:B------:R-:W-:Y:S01]  /*4540*/  ISETP.NE.U32.AND P3, PT, R14, 0x7eff7eff, PT ;  /* 0x7eff7eff0e00780c */ /* 0x000fe20003f65070 */
[----:B--2---:R-:W-:Y:S01]  /*4550*/  CS2R R38, SRZ ;  /* 0x0000000000267805 */ /* 0x004fe2000001ff00 */
[----:B------:R-:W-:Y:S01]  /*4560*/  ISETP.NE.U32.AND P2, PT, R15, 0x7eff7eff, PT ;  /* 0x7eff7eff0f00780c */ /* 0x000fe20003f45070 */
[----:B------:R-:W-:Y:S01]  /*4570*/  CS2R R18, SRZ ;  /* 0x0000000000127805 */ /* 0x000fe2000001ff00 */
[----:B------:R-:W-:Y:S01]  /*4580*/  CS2R R14, SRZ ;  /* 0x00000000000e7805 */ /* 0x000fe2000001ff00 */
[----:B------:R-:W-:Y:S01]  /*4590*/  CS2R R10, SRZ ;  /* 0x00000000000a7805 */ /* 0x000fe2000001ff00 */
[----:B------:R-:W-:Y:S01]  /*45a0*/  IMAD.MOV.U32 R6, RZ, RZ, RZ ;  /* 0x000000ffff067224 */ /* 0x000fe200078e00ff */
[----:B------:R-:W-:Y:S01]  /*45b0*/  CS2R R4, SRZ ;  /* 0x0000000000047805 */ /* 0x000fe2000001ff00 */
[----:B------:R-:W-:-:S02]  /*45c0*/  SEL R155, R155, RZ, P6 ;  /* 0x000000ff9b9b7207 */ /* 0x000fc40003000000 */
[----:B------:R-:W-:Y:S02]  /*45d0*/  SEL R159, R159, RZ, P4 ;  /* 0x000000ff9f9f7207 */ /* 0x000fe40002000000 */
[----:B------:R-:W-:Y:S02]  /*45e0*/  SEL R162, R162, RZ, P3 ;  /* 0x000000ffa2a27207 */ /* 0x000fe40001800000 */
[----:B------:R-:W-:Y:S01]  /*45f0*/  SEL R163, R163, RZ, P2 ;  /* 0x000000ffa3a37207 */ /* 0x000fe20001000000 */
[----:B------:R-:W-:Y:S05]  /*4600*/  @!P1 BRA `(.L_x_90) ;  /* 0x00001ad000009947 */ /* 0x000fea0003800000 */
[----:B---3--:R-:W-:Y:S01]  /*4610*/  LOP3.LUT R0, R3, 0x1f, RZ, 0xc0, !PT ;  /* 0x0000001f03007812 */ /* 0x008fe200078ec0ff */
[----:B------:R-:W1:Y:S01]  /*4620*/  S2R R231, SR_TID.X ;  /* 0x0000000000e77919 */ /* 0x000e620000002100 */
[----:B------:R-:W-:Y:S01]  /*4630*/  IADD3 R236, R236, -0x3, RZ ;  /* 0xfffffffdecec7810 */ /* 0x000fe20007ffe0ff */
[----:B------:R-:W-:Y:S01]  /*4640*/  IMAD.MOV.U32 R200, RZ, RZ, 0x7eff7eff ;  /* 0x7eff7effffc87424 */ /* 0x000fe200078e00ff */
[----:B------:R-:W-:Y:S01]  /*4650*/  SHF.R.U32.HI R0, RZ, 0x4, R0 ;  /* 0x00000004ff007819 */ /* 0x000fe20000011600 */
[----:B------:R-:W-:-:S02]  /*4660*/  UMOV UR15, URZ ;  /* 0x0000003f000f7c82 */ /* 0x000fc40008000000 */
[----:B------:R-:W-:Y:S01]  /*4670*/  UMOV UR14, 0x3 ;  /* 0x00000003000e7882 */ /* 0x000fe20000000000 */
[----:B------:R-:W-:Y:S01]  /*4680*/  LOP3.LUT R103, R226, R0, R227, 0xf6, !PT ;  /* 0x00000000e2677212 */ /* 0x000fe200078ef6e3 */
[----:B------:R-:W-:Y:S01]  /*4690*/  IMAD.SHL.U32 R2, R0, 0x8, RZ ;  /* 0x0000000800027824 */ /* 0x000fe200078e00ff */
[----:B------:R-:W-:Y:S02]  /*46a0*/  UMOV UR13, 0x180 ;  /* 0x00000180000d7882 */ /* 0x000fe40000000000 */
[----:B------:R-:W-:Y:S02]  /*46b0*/  UMOV UR12, 0x180 ;  /* 0x00000180000c7882 */ /* 0x000fe40000000000 */
[----:B------:R-:W-:Y:S01]  /*46c0*/  LOP3.LUT R2, R2, 0xfffffff8, R224, 0xe2, !PT ;  /* 0xfffffff802027812 */ /* 0x000fe200078ee2e0 */
[----:B------:R-:W-:-:S04]  /*46d0*/  UMOV UR11, 0x180 ;  /* 0x00000180000b7882 */ /* 0x000fc80000000000 */
[----:B------:R-:W-:Y:S01]  /*46e0*/  IMAD.SHL.U32 R0, R2, 0x10, RZ ;  /* 0x0000001002007824 */ /* 0x000fe200078e00ff */
[----:B------:R-:W-:Y:S01]  /*46f0*/  LOP3.LUT R2, R103, 0xe0, R225, 0xf8, !PT ;  /* 0x000000e067027812 */ /* 0x000fe200078ef8e1 */
[----:B------:R-:W-:-:S03]  /*4700*/  IMAD.MOV.U32 R103, RZ, RZ, RZ ;  /* 0x000000ffff677224 */ /* 0x000fc600078e00ff */
[----:B------:R-:W-:Y:S01]  /*4710*/  LOP3.LUT R0, R223, 0x1e0, R0, 0xf8, !PT ;  /* 0x000001e0df007812 */ /* 0x000fe200078ef800 */
[----:B------:R-:W-:-:S04]  /*4720*/  IMAD.SHL.U32 R2, R2, 0x10, RZ ;  /* 0x0000001002027824 */ /* 0x000fc800078e00ff */
[----:B------:R-:W-:Y:S01]  /*4730*/  IMAD.SHL.U32 R0, R0, 0x10, RZ ;  /* 0x0000001000007824 */ /* 0x000fe200078e00ff */
[----:B------:R-:W-:-:S04]  /*4740*/  LOP3.LUT R2, R2, 0x20, RZ, 0x3c, !PT ;  /* 0x0000002002027812 */ /* 0x000fc800078e3cff */
[----:B-1----:R-:W-:Y:S02]  /*4750*/  LOP3.LUT R0, R0, 0x20, RZ, 0x3c, !PT ;  /* 0x0000002000007812 */ /* 0x002fe400078e3cff */
.L_x_100:
[C---:B------:R-:W-:Y:S01]  /*4760*/  HMMA.16816.F32 R4, R132.reuse, R136, R4 ;  /* 0x000000888404723c */ /* 0x040fe20000001804 */
[----:B-1----:R1:W2:Y:S01]  /*4770*/  LDSM.16.M88.4 R192, [R2+UR5] ;  /* 0x0000000502c0783b */ /* 0x0022a20008000200 */
[----:B------:R-:W-:Y:S01]  /*4780*/  UMOV UR10, UR5 ;  /* 0x00000005000a7c82 */ /* 0x000fe20008000000 */
[----:B------:R-:W-:Y:S01]  /*4790*/  BSSY B0, `(.L_x_91) ;  /* 0x0000038000007945 */ /* 0x000fe20003800000 */
[----:B------:R-:W-:Y:S01]  /*47a0*/  UMOV UR9, UR4 ;  /* 0x0000000400097c82 */ /* 0x000fe20008000000 */
[----:B------:R-:W-:Y:S01]  /*47b0*/  IMAD.MOV.U32 R249, RZ, RZ, R217 ;  /* 0x000000fffff97224 */ /* 0x000fe200078e00d9 */
[----:B------:R-:W-:Y:S01]  /*47c0*/  UMOV UR8, UR13 ;  /* 0x0000000d00087c82 */ /* 0x000fe20008000000 */
[----:B------:R-:W-:Y:S01]  /*47d0*/  PLOP3.LUT P1, PT, PT, PT, PT, 0x8, 0x0 ;  /* 0x000000000000781c */ /* 0x000fe20003f2e170 */
[C---:B------:R-:W-:Y:S01]  /*47e0*/  HMMA.16816.F32 R8, R132.reuse, R138, R8 ;  /* 0x0000008a8408723c */ /* 0x040fe20000001808 */
[----:B------:R1:W2:Y:S01]  /*47f0*/  LDSM.16.M88.4 R188, [R2+UR5+0x1000] ;  /* 0x0010000502bc783b */ /* 0x0002a20008000200 */
[----:B------:R-:W-:Y:S02]  /*4800*/  UMOV UR7, UR12 ;  /* 0x0000000c00077c82 */ /* 0x000fe40008000000 */
[----:B------:R-:W-:Y:S04]  /*4810*/  UMOV UR6, UR11 ;  /* 0x0000000b00067c82 */ /* 0x000fe80008000000 */
[C---:B------:R-:W-:Y:S01]  /*4820*/  HMMA.16816.F32 R12, R132.reuse, R140, R12 ;  /* 0x0000008c840c723c */ /* 0x040fe2000000180c */
[----:B------:R1:W2:Y:S07]  /*4830*/  LDSM.16.M88.4 R184, [R2+UR5+0x2000] ;  /* 0x0020000502b8783b */ /* 0x0002ae0008000200 */
[C---:B------:R-:W-:Y:S01]  /*4840*/  HMMA.16816.F32 R16, R132.reuse, R142, R16 ;  /* 0x0000008e8410723c */ /* 0x040fe20000001810 */
[----:B------:R1:W2:Y:S07]  /*4850*/  LDSM.16.M88.4 R180, [R2+UR5+0x3000] ;  /* 0x0030000502b4783b */ /* 0x0002ae0008000200 */
[C---:B------:R-:W-:Y:S01]  /*4860*/  HMMA.16816.F32 R20, R132.reuse, R144, R20 ;  /* 0x000000908414723c */ /* 0x040fe20000001814 */
[----:B------:R1:W2:Y:S07]  /*4870*/  LDSM.16.M88.4 R196, [R217+0x20] ;  /* 0x00002000d9c4783b */ /* 0x0002ae0000000200 */
[C---:B------:R-:W-:Y:S01]  /*4880*/  HMMA.16816.F32 R24, R132.reuse, R146, R24 ;  /* 0x000000928418723c */ /* 0x040fe20000001818 */
[----:B------:R1:W2:Y:S07]  /*4890*/  LDSM.16.M88.4 R164, [R0+UR4] ;  /* 0x0000000400a4783b */ /* 0x0002ae0008000200 */
[C---:B------:R-:W-:Y:S01]  /*48a0*/  HMMA.16816.F32 R28, R132.reuse, R148, R28 ;  /* 0x00000094841c723c */ /* 0x040fe2000000181c */
[----:B------:R1:W2:Y:S07]  /*48b0*/  LDSM.16.M88.4 R168, [R0+UR4+0x1000] ;  /* 0x0010000400a8783b */ /* 0x0002ae0008000200 */
[-C--:B------:R-:W-:Y:S01]  /*48c0*/  HMMA.16816.F32 R32, R132, R150.reuse, R32 ;  /* 0x000000968420723c */ /* 0x080fe20000001820 */
[----:B------:R1:W2:Y:S07]  /*48d0*/  LDSM.16.M88.4 R172, [R0+UR4+0x2000] ;  /* 0x0020000400ac783b */ /* 0x0002ae0008000200 */
[C---:B------:R-:W-:Y:S01]  /*48e0*/  HMMA.16816.F32 R36, R152.reuse, R150, R36 ;  /* 0x000000969824723c */ /* 0x040fe20000001824 */
[----:B------:R1:W2:Y:S07]  /*48f0*/  LDSM.16.M88.4 R176, [R0+UR4+0x3000] ;  /* 0x0030000400b0783b */ /* 0x0002ae0008000200 */
[C---:B------:R-:W-:Y:S08]  /*4900*/  HMMA.16816.F32 R40, R152.reuse, R148, R40 ;  /* 0x000000949828723c */ /* 0x040ff00000001828 */
[C---:B------:R-:W-:Y:S08]  /*4910*/  HMMA.16816.F32 R44, R152.reuse, R146, R44 ;  /* 0x00000092982c723c */ /* 0x040ff0000000182c */
[C---:B------:R-:W-:Y:S08]  /*4920*/  HMMA.16816.F32 R48, R152.reuse, R144, R48 ;  /* 0x000000909830723c */ /* 0x040ff00000001830 */
[C---:B------:R-:W-:Y:S08]  /*4930*/  HMMA.16816.F32 R52, R152.reuse, R142, R52 ;  /* 0x0000008e9834723c */ /* 0x040ff00000001834 */
[C---:B------:R-:W-:Y:S08]  /*4940*/  HMMA.16816.F32 R56, R152.reuse, R140, R56 ;  /* 0x0000008c9838723c */ /* 0x040ff00000001838 */
[C---:B------:R-:W-:Y:S08]  /*4950*/  HMMA.16816.F32 R60, R152.reuse, R138, R60 ;  /* 0x0000008a983c723c */ /* 0x040ff0000000183c */
[-C--:B------:R-:W-:Y:S08]  /*4960*/  HMMA.16816.F32 R64, R152, R136.reuse, R64 ;  /* 0x000000889840723c */ /* 0x080ff00000001840 */
[C---:B------:R-:W-:Y:S08]  /*4970*/  HMMA.16816.F32 R68, R156.reuse, R136, R68 ;  /* 0x000000889c44723c */ /* 0x040ff00000001844 */
        /* <DEDUP_REMOVED lines=14> */
[----:B------:R-:W-:Y:S07]  /*4a60*/  HMMA.16816.F32 R128, R160, R136, R128 ;  /* 0x00000088a080723c */ /* 0x000fee0000001880 */
[----:B------:R-:W-:Y:S04]  /*4a70*/  SHF.L.U32 R136, R205, R219, RZ ;  /* 0x000000dbcd887219 */ /* 0x000fe800000006ff */
[----:B------:R-:W-:Y:S11]  /*4a80*/  LOP3.LUT P0, RZ, R136, R245, RZ, 0xc0, !PT ;  /* 0x000000f588ff7212 */ /* 0x000ff6000780c0ff */
[----:B------:R-:W-:Y:S02]  /*4a90*/  @!UPT UIADD3 URZ, URZ, URZ, URZ ;  /* 0x0000003f3f3ff290 */ /* 0x000fe4000fffe03f */
[----:B------:R-:W-:-:S05]  /*4aa0*/  @!P0 BRA `(.L_x_92) ;  /* 0x0000006000008947 */ /* 0x000fca0003800000 */
[C---:B------:R-:W-:Y:S02]  /*4ab0*/  SHF.L.U32 R132, R205.reuse, R220, RZ ;  /* 0x000000dccd847219 */ /* 0x040fe400000006ff */
[----:B------:R-:W-:Y:S02]  /*4ac0*/  PLOP3.LUT P1, PT, PT, PT, PT, 0x8, 0x0 ;  /* 0x000000000000781c */ /* 0x000fe40003f2e170 */
[----:B------:R-:W-:Y:S11]  /*4ad0*/  LOP3.LUT P0, RZ, R132, R244, RZ, 0xc0, !PT ;  /* 0x000000f484ff7212 */ /* 0x000ff6000780c0ff */
[----:B------:R-:W-:Y:S02]  /*4ae0*/  @!UPT UIADD3 URZ, URZ, URZ, URZ ;  /* 0x0000003f3f3ff290 */ /* 0x000fe4000fffe03f */
[----:B------:R-:W-:Y:S04]  /*4af0*/  @P0 SHF.L.U32 R132, R205, R216, RZ ;  /* 0x000000d8cd840219 */ /* 0x000fe800000006ff */
[----:B------:R-:W-:Y:S08]  /*4b00*/  @P0 LOP3.LUT P1, RZ, R132, R243, RZ, 0xc0, !PT ;  /* 0x000000f384ff0212 */ /* 0x000ff0000782c0ff */
.L_x_92:
[----:B------:R-:W-:Y:S05]  /*4b10*/  BSYNC B0 ;  /* 0x0000000000007941 */ /* 0x000fea0003800000 */
.L_x_91:
[----:B------:R-:W-:Y:S01]  /*4b20*/  IADD3 R137, R222, UR11, RZ ;  /* 0x0000000bde897c10 */ /* 0x000fe2000fffe0ff */
[----:B------:R-:W-:Y:S01]  /*4b30*/  @!P1 IMAD.MOV.U32 R132, RZ, RZ, 0x7eff7eff ;  /* 0x7eff7effff849424 */ /* 0x000fe200078e00ff */
[----:B------:R-:W-:Y:S01]  /*4b40*/  @P1 MOV R138, R233 ;  /* 0x000000e9008a1202 */ /* 0x000fe20000000f00 */
[----:B------:R-:W-:Y:S01]  /*4b50*/  @P1 IMAD.MOV.U32 R139, RZ, RZ, R232 ;  /* 0x000000ffff8b1224 */ /* 0x000fe200078e00e8 */
[----:B------:R-:W-:Y:S01]  /*4b60*/  LOP3.LUT P0, RZ, R136, R242, RZ, 0xc0, !PT ;  /* 0x000000f288ff7212 */ /* 0x000fe2000780c0ff */
[--C-:B------:R-:W-:Y:S01]  /*4b70*/  IMAD.MOV.U32 R133, RZ, RZ, R132.reuse ;  /* 0x000000ffff857224 */ /* 0x100fe200078e0084 */
[----:B------:R-:W-:Y:S01]  /*4b80*/  MOV R134, R132 ;  /* 0x0000008400867202 */ /* 0x000fe20000000f00 */
[----:B------:R-:W-:Y:S01]  /*4b90*/  IMAD.MOV.U32 R135, RZ, RZ, R132 ;  /* 0x000000ffff877224 */ /* 0x000fe200078e0084 */
[----:B------:R-:W-:Y:S01]  /*4ba0*/  @!PT LDS RZ, [RZ] ;  /* 0x00000000fffff984 */ /* 0x000fe20000000800 */
[----:B------:R-:W-:Y:S01]  /*4bb0*/  @!PT LDS RZ, [RZ] ;  /* 0x00000000fffff984 */ /* 0x000fe20000000800 */
[----:B------:R-:W-:Y:S01]  /*4bc0*/  @!PT LDS RZ, [RZ] ;  /* 0x00000000fffff984 */ /* 0x000fe20000000800 */
[----:B------:R3:W-:Y:S01]  /*4bd0*/  @P1 LDGSTS.E.LTC128B.128 [R137+0x1000], [R138.64] ;  /* 0x010000008a891fae */ /* 0x0007e2000b921d54 */
[----:B------:R-:W-:Y:S01]  /*4be0*/  BSSY B0, `(.L_x_93) ;  /* 0x000000a000007945 */ /* 0x000fe20003800000 */
[----:B------:R-:W-:Y:S02]  /*4bf0*/  PLOP3.LUT P3, PT, PT, PT, PT, 0x8, 0x0 ;  /* 0x000000000000781c */ /* 0x000fe40003f6e170 */
[----:B------:R3:W-:Y:S05]  /*4c00*/  @!P1 STS.128 [R222+UR11+0x1000], R132 ;  /* 0x00100084de009988 */ /* 0x0007ea0008000c0b */
[----:B------:R-:W-:-:S05]  /*4c10*/  @!P0 BRA `(.L_x_94) ;  /* 0x0000006000008947 */ /* 0x000fca0003800000 */
[C---:B---3--:R-:W-:Y:S02]  /*4c20*/  SHF.L.U32 R132, R205.reuse, R220, RZ ;  /* 0x000000dccd847219 */ /* 0x048fe400000006ff */
[----:B------:R-:W-:Y:S02]  /*4c30*/  PLOP3.LUT P3, PT, PT, PT, PT, 0x8, 0x0 ;  /* 0x000000000000781c */ /* 0x000fe40003f6e170 */
[----:B------:R-:W-:Y:S11]  /*4c40*/  LOP3.LUT P0, RZ, R132, R241, RZ, 0xc0, !PT ;  /* 0x000000f184ff7212 */ /* 0x000ff6000780c0ff */
[----:B------:R-:W-:Y:S02]  /*4c50*/  @!UPT UIADD3 URZ, URZ, URZ, URZ ;  /* 0x0000003f3f3ff290 */ /* 0x000fe4000fffe03f */
[----:B------:R-:W-:Y:S04]  /*4c60*/  @P0 SHF.L.U32 R132, R205, R216, RZ ;  /* 0x000000d8cd840219 */ /* 0x000fe800000006ff */
[----:B------:R-:W-:Y:S08]  /*4c70*/  @P0 LOP3.LUT P3, RZ, R132, R240, RZ, 0xc0, !PT ;  /* 0x000000f084ff0212 */ /* 0x000ff0000786c0ff */
.L_x_94:
[----:B------:R-:W-:Y:S05]  /*4c80*/  BSYNC B0 ;  /* 0x0000000000007941 */ /* 0x000fea0003800000 */
.L_x_93:
[----:B------:R-:W-:Y:S01]  /*4c90*/  IADD3 R136, R221, UR11, RZ ;  /* 0x0000000bdd887c10 */ /* 0x000fe2000fffe0ff */
[----:B------:R-:W-:Y:S01]  /*4ca0*/  @P3 IMAD.MOV.U32 R140, RZ, RZ, R235 ;  /* 0x000000ffff8c3224 */ /* 0x000fe200078e00eb */
[----:B---3--:R-:W-:Y:S01]  /*4cb0*/  IADD3 R138, P0, R202, c[0x0][0x260], RZ ;  /* 0x00009800ca8a7a10 */ /* 0x008fe20007f1e0ff */
[----:B------:R-:W-:Y:S01]  /*4cc0*/  @P3 IMAD.MOV.U32 R141, RZ, RZ, R234 ;  /* 0x000000ffff8d3224 */ /* 0x000fe200078e00ea */
[----:B------:R-:W-:Y:S01]  /*4cd0*/  MOV R203, R201 ;  /* 0x000000c900cb7202 */ /* 0x000fe20000000f00 */
[----:B------:R-:W-:Y:S01]  /*4ce0*/  @!P3 IMAD.MOV.U32 R132, RZ, RZ, 0x7eff7eff ;  /* 0x7eff7effff84b424 */ /* 0x000fe200078e00ff */
[----:B------:R-:W-:Y:S01]  /*4cf0*/  IADD3.X R139, R201, c[0x0][0x264], RZ, P0, !PT ;  /* 0x00009900c98b7a10 */ /* 0x000fe200007fe4ff */
[C---:B------:R-:W-:Y:S01]  /*4d00*/  IMAD.SHL.U32 R134, R211.reuse, 0x4, RZ ;  /* 0x00000004d3867824 */ /* 0x040fe200078e00ff */
[----:B------:R-:W-:Y:S01]  /*4d10*/  @!PT LDS RZ, [RZ] ;  /* 0x00000000fffff984 */ /* 0x000fe20000000800 */
[----:B------:R-:W-:Y:S01]  /*4d20*/  @!PT LDS RZ, [RZ] ;  /* 0x00000000fffff984 */ /* 0x000fe20000000800 */
[----:B------:R-:W-:Y:S01]  /*4d30*/  @!PT LDS RZ, [RZ] ;  /* 0x00000000fffff984 */ /* 0x000fe20000000800 */
[----:B------:R3:W-:Y:S01]  /*4d40*/  @P3 LDGSTS.E.LTC128B.128 [R136+0x1000], [R140.64] ;  /* 0x010000008c883fae */ /* 0x0007e2000b921d54 */
[----:B------:R-:W-:Y:S01]  /*4d50*/  IMAD.SHL.U32 R133, R211, 0x2, RZ ;  /* 0x00000002d3857824 */ /* 0x000fe200078e00ff */
[----:B------:R-:W-:Y:S01]  /*4d60*/  IADD3 R137, R221, UR12, RZ ;  /* 0x0000000cdd897c10 */ /* 0x000fe2000fffe0ff */
[--C-:B------:R-:W-:Y:S01]  /*4d70*/  IMAD.MOV.U32 R135, RZ, RZ, R132.reuse ;  /* 0x000000ffff877224 */ /* 0x100fe200078e0084 */
[----:B------:R-:W-:Y:S01]  /*4d80*/  LOP3.LUT P2, RZ, R134, 0x10, RZ, 0xc0, !PT ;  /* 0x0000001086ff7812 */ /* 0x000fe2000784c0ff */
[----:B------:R-:W-:Y:S01]  /*4d90*/  IMAD.MOV.U32 R134, RZ, RZ, R132 ;  /* 0x000000ffff867224 */ /* 0x000fe200078e0084 */
[----:B------:R-:W-:Y:S02]  /*4da0*/  LOP3.LUT P1, RZ, R133, 0x10, RZ, 0xc0, !PT ;  /* 0x0000001085ff7812 */ /* 0x000fe4000782c0ff */
[----:B------:R-:W-:Y:S02]  /*4db0*/  MOV R133, R132 ;  /* 0x0000008400857202 */ /* 0x000fe40000000f00 */
[----:B------:R-:W-:Y:S03]  /*4dc0*/  IADD3 R216, R216, 0x1, RZ ;  /* 0x00000001d8d87810 */ /* 0x000fe60007ffe0ff */
[----:B------:R4:W-:Y:S01]  /*4dd0*/  @!P3 STS.128 [R221+UR11+0x1000], R132 ;  /* 0x00100084dd00b988 */ /* 0x0009e20008000c0b */
[----:B------:R-:W-:Y:S02]  /*4de0*/  ISETP.NE.AND P0, PT, R216, c[0x0][0x180], PT ;  /* 0x00006000d8007a0c */ /* 0x000fe40003f05270 */
[----:B---3--:R-:W-:Y:S05]  /*4df0*/  IADD3 R136, R222, UR12, RZ ;  /* 0x0000000cde887c10 */ /* 0x008fea000fffe0ff */
[----:B------:R-:W-:Y:S01]  /*4e00*/  @!PT LDS RZ, [RZ] ;  /* 0x00000000fffff984 */ /* 0x000fe20000000800 */
[----:B------:R-:W-:Y:S01]  /*4e10*/  @!PT LDS RZ, [RZ] ;  /* 0x00000000fffff984 */ /* 0x000fe20000000800 */
[----:B------:R-:W-:Y:S01]  /*4e20*/  @!PT LDS RZ, [RZ] ;  /* 0x00000000fffff984 */ /* 0x000fe20000000800 */
[----:B------:R3:W-:Y:S04]  /*4e30*/  LDGSTS.E.BYPASS.LTC128B.128 [R136+0x9000], [R202.64], P2 ;  /* 0x09000000ca887fae */ /* 0x0007e80009101d54 */
[----:B------:R3:W-:Y:S04]  /*4e40*/  LDGSTS.E.BYPASS.LTC128B.128 [R137+0x9000], [R138.64], P1 ;  /* 0x090000008a897fae */ /* 0x0007e80008901d54 */
[----:B------:R-:W0:Y:S01]  /*4e50*/  LDGDEPBAR ;  /* 0x00000000000079af */ /* 0x000e220000000000 */
[----:B----4-:R-:W-:Y:S01]  /*4e60*/  IMAD.MOV.U32 R132, RZ, RZ, RZ ;  /* 0x000000ffff847224 */ /* 0x010fe200078e00ff */
[----:B------:R-:W-:Y:S04]  /*4e70*/  DEPBAR.LE SB0, 0x2 ;  /* 0x000080800000791a */ /* 0x000fe80000000000 */
[----:B------:R-:W-:Y:S06]  /*4e80*/  BAR.SYNC.DEFER_BLOCKING 0x0 ;  /* 0x0000000000007b1d */ /* 0x000fec0000010000 */
[----:B------:R-:W-:-:S05]  /*4e90*/  @P0 BRA `(.L_x_95) ;  /* 0x000000b000000947 */ /* 0x000fca0003800000 */
[----:B---3--:R-:W-:Y:S01]  /*4ea0*/  IADD3 R220, R220, 0x1, RZ ;  /* 0x00000001dcdc7810 */ /* 0x008fe20007ffe0ff */
[----:B------:R-:W-:Y:S02]  /*4eb0*/  IMAD.MOV.U32 R132, RZ, RZ, 0x1 ;  /* 0x00000001ff847424 */ /* 0x000fe400078e00ff */
[----:B------:R-:W-:Y:S01]  /*4ec0*/  IMAD.MOV.U32 R216, RZ, RZ, RZ ;  /* 0x000000ffffd87224 */ /* 0x000fe200078e00ff */
[----:B------:R-:W-:Y:S11]  /*4ed0*/  ISETP.NE.AND P1, PT, R220, c[0x0][0x17c], PT ;  /* 0x00005f00dc007a0c */ /* 0x000ff60003f25270 */
[----:B------:R-:W-:Y:S02]  /*4ee0*/  @!UPT UIADD3 URZ, URZ, URZ, URZ ;  /* 0x0000003f3f3ff290 */ /* 0x000fe4000fffe03f */
[----:B------:R-:W-:Y:S01]  /*4ef0*/  @!P1 IADD3 R134, R219, 0x1, RZ ;  /* 0x00000001db869810 */ /* 0x000fe20007ffe0ff */
[----:B------:R-:W-:Y:S02]  /*4f00*/  @!P1 IMAD.MOV.U32 R133, RZ, RZ, 0x2 ;  /* 0x00000002ff859424 */ /* 0x000fe400078e00ff */
[----:B------:R-:W-:Y:S01]  /*4f10*/  @!P1 IMAD.MOV.U32 R220, RZ, RZ, RZ ;  /* 0x000000ffffdc9224 */ /* 0x000fe200078e00ff */
[C---:B------:R-:W-:Y:S04]  /*4f20*/  @!P1 ISETP.GE.AND P0, PT, R134.reuse, c[0x0][0x1ac], PT ;  /* 0x00006b0086009a0c */ /* 0x040fe80003f06270 */
[----:B------:R-:W-:Y:S02]  /*4f30*/  @!P1 SEL R219, R134, RZ, !P0 ;  /* 0x000000ff86db9207 */ /* 0x000fe40004000000 */
[----:B------:R-:W-:Y:S02]  /*4f40*/  @!P1 SEL R132, R133, 0x3, !P0 ;  /* 0x0000000385849807 */ /* 0x000fe40004000000 */
.L_x_95:
[----:B---3--:R-:W-:Y:S01]  /*4f50*/  IMAD.MOV.U32 R135, RZ, RZ, 0x8 ;  /* 0x00000008ff877424 */ /* 0x008fe200078e00ff */
[----:B------:R-:W-:Y:S01]  /*4f60*/  UISETP.NE.AND UP0, UPT, UR15, 0x3, UPT ;  /* 0x000000030f00788c */ /* 0x000fe2000bf05270 */
[----:B------:R-:W-:Y:S01]  /*4f70*/  IADD3 R238, R238, 0x1, RZ ;  /* 0x00000001eeee7810 */ /* 0x000fe20007ffe0ff */
[----:B------:R-:W-:Y:S01]  /*4f80*/  IMAD.MOV.U32 R248, RZ, RZ, c[0x0][0x270] ;  /* 0x00009c00fff87624 */ /* 0x000fe200078e00ff */
[C---:B------:R-:W-:Y:S01]  /*4f90*/  ISETP.NE.AND P6, PT, R132.reuse, 0x3, PT ;  /* 0x000000038400780c */ /* 0x040fe20003fc5270 */
[----:B------:R-:W-:Y:S01]  /*4fa0*/  IMAD R135, R132, R135, c[0x2][0x0] ;  /* 0x0080000084877624 */ /* 0x000fe200078e0287 */
[----:B------:R-:W-:Y:S01]  /*4fb0*/  ISETP.NE.AND P4, PT, R238, c[0x0][0x258], PT ;  /* 0x00009600ee007a0c */ /* 0x000fe20003f85270 */
[----:B------:R-:W-:Y:S01]  /*4fc0*/  IMAD.MOV.U32 R132, RZ, RZ, c[0x0][0x274] ;  /* 0x00009d00ff847624 */ /* 0x000fe200078e00ff */
[----:B------:R-:W-:Y:S01]  /*4fd0*/  PLOP3.LUT P0, PT, PT, PT, UP0, 0x80, 0x0 ;  /* 0x000000000000781c */ /* 0x000fe20003f0f008 */
[----:B--2---:R-:W-:Y:S01]  /*4fe0*/  HFMA2.RELU R140, R196, R188, R197 ;  /* 0x000000bcc48c7231 */ /* 0x004fe200038080c5 */
[----:B------:R-:W-:Y:S01]  /*4ff0*/  SEL R248, R248, c[0x0][0x268], !P4 ;  /* 0x00009a00f8f87a07 */ /* 0x000fe20006000000 */
[----:B------:R-:W2:Y:S01]  /*5000*/  LDC.64 R134, c[0x0][R135+0x160] ;  /* 0x0000580087867b82 */ /* 0x000ea20000000a00 */
[----:B------:R-:W-:Y:S01]  /*5010*/  SEL R132, R132, c[0x0][0x26c], !P4 ;  /* 0x00009b0084847a07 */ /* 0x000fe20006000000 */
[----:B------:R-:W-:Y:S01]  /*5020*/  @UP0 UIADD3 UR5, UR5, 0x80, URZ ;  /* 0x0000008005050890 */ /* 0x000fe2000fffe03f */
[----:B------:R-:W-:Y:S01]  /*5030*/  IADD3 R248, P1, R248, R138, RZ ;  /* 0x0000008af8f87210 */ /* 0x000fe20007f3e0ff */
[----:B------:R-:W-:Y:S01]  /*5040*/  @!UP0 UIADD3 UR5, UR10, -0x180, URZ ;  /* 0xfffffe800a058890 */ /* 0x000fe2000fffe03f */
[----:B------:R-:W-:Y:S01]  /*5050*/  LOP3.LUT R3, R3, 0x1f, RZ, 0xc0, !PT ;  /* 0x0000001f03037812 */ /* 0x000fe200078ec0ff */
[----:B------:R-:W-:Y:S01]  /*5060*/  HFMA2.RELU R141, R198, R190, R199 ;  /* 0x000000bec68d7231 */ /* 0x000fe200038080c7 */
[----:B------:R-:W-:Y:S01]  /*5070*/  SEL R133, RZ, c[0x0][0x25c], P4 ;  /* 0x00009700ff857a07 */ /* 0x000fe20002000000 */
[C-C-:B------:R-:W-:Y:S01]  /*5080*/  HFMA2.RELU R138, R196.reuse, R184, R197.reuse ;  /* 0x000000b8c48a7231 */ /* 0x140fe200038080c5 */
[----:B------:R-:W-:Y:S01]  /*5090*/  @!P6 IADD3 R218, R218, c[0x0][0x210], RZ ;  /* 0x00008400dadaea10 */ /* 0x000fe20007ffe0ff */
[C-C-:B------:R-:W-:Y:S01]  /*50a0*/  HFMA2.RELU R137, R196.reuse, R185, R197.reuse ;  /* 0x000000b9c4897231 */ /* 0x140fe200038080c5 */
[----:B-1----:R-:W-:Y:S01]  /*50b0*/  @P0 IADD3 R217, R217, 0x80, RZ ;  /* 0x00000080d9d90810 */ /* 0x002fe20007ffe0ff */
[----:B------:R-:W-:Y:S01]  /*50c0*/  IMAD.IADD R237, R133, 0x1, R237 ;  /* 0x0000000185ed7824 */ /* 0x000fe200078e02ed */
[----:B------:R-:W-:Y:S01]  /*50d0*/  @!P0 IADD3 R217, R249, -0x180, RZ ;  /* 0xfffffe80f9d98810 */ /* 0x000fe20007ffe0ff */
[----:B------:R-:W-:Y:S01]  /*50e0*/  IMAD.X R249, R132, 0x1, R139, P1 ;  /* 0x0000000184f97824 */ /* 0x000fe200008e068b */
[----:B------:R-:W-:Y:S01]  /*50f0*/  SHF.R.U32.HI R132, RZ, 0x4, R3 ;  /* 0x00000004ff847819 */ /* 0x000fe20000011603 */
[----:B------:R-:W-:Y:S01]  /*5100*/  HFMA2.RELU R139, R196, R189, R197 ;  /* 0x000000bdc48b7231 */ /* 0x000fe200038080c5 */
[----:B------:R-:W-:Y:S01]  /*5110*/  ISETP.NE.U32.AND P6, PT, R192, 0x7eff7eff, PT ;  /* 0x7eff7effc000780c */ /* 0x000fe20003fc5070 */
[----:B------:R-:W-:Y:S01]  /*5120*/  HFMA2.RELU R142, R198, R186, R199 ;  /* 0x000000bac68e7231 */ /* 0x000fe200038080c7 */
[----:B------:R-:W-:Y:S01]  /*5130*/  SEL R238, R238, RZ, P4 ;  /* 0x000000ffeeee7207 */ /* 0x000fe20002000000 */
[----:B------:R-:W-:Y:S01]  /*5140*/  IMAD.SHL.U32 R3, R132, 0x8, RZ ;  /* 0x0000000884037824 */ /* 0x000fe200078e00ff */
[----:B------:R-:W-:Y:S01]  /*5150*/  LOP3.LUT R132, R226, R132, R227, 0xf6, !PT ;  /* 0x00000084e2847212 */ /* 0x000fe200078ef6e3 */
[----:B------:R-:W-:Y:S01]  /*5160*/  HFMA2.RELU R136, R196, R180, R197 ;  /* 0x000000b4c4887231 */ /* 0x000fe200038080c5 */
[----:B------:R-:W-:Y:S01]  /*5170*/  ISETP.NE.U32.AND P4, PT, R195, 0x7eff7eff, PT ;  /* 0x7eff7effc300780c */ /* 0x000fe20003f85070 */
[----:B------:R-:W-:Y:S01]  /*5180*/  @UP0 UIADD3 UR4, UR4, 0x80, URZ ;  /* 0x0000008004040890 */ /* 0x000fe2000fffe03f */
[C---:B--2---:R-:W-:Y:S01]  /*5190*/  IADD3 R233, P3, R134.reuse, R233, RZ ;  /* 0x000000e986e97210 */ /* 0x044fe20007f7e0ff */
[----:B------:R-:W-:Y:S01]  /*51a0*/  @!UP0 UIADD3 UR4, UR9, -0x180, URZ ;  /* 0xfffffe8009048890 */ /* 0x000fe2000fffe03f */
[C---:B------:R-:W-:Y:S01]  /*51b0*/  IADD3 R207, P2, R134.reuse, R207, RZ ;  /* 0x000000cf86cf7210 */ /* 0x040fe20007f5e0ff */
[----:B------:R-:W-:Y:S01]  /*51c0*/  UISETP.NE.AND UP1, UPT, UR14, 0x3, UPT ;  /* 0x000000030e00788c */ /* 0x000fe2000bf25270 */
[C---:B------:R-:W-:Y:S01]  /*51d0*/  IADD3 R209, P1, R134.reuse, R209, RZ ;  /* 0x000000d186d17210 */ /* 0x040fe20007f3e0ff */
[----:B------:R-:W-:Y:S01]  /*51e0*/  IMAD.X R232, R135, 0x1, R232, P3 ;  /* 0x0000000187e87824 */ /* 0x000fe200018e06e8 */
[----:B------:R-:W-:Y:S01]  /*51f0*/  IADD3 R235, P0, R134, R235, RZ ;  /* 0x000000eb86eb7210 */ /* 0x000fe20007f1e0ff */
[----:B------:R-:W-:Y:S01]  /*5200*/  HFMA2.RELU R134, R198, R194, R199 ;  /* 0x000000c2c6867231 */ /* 0x000fe200038080c7 */
[----:B------:R-:W-:Y:S01]  /*5210*/  LOP3.LUT R3, R3, 0xfffffff8, R224, 0xe2, !PT ;  /* 0xfffffff803037812 */ /* 0x000fe200078ee2e0 */
[C---:B------:R-:W-:Y:S01]  /*5220*/  IMAD.X R206, R135.reuse, 0x1, R206, P2 ;  /* 0x0000000187ce7824 */ /* 0x040fe200010e06ce */
[----:B------:R-:W-:Y:S01]  /*5230*/  LOP3.LUT R132, R132, 0xe0, R225, 0xf8, !PT ;  /* 0x000000e084847812 */ /* 0x000fe200078ef8e1 */
[----:B------:R-:W-:Y:S01]  /*5240*/  IMAD.X R208, R135, 0x1, R208, P1 ;  /* 0x0000000187d07824 */ /* 0x000fe200008e06d0 */
[----:B------:R-:W-:Y:S01]  /*5250*/  ISETP.NE.U32.AND P3, PT, R193, 0x7eff7eff, PT ;  /* 0x7eff7effc100780c */ /* 0x000fe20003f65070 */
[----:B------:R-:W-:Y:S01]  /*5260*/  IMAD.X R234, R135, 0x1, R234, P0 ;  /* 0x0000000187ea7824 */ /* 0x000fe200000e06ea */
[----:B------:R-:W-:Y:S01]  /*5270*/  LEA R143, R132, UR5, 0x4 ;  /* 0x00000005848f7c11 */ /* 0x000fe2000f8e20ff */
[C-C-:B------:R-:W-:Y:S01]  /*5280*/  HFMA2.RELU R132, R196.reuse, R192, R197.reuse ;  /* 0x000000c0c4847231 */ /* 0x140fe200038080c5 */
[----:B------:R-:W-:Y:S01]  /*5290*/  IMAD.SHL.U32 R148, R3, 0x10, RZ ;  /* 0x0000001003947824 */ /* 0x000fe200078e00ff */
[----:B------:R-:W-:Y:S01]  /*52a0*/  HFMA2.RELU R3, R196, R193, R197 ;  /* 0x000000c1c4037231 */ /* 0x000fe200038080c5 */
[----:B------:R-:W-:Y:S01]  /*52b0*/  ISETP.NE.U32.AND P2, PT, R194, 0x7eff7eff, PT ;  /* 0x7eff7effc200780c */ /* 0x000fe20003f45070 */
[----:B------:R-:W-:Y:S01]  /*52c0*/  HFMA2.RELU R135, R198, R195, R199 ;  /* 0x000000c3c6877231 */ /* 0x000fe200038080c7 */
[----:B------:R-:W-:Y:S01]  /*52d0*/  SEL R132, R132, RZ, P6 ;  /* 0x000000ff84847207 */ /* 0x000fe20003000000 */
[----:B------:R1:W2:Y:S01]  /*52e0*/  LDSM.16.M88.4 R192, [R143+0x1000] ;  /* 0x001000008fc0783b */ /* 0x0002a20000000200 */
[----:B------:R-:W-:Y:S01]  /*52f0*/  SEL R133, R3, RZ, P3 ;  /* 0x000000ff03857207 */ /* 0x000fe20001800000 */
[----:B------:R-:W-:Y:S01]  /*5300*/  HFMA2.RELU R3, R196, R181, R197 ;  /* 0x000000b5c4037231 */ /* 0x000fe200038080c5 */
[----:B------:R-:W-:Y:S01]  /*5310*/  SEL R134, R134, RZ, P2 ;  /* 0x000000ff86867207 */ /* 0x000fe20001000000 */
[----:B------:R-:W-:Y:S01]  /*5320*/  BSSY B0, `(.L_x_96) ;  /* 0x0000070000007945 */ /* 0x000fe20003800000 */
[----:B------:R-:W-:Y:S01]  /*5330*/  SEL R135, R135, RZ, P4 ;  /* 0x000000ff87877207 */ /* 0x000fe20002000000 */
[----:B------:R-:W-:Y:S01]  /*5340*/  @UP1 UIADD3 UR14, UR14, 0x1, URZ ;  /* 0x000000010e0e1890 */ /* 0x000fe2000fffe03f */
[----:B------:R-:W-:Y:S01]  /*5350*/  ISETP.NE.U32.AND P1, PT, R188, 0x7eff7eff, PT ;  /* 0x7eff7effbc00780c */ /* 0x000fe20003f25070 */
[----:B------:R-:W-:Y:S01]  /*5360*/  @UP0 UIADD3 UR15, UR15, 0x1, URZ ;  /* 0x000000010f0f0890 */ /* 0x000fe2000fffe03f */
[----:B------:R-:W-:Y:S01]  /*5370*/  ISETP.NE.U32.AND P4, PT, R190, 0x7eff7eff, PT ;  /* 0x7eff7effbe00780c */ /* 0x000fe20003f85070 */
[----:B------:R-:W-:Y:S01]  /*5380*/  @UP1 UIADD3 UR11, UR11, 0x80, URZ ;  /* 0x000000800b0b1890 */ /* 0x000fe2000fffe03f */
[----:B------:R-:W-:-:S01]  /*5390*/  ISETP.NE.U32.AND P6, PT, R185, 0x7eff7eff, PT ;  /* 0x7eff7effb900780c */ /* 0x000fc20003fc5070 */
[C---:B------:R-:W-:Y:S01]  /*53a0*/  HMMA.16816.F32 R4, R132.reuse, R164, R4 ;  /* 0x000000a48404723c */ /* 0x040fe20000001804 */
[----:B------:R-:W-:Y:S02]  /*53b0*/  @UP1 UIADD3 UR13, UR13, 0x80, URZ ;  /* 0x000000800d0d1890 */ /* 0x000fe4000fffe03f */
[----:B------:R-:W-:Y:S02]  /*53c0*/  @UP1 UIADD3 UR12, UR12, 0x80, URZ ;  /* 0x000000800c0c1890 */ /* 0x000fe4000fffe03f */
[----:B------:R-:W-:Y:S01]  /*53d0*/  SEL R157, R137, RZ, P6 ;  /* 0x000000ff899d7207 */ /* 0x000fe20003000000 */
[----:B------:R-:W-:Y:S01]  /*53e0*/  @!UP1 UIADD3 UR11, UR6, -0x180, URZ ;  /* 0xfffffe80060b9890 */ /* 0x000fe2000fffe03f */
[----:B------:R-:W-:Y:S01]  /*53f0*/  ISETP.NE.U32.AND P3, PT, R180, 0x7eff7eff, PT ;  /* 0x7eff7effb400780c */ /* 0x000fe20003f65070 */
[C---:B------:R-:W-:Y:S01]  /*5400*/  HMMA.16816.F32 R8, R132.reuse, R166, R8 ;  /* 0x000000a68408723c */ /* 0x040fe20000001808 */
[----:B------:R-:W-:Y:S02]  /*5410*/  @!UP1 UIADD3 UR13, UR8, -0x180, URZ ;  /* 0xfffffe80080d9890 */ /* 0x000fe4000fffe03f */
[----:B------:R-:W-:Y:S01]  /*5420*/  ISETP.NE.U32.AND P2, PT, R181, 0x7eff7eff, PT ;  /* 0x7eff7effb500780c */ /* 0x000fe20003f45070 */
[----:B------:R-:W-:Y:S01]  /*5430*/  @!UP1 UIADD3 UR12, UR7, -0x180, URZ ;  /* 0xfffffe80070c9890 */ /* 0x000fe2000fffe03f */
[----:B------:R-:W-:Y:S01]  /*5440*/  SEL R160, R136, RZ, P3 ;  /* 0x000000ff88a07207 */ /* 0x000fe20001800000 */
[----:B------:R-:W-:Y:S01]  /*5450*/  @!UP1 UMOV UR14, URZ ;  /* 0x0000003f000e9c82 */ /* 0x000fe20008000000 */
[----:B------:R-:W-:Y:S01]  /*5460*/  SEL R152, R140, RZ, P1 ;  /* 0x000000ff8c987207 */ /* 0x000fe20000800000 */
[C---:B------:R-:W-:Y:S01]  /*5470*/  HMMA.16816.F32 R12, R132.reuse, R168, R12 ;  /* 0x000000a8840c723c */ /* 0x040fe2000000180c */
[----:B------:R-:W-:Y:S02]  /*5480*/  @!UP0 UMOV UR15, URZ ;  /* 0x0000003f000f8c82 */ /* 0x000fe40008000000 */
[----:B------:R-:W-:Y:S01]  /*5490*/  ISETP.NE.U32.AND P1, PT, R191, 0x7eff7eff, PT ;  /* 0x7eff7effbf00780c */ /* 0x000fe20003f25070 */
[C-C-:B------:R-:W-:Y:S01]  /*54a0*/  HFMA2.RELU R140, R198.reuse, R191, R199.reuse ;  /* 0x000000bfc68c7231 */ /* 0x140fe200038080c7 */
[----:B------:R-:W-:Y:S01]  /*54b0*/  SEL R154, R141, RZ, P4 ;  /* 0x000000ff8d9a7207 */ /* 0x000fe20002000000 */
[C-C-:B------:R-:W-:Y:S01]  /*54c0*/  HFMA2.RELU R141, R198.reuse, R187, R199.reuse ;  /* 0x000000bbc68d7231 */ /* 0x140fe200038080c7 */
[----:B------:R-:W-:Y:S01]  /*54d0*/  ISETP.NE.U32.AND P4, PT, R187, 0x7eff7eff, PT ;  /* 0x7eff7effbb00780c */ /* 0x000fe20003f85070 */
[C---:B------:R-:W-:Y:S03]  /*54e0*/  HMMA.16816.F32 R16, R132.reuse, R170, R16 ;  /* 0x000000aa8410723c */ /* 0x040fe60000001810 */
[----:B------:R-:W-:Y:S02]  /*54f0*/  ISETP.GE.AND P0, PT, R218, c[0x0][0x16c], PT ;  /* 0x00005b00da007a0c */ /* 0x000fe40003f06270 */
[----:B------:R-:W-:Y:S02]  /*5500*/  SEL R159, R141, RZ, P4 ;  /* 0x000000ff8d9f7207 */ /* 0x000fe40002000000 */
[----:B------:R-:W-:Y:S01]  /*5510*/  SEL R155, R140, RZ, P1 ;  /* 0x000000ff8c9b7207 */ /* 0x000fe20000800000 */
[C---:B------:R-:W-:Y:S03]  /*5520*/  HMMA.16816.F32 R20, R132.reuse, R172, R20 ;  /* 0x000000ac8414723c */ /* 0x040fe60000001814 */
[----:B------:R-:W-:Y:S01]  /*5530*/  ISETP.NE.U32.AND P1, PT, R182, 0x7eff7eff, PT ;  /* 0x7eff7effb600780c */ /* 0x000fe20003f25070 */
[C-C-:B------:R-:W-:Y:S01]  /*5540*/  HFMA2.RELU R140, R198.reuse, R182, R199.reuse ;  /* 0x000000b6c68c7231 */ /* 0x140fe200038080c7 */
[----:B------:R-:W-:Y:S02]  /*5550*/  IADD3 R239, R239, 0x1, RZ ;  /* 0x00000001efef7810 */ /* 0x000fe40007ffe0ff */
[----:B------:R-:W-:Y:S01]  /*5560*/  LOP3.LUT R148, R223, 0x1e0, R148, 0xf8, !PT ;  /* 0x000001e0df947812 */ /* 0x000fe200078ef894 */
[C---:B------:R-:W-:Y:S03]  /*5570*/  HMMA.16816.F32 R24, R132.reuse, R174, R24 ;  /* 0x000000ae8418723c */ /* 0x040fe60000001818 */
[C---:B------:R-:W-:Y:S02]  /*5580*/  ISETP.NE.AND P5, PT, R239.reuse, R210, PT ;  /* 0x000000d2ef00720c */ /* 0x040fe40003fa5270 */
[----:B------:R-:W-:Y:S02]  /*5590*/  SEL R162, R140, RZ, P1 ;  /* 0x000000ff8ca27207 */ /* 0x000fe40000800000 */
[----:B------:R-:W-:Y:S01]  /*55a0*/  LEA R148, R148, UR4, 0x4 ;  /* 0x0000000494947c11 */ /* 0x000fe2000f8e20ff */
[C---:B------:R-:W-:Y:S01]  /*55b0*/  HMMA.16816.F32 R28, R132.reuse, R176, R28 ;  /* 0x000000b0841c723c */ /* 0x040fe2000000181c */
[----:B------:R-:W-:Y:S03]  /*55c0*/  PLOP3.LUT P1, PT, PT, PT, PT, 0x8, 0x0 ;  /* 0x000000000000781c */ /* 0x000fe60003f2e170 */
[----:B------:R-:W-:Y:S01]  /*55d0*/  SEL R239, R239, RZ, P5 ;  /* 0x000000ffefef7207 */ /* 0x000fe20002800000 */
[----:B------:R1:W2:Y:S01]  /*55e0*/  LDSM.16.M88.4 R144, [R148+0x2000] ;  /* 0x002000009490783b */ /* 0x0002a20000000200 */
[----:B------:R-:W-:Y:S02]  /*55f0*/  SEL R247, R247, RZ, !P0 ;  /* 0x000000fff7f77207 */ /* 0x000fe40004000000 */
[-C--:B------:R-:W-:Y:S04]  /*5600*/  HMMA.16816.F32 R32, R132, R178.reuse, R32 ;  /* 0x000000b28420723c */ /* 0x080fe80000001820 */
[----:B------:R-:W-:Y:S02]  /*5610*/  @!P5 IADD3 R230, R230, 0x20, RZ ;  /* 0x00000020e6e6d810 */ /* 0x000fe40007ffe0ff */
[----:B------:R-:W-:Y:S02]  /*5620*/  ISETP.NE.U32.AND P5, PT, R189, 0x7eff7eff, PT ;  /* 0x7eff7effbd00780c */ /* 0x000fe40003fa5070 */
[----:B------:R1:W2:Y:S01]  /*5630*/  LDSM.16.M88.4 R188, [R143+0x2000] ;  /* 0x002000008fbc783b */ /* 0x0002a20000000200 */
[----:B------:R-:W-:Y:S03]  /*5640*/  SEL R246, R246, RZ, !P0 ;  /* 0x000000fff6f67207 */ /* 0x000fe60004000000 */
[----:B------:R-:W-:Y:S01]  /*5650*/  SEL R153, R139, RZ, P5 ;  /* 0x000000ff8b997207 */ /* 0x000fe20002800000 */
[----:B------:R-:W-:Y:S01]  /*5660*/  HFMA2.RELU R139, R198, R183, R199 ;  /* 0x000000b7c68b7231 */ /* 0x000fe200038080c7 */
[----:B------:R-:W-:Y:S02]  /*5670*/  ISETP.NE.U32.AND P5, PT, R186, 0x7eff7eff, PT ;  /* 0x7eff7effba00780c */ /* 0x000fe40003fa5070 */
[----:B------:R1:W2:Y:S01]  /*5680*/  LDSM.16.M88.4 R196, [R143] ;  /* 0x000000008fc4783b */ /* 0x0002a20000000200 */
[----:B------:R-:W-:Y:S02]  /*5690*/  SEL R215, R215, RZ, !P0 ;  /* 0x000000ffd7d77207 */ /* 0x000fe40004000000 */
[C---:B------:R-:W-:Y:S04]  /*56a0*/  HMMA.16816.F32 R36, R152.reuse, R178, R36 ;  /* 0x000000b29824723c */ /* 0x040fe80000001824 */
[----:B------:R-:W-:Y:S02]  /*56b0*/  SEL R158, R142, RZ, P5 ;  /* 0x000000ff8e9e7207 */ /* 0x000fe40002800000 */
[----:B------:R-:W-:Y:S02]  /*56c0*/  SEL R214, R214, RZ, !P0 ;  /* 0x000000ffd6d67207 */ /* 0x000fe40004000000 */
[C---:B------:R-:W-:Y:S04]  /*56d0*/  HMMA.16816.F32 R40, R152.reuse, R176, R40 ;  /* 0x000000b09828723c */ /* 0x040fe80000001828 */
[----:B------:R-:W-:Y:S02]  /*56e0*/  SEL R213, R213, RZ, !P0 ;  /* 0x000000ffd5d57207 */ /* 0x000fe40004000000 */
        /* <DEDUP_REMOVED lines=10> */
[C---:B------:R-:W-:Y:S03]  /*5790*/  HMMA.16816.F32 R56, R152.reuse, R168, R56 ;  /* 0x000000a89838723c */ /* 0x040fe60000001838 */
[----:B------:R-:W-:Y:S02]  /*57a0*/  ISETP.GE.AND P0, PT, R237, c[0x0][0x16c], PT ;  /* 0x00005b00ed007a0c */ /* 0x000fe40003f06270 */
[----:B------:R-:W-:Y:S02]  /*57b0*/  SEL R161, R3, RZ, P2 ;  /* 0x000000ff03a17207 */ /* 0x000fe40001000000 */
[----:B------:R-:W-:Y:S01]  /*57c0*/  SEL R211, R211, RZ, !P0 ;  /* 0x000000ffd3d37207 */ /* 0x000fe20004000000 */
[C---:B------:R-:W-:Y:S03]  /*57d0*/  HMMA.16816.F32 R60, R152.reuse, R166, R60 ;  /* 0x000000a6983c723c */ /* 0x040fe6000000183c */
[----:B------:R-:W-:Y:S02]  /*57e0*/  ISETP.NE.U32.AND P0, PT, R184, 0x7eff7eff, PT ;  /* 0x7eff7effb800780c */ /* 0x000fe40003f05070 */
[----:B------:R1:W2:Y:S01]  /*57f0*/  LDSM.16.M88.4 R184, [R217] ;  /* 0x00000000d9b8783b */ /* 0x0002a20000000200 */
[----:B------:R-:W-:Y:S02]  /*5800*/  SHF.L.U32 R3, R205, R219, RZ ;  /* 0x000000dbcd037219 */ /* 0x000fe400000006ff */
[-C--:B------:R-:W-:Y:S04]  /*5810*/  HMMA.16816.F32 R64, R152, R164.reuse, R64 ;  /* 0x000000a49840723c */ /* 0x080fe80000001840 */
[----:B------:R-:W-:Y:S02]  /*5820*/  SEL R156, R138, RZ, P0 ;  /* 0x000000ff8a9c7207 */ /* 0x000fe40000000000 */
[----:B------:R-:W-:Y:S02]  /*5830*/  ISETP.NE.U32.AND P0, PT, R183, 0x7eff7eff, PT ;  /* 0x7eff7effb700780c */ /* 0x000fe40003f05070 */
[----:B------:R1:W2:Y:S03]  /*5840*/  LDSM.16.M88.4 R180, [R143+0x3000] ;  /* 0x003000008fb4783b */ /* 0x0002a60000000200 */
[C---:B------:R-:W-:Y:S04]  /*5850*/  HMMA.16816.F32 R68, R156.reuse, R164, R68 ;  /* 0x000000a49c44723c */ /* 0x040fe80000001844 */
[----:B------:R-:W-:Y:S01]  /*5860*/  SEL R163, R139, RZ, P0 ;  /* 0x000000ff8ba37207 */ /* 0x000fe20000000000 */
[----:B------:R1:W2:Y:S01]  /*5870*/  LDSM.16.M88.4 R140, [R148+0x1000] ;  /* 0x00100000948c783b */ /* 0x0002a20000000200 */
[----:B------:R-:W-:Y:S02]  /*5880*/  LOP3.LUT P0, RZ, R3, R247, RZ, 0xc0, !PT ;  /* 0x000000f703ff7212 */ /* 0x000fe4000780c0ff */
[C---:B------:R-:W-:Y:S05]  /*5890*/  HMMA.16816.F32 R72, R156.reuse, R166, R72 ;  /* 0x000000a69c48723c */ /* 0x040fea0000001848 */
[----:B------:R1:W2:Y:S03]  /*58a0*/  LDSM.16.M88.4 R136, [R148] ;  /* 0x000000009488783b */ /* 0x0002a60000000200 */
[C---:B------:R-:W-:Y:S05]  /*58b0*/  HMMA.16816.F32 R76, R156.reuse, R168, R76 ;  /* 0x000000a89c4c723c */ /* 0x040fea000000184c */
[----:B------:R-:W2:Y:S03]  /*58c0*/  LDSM.16.M88.4 R148, [R148+0x3000] ;  /* 0x003000009494783b */ /* 0x000ea60000000200 */
        /* <DEDUP_REMOVED lines=12> */
[----:B------:R-:W-:Y:S01]  /*5990*/  HMMA.16816.F32 R128, R160, R164, R128 ;  /* 0x000000a4a080723c */ /* 0x000fe20000001880 */
[----:B------:R-:W-:Y:S07]  /*59a0*/  @!UPT UIADD3 URZ, URZ, URZ, URZ ;  /* 0x0000003f3f3ff290 */ /* 0x000fee000fffe03f */
[----:B------:R-:W-:-:S11]  /*59b0*/  @!P0 BRA `(.L_x_97) ;  /* 0x0000006000008947 */ /* 0x000fd60003800000 */
[C---:B------:R-:W-:Y:S02]  /*59c0*/  SHF.L.U32 R132, R205.reuse, R220, RZ ;  /* 0x000000dccd847219 */ /* 0x040fe400000006ff */
[----:B------:R-:W-:Y:S02]  /*59d0*/  PLOP3.LUT P1, PT, PT, PT, PT, 0x8, 0x0 ;  /* 0x000000000000781c */ /* 0x000fe40003f2e170 */
[----:B------:R-:W-:Y:S11]  /*59e0*/  LOP3.LUT P0, RZ, R132, R246, RZ, 0xc0, !PT ;  /* 0x000000f684ff7212 */ /* 0x000ff6000780c0ff */
[----:B------:R-:W-:Y:S02]  /*59f0*/  @!UPT UIADD3 URZ, URZ, URZ, URZ ;  /* 0x0000003f3f3ff290 */ /* 0x000fe4000fffe03f */
[----:B------:R-:W-:Y:S04]  /*5a00*/  @P0 SHF.L.U32 R132, R205, R216, RZ ;  /* 0x000000d8cd840219 */ /* 0x000fe800000006ff */
[----:B------:R-:W-:Y:S08]  /*5a10*/  @P0 LOP3.LUT P1, RZ, R132, R215, RZ, 0xc0, !PT ;  /* 0x000000d784ff0212 */ /* 0x000ff0000782c0ff */
.L_x_97:
[----:B------:R-:W-:Y:S05]  /*5a20*/  BSYNC B0 ;  /* 0x0000000000007941 */ /* 0x000fea0003800000 */
.L_x_96:
        /* <DEDUP_REMOVED lines=11> */
[----:B------:R3:W-:Y:S01]  /*5ae0*/  @P1 LDGSTS.E.LTC128B.128 [R152], [R154.64] ;  /* 0x000000009a981fae */ /* 0x0007e2000b921d54 */
[----:B------:R-:W-:Y:S01]  /*5af0*/  BSSY B0, `(.L_x_98) ;  /* 0x000000a000007945 */ /* 0x000fe20003800000 */
[----:B------:R-:W-:Y:S02]  /*5b00*/  PLOP3.LUT P4, PT, PT, PT, PT, 0x8, 0x0 ;  /* 0x000000000000781c */ /* 0x000fe40003f8e170 */
[----:B------:R3:W-:Y:S05]  /*5b10*/  @!P1 STS.128 [R222+UR11], R132 ;  /* 0x00000084de009988 */ /* 0x0007ea0008000c0b */
[----:B------:R-:W-:-:S05]  /*5b20*/  @!P0 BRA `(.L_x_99) ;  /* 0x0000006000008947 */ /* 0x000fca0003800000 */
[----:B------:R-:W-:Y:S02]  /*5b30*/  SHF.L.U32 R3, R205, R220, RZ ;  /* 0x000000dccd037219 */ /* 0x000fe400000006ff */
[----:B------:R-:W-:Y:S02]  /*5b40*/  PLOP3.LUT P4, PT, PT, PT, PT, 0x8, 0x0 ;  /* 0x000000000000781c */ /* 0x000fe40003f8e170 */
[----:B------:R-:W-:Y:S11]  /*5b50*/  LOP3.LUT P0, RZ, R3, R213, RZ, 0xc0, !PT ;  /* 0x000000d503ff7212 */ /* 0x000ff6000780c0ff */
[----:B------:R-:W-:Y:S02]  /*5b60*/  @!UPT UIADD3 URZ, URZ, URZ, URZ ;  /* 0x0000003f3f3ff290 */ /* 0x000fe4000fffe03f */
[----:B------:R-:W-:Y:S04]  /*5b70*/  @P0 SHF.L.U32 R3, R205, R216, RZ ;  /* 0x000000d8cd030219 */ /* 0x000fe800000006ff */
[----:B------:R-:W-:Y:S08]  /*5b80*/  @P0 LOP3.LUT P4, RZ, R3, R212, RZ, 0xc0, !PT ;  /* 0x000000d403ff0212 */ /* 0x000ff0000788c0ff */
.L_x_99:
[----:B------:R-:W-:Y:S05]  /*5b90*/  BSYNC B0 ;  /* 0x0000000000007941 */ /* 0x000fea0003800000 */
.L_x_98:
[----:B---3--:R-:W-:Y:S01]  /*5ba0*/  IADD3 R133, R221, UR11, RZ ;  /* 0x0000000bdd857c10 */ /* 0x008fe2000fffe0ff */
[----:B------:R-:W-:Y:S01]  /*5bb0*/  @P4 IMAD.MOV.U32 R152, RZ, RZ, R209 ;  /* 0x000000ffff984224 */ /* 0x000fe200078e00d1 */
[C---:B------:R-:W-:Y:S01]  /*5bc0*/  ISETP.GE.AND P3, PT, R230.reuse, c[0x0][0x16c], PT ;  /* 0x00005b00e6007a0c */ /* 0x040fe20003f66270 */
[----:B------:R-:W-:Y:S01]  /*5bd0*/  @P4 IMAD.MOV.U32 R153, RZ, RZ, R208 ;  /* 0x000000ffff994224 */ /* 0x000fe200078e00d0 */
[----:B------:R-:W-:Y:S01]  /*5be0*/  LEA R134, P1, R230, R228, 0x1 ;  /* 0x000000e4e6867211 */ /* 0x000fe200078208ff */
[----:B------:R-:W-:Y:S01]  /*5bf0*/  IMAD.MOV.U32 R201, RZ, RZ, 0x7eff7eff ;  /* 0x7eff7effffc97424 */ /* 0x000fe200078e00ff */
[----:B--2---:R-:W-:Y:S01]  /*5c00*/  ISETP.NE.U32.AND P6, PT, R188, 0x7eff7eff, PT ;  /* 0x7eff7effbc00780c */ /* 0x004fe20003fc5070 */
[----:B------:R-:W-:Y:S01]  /*5c10*/  IMAD.MOV.U32 R3, RZ, RZ, R231 ;  /* 0x000000ffff037224 */ /* 0x000fe200078e00e7 */
[----:B------:R-:W-:Y:S01]  /*5c20*/  LEA.HI.X.SX32 R135, R230, R229, 0x1, P1 ;  /* 0x000000e5e6877211 */ /* 0x000fe200008f0eff */
[----:B------:R-:W-:Y:S01]  /*5c30*/  @!PT LDS RZ, [RZ] ;  /* 0x00000000fffff984 */ /* 0x000fe20000000800 */
[----:B------:R-:W-:Y:S01]  /*5c40*/  @!PT LDS RZ, [RZ] ;  /* 0x00000000fffff984 */ /* 0x000fe20000000800 */
[----:B------:R-:W-:Y:S01]  /*5c50*/  @!PT LDS RZ, [RZ] ;  /* 0x00000000fffff984 */ /* 0x000fe20000000800 */
[----:B------:R2:W-:Y:S01]  /*5c60*/  @P4 LDGSTS.E.LTC128B.128 [R133], [R152.64] ;  /* 0x0000000098854fae */ /* 0x0005e2000b921d54 */
[----:B------:R-:W-:Y:S01]  /*5c70*/  IADD3 R164, P1, R248, c[0x0][0x260], RZ ;  /* 0x00009800f8a47a10 */ /* 0x000fe20007f3e0ff */
[----:B------:R-:W-:Y:S01]  /*5c80*/  IMAD.SHL.U32 R132, R211, 0x10, RZ ;  /* 0x00000010d3847824 */ /* 0x000fe200078e00ff */
[----:B------:R-:W-:Y:S01]  /*5c90*/  ISETP.LT.U32.AND P3, PT, R3, 0x8, !P3 ;  /* 0x000000080300780c */ /* 0x000fe20005f61070 */
[----:B------:R-:W-:Y:S01]  /*5ca0*/  IMAD.MOV.U32 R202, RZ, RZ, 0x7eff7eff ;  /* 0x7eff7effffca7424 */ /* 0x000fe200078e00ff */
[----:B------:R-:W-:Y:S01]  /*5cb0*/  IADD3.X R165, R249, c[0x0][0x264], RZ, P1, !PT ;  /* 0x00009900f9a57a10 */ /* 0x000fe20000ffe4ff */
[----:B------:R-:W-:Y:S01]  /*5cc0*/  IMAD.MOV.U32 R203, RZ, RZ, 0x7eff7eff ;  /* 0x7eff7effffcb7424 */ /* 0x000fe200078e00ff */
[----:B------:R-:W-:Y:S01]  /*5cd0*/  LOP3.LUT P2, RZ, R132, 0x10, RZ, 0xc0, !PT ;  /* 0x0000001084ff7812 */ /* 0x000fe2000784c0ff */
[----:B------:R-:W-:Y:S01]  /*5ce0*/  IMAD.SHL.U32 R132, R211, 0x8, RZ ;  /* 0x00000008d3847824 */ /* 0x000fe200078e00ff */
[----:B------:R-:W-:Y:S01]  /*5cf0*/  ISETP.NE.U32.AND P1, PT, R192, 0x7eff7eff, PT ;  /* 0x7eff7effc000780c */ /* 0x000fe20003f25070 */
[C-C-:B------:R-:W-:Y:S01]  /*5d00*/  HFMA2.RELU R192, R184.reuse, R192, R185.reuse ;  /* 0x000000c0b8c07231 */ /* 0x140fe200038080b9 */
[----:B------:R-:W-:Y:S01]  /*5d10*/  ISETP.NE.U32.AND P5, PT, R189, 0x7eff7eff, PT ;  /* 0x7eff7effbd00780c */ /* 0x000fe20003fa5070 */
[----:B------:R3:W-:Y:S01]  /*5d20*/  @!P4 STS.128 [R221+UR11], R200 ;  /* 0x000000c8dd00c988 */ /* 0x0007e20008000c0b */
[----:B------:R-:W-:Y:S01]  /*5d30*/  LOP3.LUT P0, RZ, R132, 0x10, RZ, 0xc0, !PT ;  /* 0x0000001084ff7812 */ /* 0x000fe2000780c0ff */
[C-C-:B------:R-:W-:Y:S01]  /*5d40*/  HFMA2.RELU R188, R184.reuse, R188, R185.reuse ;  /* 0x000000bcb8bc7231 */ /* 0x140fe200038080b9 */
[----:B------:R-:W-:Y:S01]  /*5d50*/  IADD3 R132, R225, UR13, RZ ;  /* 0x0000000de1847c10 */ /* 0x000fe2000fffe0ff */
[C-C-:B------:R-:W-:Y:S01]  /*5d60*/  HFMA2.RELU R189, R184.reuse, R189, R185.reuse ;  /* 0x000000bdb8bd7231 */ /* 0x140fe200038080b9 */
[----:B------:R-:W-:Y:S01]  /*5d70*/  ISETP.NE.U32.AND P4, PT, R180, 0x7eff7eff, PT ;  /* 0x7eff7effb400780c */ /* 0x000fe20003f85070 */
[C-C-:B------:R-:W-:Y:S01]  /*5d80*/  HFMA2.RELU R180, R184.reuse, R180, R185.reuse ;  /* 0x000000b4b8b47231 */ /* 0x140fe200038080b9 */
[----:B------:R-:W-:Y:S01]  /*5d90*/  SEL R156, R188, RZ, P6 ;  /* 0x000000ffbc9c7207 */ /* 0x000fe20003000000 */
[----:B------:R-:W-:Y:S01]  /*5da0*/  @!PT LDS RZ, [RZ] ;  /* 0x00000000fffff984 */ /* 0x000fe20000000800 */
[----:B------:R-:W-:Y:S01]  /*5db0*/  @!PT LDS RZ, [RZ] ;  /* 0x00000000fffff984 */ /* 0x000fe20000000800 */
[----:B------:R-:W-:Y:S01]  /*5dc0*/  @!PT LDS RZ, [RZ] ;  /* 0x00000000fffff984 */ /* 0x000fe20000000800 */
[----:B------:R4:W-:Y:S01]  /*5dd0*/  @P3 LDGSTS.E.LTC128B.128 [R132+0x10000], [R134.64] ;  /* 0x1000000086843fae */ /* 0x0009e2000b921d54 */
[----:B------:R-:W-:Y:S01]  /*5de0*/  ISETP.NE.U32.AND P3, PT, R196, 0x7eff7eff, PT ;  /* 0x7eff7effc400780c */ /* 0x000fe20003f65070 */
[----:B------:R-:W-:Y:S01]  /*5df0*/  HFMA2.RELU R196, R184, R196, R185 ;  /* 0x000000c4b8c47231 */ /* 0x000fe200038080b9 */
[----:B------:R-:W-:Y:S01]  /*5e00*/  ISETP.NE.U32.AND P6, PT, R195, 0x7eff7eff, PT ;  /* 0x7eff7effc300780c */ /* 0x000fe20003fc5070 */
[C-C-:B------:R-:W-:Y:S01]  /*5e10*/  HFMA2.RELU R195, R186.reuse, R195, R187.reuse ;  /* 0x000000c3bac37231 */ /* 0x140fe200038080bb */
[----:B------:R-:W-:Y:S02]  /*5e20*/  SEL R157, R189, RZ, P5 ;  /* 0x000000ffbd9d7207 */ /* 0x000fe40002800000 */
[----:B--2---:R-:W-:Y:S02]  /*5e30*/  IADD3 R133, R222, UR12, RZ ;  /* 0x0000000cde857c10 */ /* 0x004fe4000fffe0ff */
[----:B------:R-:W-:Y:S02]  /*5e40*/  SEL R152, R192, RZ, P1 ;  /* 0x000000ffc0987207 */ /* 0x000fe40000800000 */
[----:B------:R-:W-:Y:S01]  /*5e50*/  ISETP.NE.U32.AND P1, PT, R199, 0x7eff7eff, PT ;  /* 0x7eff7effc700780c */ /* 0x000fe20003f25070 */
[----:B------:R2:W-:Y:S01]  /*5e60*/  LDGSTS.E.BYPASS.LTC128B.128 [R133+0x8000], [R248.64], P2 ;  /* 0x08000000f8857fae */ /* 0x0005e20009101d54 */
[----:B------:R-:W-:Y:S01]  /*5e70*/  ISETP.NE.U32.AND P2, PT, R197, 0x7eff7eff, PT ;  /* 0x7eff7effc500780c */ /* 0x000fe20003f45070 */
[----:B------:R-:W-:Y:S01]  /*5e80*/  HFMA2.RELU R199, R186, R199, R187 ;  /* 0x000000c7bac77231 */ /* 0x000fe200038080bb */
[----:B------:R-:W-:Y:S01]  /*5e90*/  ISETP.NE.U32.AND P5, PT, R190, 0x7eff7eff, PT ;  /* 0x7eff7effbe00780c */ /* 0x000fe20003fa5070 */
[----:B------:R-:W-:Y:S01]  /*5ea0*/  HFMA2.RELU R197, R184, R197, R185 ;  /* 0x000000c5b8c57231 */ /* 0x000fe200038080b9 */
[----:B------:R-:W-:Y:S01]  /*5eb0*/  SEL R160, R180, RZ, P4 ;  /* 0x000000ffb4a07207 */ /* 0x000fe20002000000 */
[C-C-:B------:R-:W-:Y:S01]  /*5ec0*/  HFMA2.RELU R190, R186.reuse, R190, R187.reuse ;  /* 0x000000bebabe7231 */ /* 0x140fe200038080bb */
[----:B------:R-:W-:Y:S01]  /*5ed0*/  ISETP.NE.U32.AND P4, PT, R191, 0x7eff7eff, PT ;  /* 0x7eff7effbf00780c */ /* 0x000fe20003f85070 */
[----:B------:R-:W-:Y:S01]  /*5ee0*/  HFMA2.RELU R191, R186, R191, R187 ;  /* 0x000000bfbabf7231 */ /* 0x000fe200038080bb */
[----:B------:R-:W-:Y:S02]  /*5ef0*/  SEL R155, R195, RZ, P6 ;  /* 0x000000ffc39b7207 */ /* 0x000fe40003000000 */
[----:B------:R-:W-:Y:S02]  /*5f00*/  SEL R158, R190, RZ, P5 ;  /* 0x000000ffbe9e7207 */ /* 0x000fe40002800000 */
[----:B------:R-:W-:Y:S02]  /*5f10*/  SEL R159, R191, RZ, P4 ;  /* 0x000000ffbf9f7207 */ /* 0x000fe40002000000 */
[----:B----4-:R-:W-:Y:S02]  /*5f20*/  IADD3 R132, R221, UR12, RZ ;  /* 0x0000000cdd847c10 */ /* 0x010fe4000fffe0ff */
[----:B------:R-:W-:Y:S02]  /*5f30*/  SEL R135, R199, RZ, P1 ;  /* 0x000000ffc7877207 */ /* 0x000fe40000800000 */
[C---:B------:R-:W-:Y:S01]  /*5f40*/  ISETP.GT.AND P1, PT, R236.reuse, -0x2, PT ;  /* 0xfffffffeec00780c */ /* 0x040fe20003f24270 */
[----:B------:R4:W-:Y:S01]  /*5f50*/  LDGSTS.E.BYPASS.LTC128B.128 [R132+0x8000], [R164.64], P0 ;  /* 0x08000000a4847fae */ /* 0x0009e20008101d54 */
[----:B------:R-:W-:Y:S01]  /*5f60*/  ISETP.NE.U32.AND P0, PT, R193, 0x7eff7eff, PT ;  /* 0x7eff7effc100780c */ /* 0x000fe20003f05070 */
[C-C-:B------:R-:W-:Y:S01]  /*5f70*/  HFMA2.RELU R193, R184.reuse, R193, R185.reuse ;  /* 0x000000c1b8c17231 */ /* 0x140fe200038080b9 */
[----:B------:R-:W-:Y:S01]  /*5f80*/  IADD3 R236, R236, -0x1, RZ ;  /* 0xffffffffecec7810 */ /* 0x000fe20007ffe0ff */
[----:B------:R-:W-:Y:S01]  /*5f90*/  HFMA2.RELU R185, R184, R181, R185 ;  /* 0x000000b5b8b97231 */ /* 0x000fe200038080b9 */
[----:B--2---:R-:W-:Y:S02]  /*5fa0*/  SEL R133, R197, RZ, P2 ;  /* 0x000000ffc5857207 */ /* 0x004fe40001000000 */
[----:B------:R-:W-:Y:S01]  /*5fb0*/  ISETP.NE.U32.AND P2, PT, R198, 0x7eff7eff, PT ;  /* 0x7eff7effc600780c */ /* 0x000fe20003f45070 */
[C-C-:B------:R-:W-:Y:S01]  /*5fc0*/  HFMA2.RELU R198, R186.reuse, R198, R187.reuse ;  /* 0x000000c6bac67231 */ /* 0x140fe200038080bb */
[----:B------:R-:W-:Y:S02]  /*5fd0*/  SEL R153, R193, RZ, P0 ;  /* 0x000000ffc1997207 */ /* 0x000fe40000000000 */
[----:B------:R-:W-:Y:S01]  /*5fe0*/  ISETP.NE.U32.AND P0, PT, R194, 0x7eff7eff, PT ;  /* 0x7eff7effc200780c */ /* 0x000fe20003f05070 */
[C-C-:B------:R-:W-:Y:S01]  /*5ff0*/  HFMA2.RELU R194, R186.reuse, R194, R187.reuse ;  /* 0x000000c2bac27231 */ /* 0x140fe200038080bb */
[----:B------:R-:W-:Y:S02]  /*6000*/  SEL R134, R198, RZ, P2 ;  /* 0x000000ffc6867207 */ /* 0x000fe40001000000 */
[----:B------:R-:W-:Y:S02]  /*6010*/  ISETP.NE.U32.AND P2, PT, R183, 0x7eff7eff, PT ;  /* 0x7eff7effb700780c */ /* 0x000fe40003f45070 */
[----:B------:R-:W-:Y:S02]  /*6020*/  SEL R154, R194, RZ, P0 ;  /* 0x000000ffc29a7207 */ /* 0x000fe40000000000 */
[----:B---3--:R-:W-:Y:S04]  /*6030*/  IADD3 R202, P0, R164, c[0x0][0x260], RZ ;  /* 0x00009800a4ca7a10 */ /* 0x008fe80007f1e0ff */
[----:B------:R-:W-:Y:S02]  /*6040*/  IADD3.X R201, R165, c[0x0][0x264], RZ, P0, !PT ;  /* 0x00009900a5c97a10 */ /* 0x000fe400007fe4ff */
[----:B----4-:R-:W-:Y:S02]  /*6050*/  SEL R132, R196, RZ, P3 ;  /* 0x000000ffc4847207 */ /* 0x010fe40001800000 */
[----:B------:R-:W-:Y:S04]  /*6060*/  ISETP.NE.U32.AND P3, PT, R181, 0x7eff7eff, PT ;  /* 0x7eff7effb500780c */ /* 0x000fe80003f65070 */
[----:B------:R-:W-:Y:S02]  /*6070*/  SEL R161, R185, RZ, P3 ;  /* 0x000000ffb9a17207 */ /* 0x000fe40001800000 */
[----:B------:R-:W-:Y:S01]  /*6080*/  ISETP.NE.U32.AND P3, PT, R182, 0x7eff7eff, PT ;  /* 0x7eff7effb600780c */ /* 0x000fe20003f65070 */
[C-C-:B------:R-:W-:Y:S02]  /*6090*/  HFMA2.RELU R182, R186.reuse, R182, R187.reuse ;  /* 0x000000b6bab67231 */ /* 0x140fe400038080bb */
[----:B------:R-:W-:Y:S03]  /*60a0*/  HFMA2.RELU R187, R186, R183, R187 ;  /* 0x000000b7babb7231 */ /* 0x000fe600038080bb */
[----:B------:R-:W-:Y:S02]  /*60b0*/  SEL R162, R182, RZ, P3 ;  /* 0x000000ffb6a27207 */ /* 0x000fe40001800000 */
[----:B------:R-:W-:Y:S01]  /*60c0*/  SEL R163, R187, RZ, P2 ;  /* 0x000000ffbba37207 */ /* 0x000fe20001000000 */
[----:B------:R-:W-:-:S05]  /*60d0*/  @P1 BRA `(.L_x_100) ;  /* 0xffffe68000001947 */ /* 0x000fca000383ffff */
.L_x_90:
[----:B---3--:R-:W0:Y:S01]  /*60e0*/  LDGDEPBAR ;  /* 0x00000000000079af */ /* 0x008e220000000000 */
[----:B------:R-:W-:-:S03]  /*60f0*/  ISETP.NE.U32.AND P0, PT, RZ, c[0x0][0x340], PT ;  /* 0x0000d000ff007a0c */ /* 0x000fc60003f05070 */
[----:B------:R-:W0:Y:S01]  /*6100*/  LDGDEPBAR ;  /* 0x00000000000079af */ /* 0x000e220000000000 */
[----:B------:R-:W-:Y:S01]  /*6110*/  ISETP.NE.AND.EX P0, PT, RZ, c[0x0][0x344], PT, P0 ;  /* 0x0000d100ff007a0c */ /* 0x000fe20003f05300 */
[----:B------:R-:W-:-:S04]  /*6120*/  DEPBAR.LE SB0, 0x0 ;  /* 0x000080000000791a */ /* 0x000fc80000000000 */
[----:B------:R-:W-:Y:S08]  /*6130*/  BAR.SYNC.DEFER_BLOCKING 0x0 ;  /* 0x0000000000007b1d */ /* 0x000ff00000010000 */
[----:B------:R-:W-:Y:S05]  /*6140*/  @!P0 BRA `(.L_x_101) ;  /* 0x0000008000008947 */ /* 0x000fea0003800000 */
[----:B------:R-:W-:Y:S02]  /*6150*/  IMAD.MOV.U32 R132, RZ, RZ, c[0x0][0x340] ;  /* 0x0000d000ff847624 */ /* 0x000fe400078e00ff */
[----:B------:R-:W-:-:S06]  /*6160*/  IMAD.MOV.U32 R133, RZ, RZ, c[0x0][0x344] ;  /* 0x0000d100ff857624 */ /* 0x000fcc00078e00ff */
[----:B------:R-:W2:Y:S02]  /*6170*/  LDG.E.64 R132, [R132.64] ;  /* 0x0000001484847981 */ /* 0x000ea4000c1e1b00 */
[----:B--2---:R-:W-:-:S04]  /*6180*/  ISETP.NE.U32.AND P0, PT, R132, RZ, PT ;  /* 0x000000ff8400720c */ /* 0x004fc80003f05070 */
[----:B------:R-:W-:-:S13]  /*6190*/  ISETP.NE.AND.EX P0, PT, R133, RZ, PT, P0 ;  /* 0x000000ff8500720c */ /* 0x000fda0003f05300 */
[----:B------:R-:W-:Y:S05]  /*61a0*/  @!P0 BRA `(.L_x_101) ;  /* 0x0000002000008947 */ /* 0x000fea0003800000 */
[----:B------:R2:W5:Y:S01]  /*61b0*/  LD.E R0, [R132.64] ;  /* 0x0000001484007980 */ /* 0x000562000c101900 */
[----:B------:R-:W-:Y:S05]  /*61c0*/  BRA `(.L_x_102) ;  /* 0x0000008000007947 */ /* 0x000fea0003800000 */
.L_x_101:
[----:B------:R-:W-:-:S04]  /*61d0*/  ISETP.NE.U32.AND P0, PT, RZ, c[0x0][0x330], PT ;  /* 0x0000cc00ff007a0c */ /* 0x000fc80003f05070 */
[----:B------:R-:W-:-:S13]  /*61e0*/  ISETP.NE.AND.EX P0, PT, RZ, c[0x0][0x334], PT, P0 ;  /* 0x0000cd00ff007a0c */ /* 0x000fda0003f05300 */
[----:B------:R-:W-:Y:S05]  /*61f0*/  @!P0 BRA `(.L_x_103) ;  /* 0x0000004000008947 */ /* 0x000fea0003800000 */
[----:B------:R-:W-:Y:S02]  /*6200*/  MOV R132, c[0x0][0x330] ;  /* 0x0000cc0000847a02 */ /* 0x000fe40000000f00 */
[----:B------:R-:W-:-:S05]  /*6210*/  MOV R133, c[0x0][0x334] ;  /* 0x0000cd0000857a02 */ /* 0x000fca0000000f00 */
[----:B------:R2:W5:Y:S01]  /*6220*/  LDG.E R0, [R132.64] ;  /* 0x0000001484007981 */ /* 0x000562000c1e1900 */
[----:B------:R-:W-:Y:S05]  /*6230*/  BRA `(.L_x_102) ;  /* 0x0000001000007947 */ /* 0x000fea0003800000 */
.L_x_103:
[----:B------:R-:W-:Y:S02]  /*6240*/  MOV R0, c[0x0][0x328] ;  /* 0x0000ca0000007a02 */ /* 0x000fe40000000f00 */
.L_x_102:
[----:B------:R-:W-:-:S04]  /*6250*/  ISETP.NE.U32.AND P0, PT, RZ, c[0x0][0x348], PT ;  /* 0x0000d200ff007a0c */ /* 0x000fc80003f05070 */
[----:B------:R-:W-:-:S13]  /*6260*/  ISETP.NE.AND.EX P0, PT, RZ, c[0x0][0x34c], PT, P0 ;  /* 0x0000d300ff007a0c */ /* 0x000fda0003f05300 */
[----:B------:R-:W-:Y:S05]  /*6270*/  @!P0 BRA `(.L_x_104) ;  /* 0x0000008000008947 */ /* 0x000fea0003800000 */
[----:B------:R-:W-:Y:S02]  /*6280*/  IMAD.MOV.U32 R168, RZ, RZ, c[0x0][0x348] ;  /* 0x0000d200ffa87624 */ /* 0x000fe400078e00ff */
[----:B------:R-:W-:-:S06]  /*6290*/  IMAD.MOV.U32 R169, RZ, RZ, c[0x0][0x34c] ;  /* 0x0000d300ffa97624 */ /* 0x000fcc00078e00ff */
[----:B------:R-:W3:Y:S02]  /*62a0*/  LDG.E.64 R168, [R168.64] ;  /* 0x00000014a8a87981 */ /* 0x000ee4000c1e1b00 */
[----:B---3--:R-:W-:-:S04]  /*62b0*/  ISETP.NE.U32.AND P0, PT, R168, RZ, PT ;  /* 0x000000ffa800720c */ /* 0x008fc80003f05070 */
[----:B------:R-:W-:-:S13]  /*62c0*/  ISETP.NE.AND.EX P0, PT, R169, RZ, PT, P0 ;  /* 0x000000ffa900720c */ /* 0x000fda0003f05300 */
[----:B------:R-:W-:Y:S05]  /*62d0*/  @!P0 BRA `(.L_x_104) ;  /* 0x0000002000008947 */ /* 0x000fea0003800000 */
[----:B------:R3:W5:Y:S01]  /*62e0*/  LD.E R168, [R168.64] ;  /* 0x00000014a8a87980 */ /* 0x000762000c101900 */
[----:B------:R-:W-:Y:S05]  /*62f0*/  BRA `(.L_x_105) ;  /* 0x0000008000007947 */ /* 0x000fea0003800000 */
.L_x_104:
[----:B------:R-:W-:-:S04]  /*6300*/  ISETP.NE.U32.AND P0, PT, RZ, c[0x0][0x338], PT ;  /* 0x0000ce00ff007a0c */ /* 0x000fc80003f05070 */
[----:B------:R-:W-:-:S13]  /*6310*/  ISETP.NE.AND.EX P0, PT, RZ, c[0x0][0x33c], PT, P0 ;  /* 0x0000cf00ff007a0c */ /* 0x000fda0003f05300 */
[----:B------:R-:W-:Y:S05]  /*6320*/  @!P0 BRA `(.L_x_106) ;  /* 0x0000004000008947 */ /* 0x000fea0003800000 */
[----:B------:R-:W-:Y:S02]  /*6330*/  MOV R168, c[0x0][0x338] ;  /* 0x0000ce0000a87a02 */ /* 0x000fe40000000f00 */
[----:B------:R-:W-:-:S05]  /*6340*/  MOV R169, c[0x0][0x33c] ;  /* 0x0000cf0000a97a02 */ /* 0x000fca0000000f00 */
[----:B------:R3:W5:Y:S01]  /*6350*/  LDG.E R168, [R168.64] ;  /* 0x00000014a8a87981 */ /* 0x000762000c1e1900 */
[----:B------:R-:W-:Y:S05]  /*6360*/  BRA `(.L_x_105) ;  /* 0x0000001000007947 */ /* 0x000fea0003800000 */
.L_x_106:
[----:B------:R-:W-:Y:S02]  /*6370*/  MOV R168, c[0x0][0x32c] ;  /* 0x0000cb0000a87a02 */ /* 0x000fe40000000f00 */
.L_x_105:
[----:B------:R-:W4:Y:S01]  /*6380*/  S2UR UR5, SR_CTAID.Y ;  /* 0x00000000000579c3 */ /* 0x000f220000002600 */
[----:B------:R-:W1:Y:S01]  /*6390*/  S2R R165, SR_CTAID.X ;  /* 0x0000000000a57919 */ /* 0x000e620000002500 */
[----:B--2---:R-:W-:Y:S01]  /*63a0*/  IMAD.MOV.U32 R132, RZ, RZ, -0x1 ;  /* 0xffffffffff847424 */ /* 0x004fe200078e00ff */
[C---:B------:R-:W-:Y:S01]  /*63b0*/  ISETP.LT.AND P4, PT, R205.reuse, c[0x0][0x1c8], PT ;  /* 0x00007200cd007a0c */ /* 0x040fe20003f81270 */
[----:B------:R-:W-:Y:S01]  /*63c0*/  ULDC UR4, c[0x0][0x1d8] ;  /* 0x0000760000047ab9 */ /* 0x000fe20000000800 */
[----:B------:R-:W-:Y:S02]  /*63d0*/  IMAD.MOV.U32 R166, RZ, RZ, 0x4 ;  /* 0x00000004ffa67424 */ /* 0x000fe400078e00ff */
[----:B------:R-:W-:Y:S01]  /*63e0*/  SHF.L.U32 R132, R132, c[0x0][0x1d8], RZ ;  /* 0x0000760084847a19 */ /* 0x000fe200000006ff */
[----:B------:R-:W-:Y:S01]  /*63f0*/  IMAD.MOV.U32 R133, RZ, RZ, -0x1 ;  /* 0xffffffffff857424 */ /* 0x000fe200078e00ff */
[----:B------:R-:W-:Y:S01]  /*6400*/  ISETP.EQ.AND P4, PT, R205, c[0x0][0x358], P4 ;  /* 0x0000d600cd007a0c */ /* 0x000fe20002782270 */
[----:B----4-:R-:W-:Y:S01]  /*6410*/  USHF.L.U32 UR4, UR5, UR4, URZ ;  /* 0x0000000405047299 */ /* 0x010fe2000800063f */
[----:B-1----:R-:W-:-:S02]  /*6420*/  LOP3.LUT R132, R165, R132, RZ, 0x30, !PT ;  /* 0x00000084a5847212 */ /* 0x002fc400078e30ff */
[----:B------:R-:W-:-:S03]  /*6430*/  SHF.R.S32.HI R165, RZ, c[0x0][0x1d8], R165 ;  /* 0x00007600ffa57a19 */ /* 0x000fc600000114a5 */
[----:B------:R-:W-:-:S05]  /*6440*/  IADD3 R132, R132, UR4, RZ ;  /* 0x0000000484847c10 */ /* 0x000fca000fffe0ff */
[----:B------:R-:W-:-:S04]  /*6450*/  IMAD R167, R132, c[0x0][0x1c0], R165 ;  /* 0x0000700084a77a24 */ /* 0x000fc800078e02a5 */
[----:B------:R-:W-:Y:S01]  /*6460*/  IMAD.WIDE R166, R167, R166, c[0x0][0x350] ;  /* 0x0000d400a7a67625 */ /* 0x000fe200078e02a6 */
[----:B------:R-:W-:Y:S05]  /*6470*/  @!P4 BRA `(.L_x_107) ;  /* 0x000000900000c947 */ /* 0x000fea0003800000 */
[----:B------:R-:W-:Y:S01]  /*6480*/  ISETP.GT.AND P0, PT, R3, RZ, PT ;  /* 0x000000ff0300720c */ /* 0x000fe20003f04270 */
[----:B------:R-:W-:Y:S01]  /*6490*/  BSSY B0, `(.L_x_108) ;  /* 0x0000005000007945 */ /* 0x000fe20003800000 */
[----:B------:R-:W-:-:S11]  /*64a0*/  MOV R133, 0xffffffff ;  /* 0xffffffff00857802 */ /* 0x000fd60000000f00 */
[----:B------:R-:W-:Y:S05]  /*64b0*/  @P0 BRA `(.L_x_109) ;  /* 0x0000002000000947 */ /* 0x000fea0003800000 */
[----:B------:R-:W2:Y:S02]  /*64c0*/  LDG.E.STRONG.GPU R133, [R166.64] ;  /* 0x00000014a6857981 */ /* 0x000ea4000c1ef900 */
[----:B--2---:R-:W-:-:S05]  /*64d0*/  CCTL.IVALL ;  /* 0x00000000ff00798f */ /* 0x004fca0002000000 */
.L_x_109:
[----:B------:R-:W-:Y:S05]  /*64e0*/  BSYNC B0 ;  /* 0x0000000000007941 */ /* 0x000fea0003800000 */
.L_x_108:
[----:B------:R-:W-:-:S04]  /*64f0*/  ISETP.NE.AND P0, PT, R204, RZ, PT ;  /* 0x000000ffcc00720c */ /* 0x000fc80003f05270 */
[----:B-----5:R-:W-:Y:S02]  /*6500*/  FSEL R168, R168, 1, !P0 ;  /* 0x3f800000a8a87808 */ /* 0x020fe40004000000 */
.L_x_107:
[----:B------:R-:W-:Y:S01]  /*6510*/  SHF.R.S32.HI R134, RZ, 0x1f, R3 ;  /* 0x0000001fff867819 */ /* 0x000fe20000011403 */
[----:B------:R-:W-:Y:S01]  /*6520*/  ULEA UR16, UR18, UR16, 0x1 ;  /* 0x0000001012107291 */ /* 0x000fe2000f8e083f */
[----:B------:R-:W-:Y:S01]  /*6530*/  ISETP.NE.U32.AND P6, PT, RZ, c[0x0][0x320], PT ;  /* 0x0000c800ff007a0c */ /* 0x000fe20003fc5070 */
[----:B------:R-:W-:Y:S01]  /*6540*/  USHF.L.U32 UR17, UR17, 0x5, URZ ;  /* 0x0000000511117899 */ /* 0x000fe2000800063f */
[CC--:B------:R-:W-:Y:S01]  /*6550*/  LEA.HI R164, R134.reuse, R3.reuse, RZ, 0x5 ;  /* 0x0000000386a47211 */ /* 0x0c0fe200078f28ff */
[----:B------:R-:W-:Y:S01]  /*6560*/  USHF.L.U32 UR16, UR16, 0x3, URZ ;  /* 0x0000000310107899 */ /* 0x000fe2000800063f */
[----:B------:R-:W-:Y:S01]  /*6570*/  LEA.HI R134, R134, R3, RZ, 0x7 ;  /* 0x0000000386867211 */ /* 0x000fe200078f38ff */
[----:B------:R-:W-:Y:S01]  /*6580*/  IMAD.MOV.U32 R174, RZ, RZ, c[0x0][0x2a0] ;  /* 0x0000a800ffae7624 */ /* 0x000fe200078e00ff */
[----:B------:R-:W-:Y:S01]  /*6590*/  SHF.R.S32.HI R137, RZ, 0x5, R164 ;  /* 0x00000005ff897819 */ /* 0x000fe200000114a4 */
[----:B------:R-:W-:Y:S01]  /*65a0*/  UIMAD UR16, UR16, 0x44, UR17 ;  /* 0x00000044101078a4 */ /* 0x000fe2000f8e0211 */
[----:B------:R-:W-:Y:S01]  /*65b0*/  LOP3.LUT R164, R164, 0xffffffe0, RZ, 0xc0, !PT ;  /* 0xffffffe0a4a47812 */ /* 0x000fe200078ec0ff */
[----:B------:R-:W-:Y:S01]  /*65c0*/  IMAD.MOV.U32 R170, RZ, RZ, c[0x0][0x2b8] ;  /* 0x0000ae00ffaa7624 */ /* 0x000fe200078e00ff */
[----:B------:R-:W-:Y:S01]  /*65d0*/  SHF.R.S32.HI R136, RZ, 0x1f, R137 ;  /* 0x0000001fff887819 */ /* 0x000fe20000011489 */
[----:B---3--:R-:W-:Y:S01]  /*65e0*/  IMAD.MOV.U32 R169, RZ, RZ, c[0x0][0x2bc] ;  /* 0x0000af00ffa97624 */ /* 0x008fe200078e00ff */
[----:B------:R-:W-:Y:S01]  /*65f0*/  LOP3.LUT R135, R134, 0xffffff80, RZ, 0xc0, !PT ;  /* 0xffffff8086877812 */ /* 0x000fe200078ec0ff */
[----:B------:R-:W-:Y:S01]  /*6600*/  IMAD.IADD R164, R3, 0x1, -R164 ;  /* 0x0000000103a47824 */ /* 0x000fe200078e0aa4 */
[----:B------:R-:W-:-:S02]  /*6610*/  LEA.HI R136, R136, R137, RZ, 0x2 ;  /* 0x0000008988887211 */ /* 0x000fc400078f10ff */
[----:B------:R-:W-:Y:S02]  /*6620*/  SHF.R.S32.HI R134, RZ, 0x7, R134 ;  /* 0x00000007ff867819 */ /* 0x000fe40000011486 */
[----:B------:R-:W-:Y:S02]  /*6630*/  SHF.R.S32.HI R2, RZ, 0x1f, R164 ;  /* 0x0000001fff027819 */ /* 0x000fe400000114a4 */
[----:B------:R-:W-:Y:S02]  /*6640*/  LOP3.LUT R136, R136, 0xfffffffc, RZ, 0xc0, !PT ;  /* 0xfffffffc88887812 */ /* 0x000fe400078ec0ff */
[----:B------:R-:W-:Y:S02]  /*6650*/  LEA.HI R2, R2, R164, RZ, 0x4 ;  /* 0x000000a402027211 */ /* 0x000fe400078f20ff */
[----:B------:R-:W-:Y:S01]  /*6660*/  ISETP.NE.U32.AND P3, PT, RZ, c[0x0][0x2d8], PT ;  /* 0x0000b600ff007a0c */ /* 0x000fe20003f65070 */
[----:B------:R-:W-:Y:S01]  /*6670*/  IMAD.IADD R136, R137, 0x1, -R136 ;  /* 0x0000000189887824 */ /* 0x000fe200078e0a88 */
[----:B------:R-:W-:-:S02]  /*6680*/  LOP3.LUT R137, R2, 0x3ffffff0, RZ, 0xc0, !PT ;  /* 0x3ffffff002897812 */ /* 0x000fc400078ec0ff */
[----:B------:R-:W-:Y:S02]  /*6690*/  LEA.HI.SX32 R135, R2, R135, 0x1c ;  /* 0x0000008702877211 */ /* 0x000fe400078fe2ff */
[----:B------:R-:W-:Y:S01]  /*66a0*/  LEA.HI R2, R136, R136, RZ, 0x1 ;  /* 0x0000008888027211 */ /* 0x000fe200078f08ff */
[----:B------:R-:W-:Y:S01]  /*66b0*/  IMAD.IADD R164, R164, 0x1, -R137 ;  /* 0x00000001a4a47824 */ /* 0x000fe200078e0a89 */
[----:B------:R-:W-:Y:S01]  /*66c0*/  ISETP.NE.AND.EX P6, PT, RZ, c[0x0][0x324], PT, P6 ;  /* 0x0000c900ff007a0c */ /* 0x000fe20003fc5360 */
[----:B------:R-:W-:Y:S01]  /*66d0*/  IMAD R134, R134, -0x70, R135 ;  /* 0xffffff9086867824 */ /* 0x000fe200078e0287 */
[----:B------:R-:W-:Y:S01]  /*66e0*/  LOP3.LUT R137, R2, 0x3ffffffe, RZ, 0xc0, !PT ;  /* 0x3ffffffe02897812 */ /* 0x000fe200078ec0ff */
[----:B------:R-:W-:Y:S01]  /*66f0*/  IMAD.SHL.U32 R164, R164, 0x4, RZ ;  /* 0x00000004a4a47824 */ /* 0x000fe200078e00ff */
[----:B------:R-:W-:Y:S02]  /*6700*/  SHF.R.S32.HI R2, RZ, 0x1, R2 ;  /* 0x00000001ff027819 */ /* 0x000fe40000011402 */
[----:B------:R-:W-:Y:S01]  /*6710*/  ISETP.NE.AND.EX P3, PT, RZ, c[0x0][0x2dc], PT, P3 ;  /* 0x0000b700ff007a0c */ /* 0x000fe20003f65330 */
[----:B------:R-:W-:Y:S01]  /*6720*/  IMAD.IADD R137, R136, 0x1, -R137 ;  /* 0x0000000188897824 */ /* 0x000fe200078e0a89 */
[----:B------:R-:W-:Y:S01]  /*6730*/  LOP3.LUT R136, R3, 0x1f, RZ, 0xc0, !PT ;  /* 0x0000001f03887812 */ /* 0x000fe200078ec0ff */
[----:B------:R-:W-:-:S02]  /*6740*/  IMAD R135, R2, 0x40, R135 ;  /* 0x0000004002877824 */ /* 0x000fc400078e0287 */
[----:B------:R-:W-:Y:S01]  /*6750*/  IMAD R134, R2, 0x8, R134 ;  /* 0x0000000802867824 */ /* 0x000fe200078e0286 */
[----:B------:R-:W-:Y:S01]  /*6760*/  LOP3.LUT R2, R3, 0x3, RZ, 0xc0, !PT ;  /* 0x0000000303027812 */ /* 0x000fe200078ec0ff */
[----:B------:R-:W-:Y:S01]  /*6770*/  IMAD R132, R132, 0x80, R164 ;  /* 0x0000008084847824 */ /* 0x000fe200078e02a4 */
[----:B------:R-:W-:Y:S01]  /*6780*/  SHF.R.U32.HI R136, RZ, 0x2, R136 ;  /* 0x00000002ff887819 */ /* 0x000fe20000011688 */
[----:B------:R-:W-:Y:S02]  /*6790*/  IMAD.SHL.U32 R164, R164, 0x4, RZ ;  /* 0x00000004a4a47824 */ /* 0x000fe400078e00ff */
[C---:B------:R-:W-:Y:S01]  /*67a0*/  IMAD R135, R137.reuse, 0x4, R135 ;  /* 0x0000000489877824 */ /* 0x040fe200078e0287 */
[----:B------:R-:W-:Y:S01]  /*67b0*/  ISETP.LT.AND P5, PT, R132, c[0x0][0x178], P6 ;  /* 0x00005e0084007a0c */ /* 0x000fe200037a1270 */
[----:B------:R-:W-:Y:S01]  /*67c0*/  IMAD R134, R137, 0x4, R134 ;  /* 0x0000000489867824 */ /* 0x000fe200078e0286 */
[----:B------:R-:W-:Y:S01]  /*67d0*/  LOP3.LUT R164, R164, 0xfffffff0, RZ, 0xc0, !PT ;  /* 0xfffffff0a4a47812 */ /* 0x000fe200078ec0ff */
[----:B------:R-:W-:Y:S01]  /*67e0*/  IMAD R2, R136, 0x44, R2 ;  /* 0x0000004488027824 */ /* 0x000fe200078e0202 */
[C---:B------:R-:W-:Y:S01]  /*67f0*/  ISETP.LT.AND P2, PT, R132.reuse, c[0x0][0x178], P3 ;  /* 0x00005e0084007a0c */ /* 0x040fe20001f41270 */
[C---:B------:R-:W-:Y:S01]  /*6800*/  IMAD.WIDE R136, R132.reuse, 0x4, RZ ;  /* 0x0000000484887825 */ /* 0x040fe200078e02ff */
[----:B------:R-:W-:-:S02]  /*6810*/  IADD3 R132, R132, 0x40, RZ ;  /* 0x0000004084847810 */ /* 0x000fc40007ffe0ff */
[----:B------:R-:W-:Y:S01]  /*6820*/  IADD3 R2, R2, UR16, RZ ;  /* 0x0000001002027c10 */ /* 0x000fe2000fffe0ff */
[----:B------:R-:W-:Y:S01]  /*6830*/  IMAD R165, R165, 0x80, R135 ;  /* 0x00000080a5a57824 */ /* 0x000fe200078e0287 */
[----:B------:R-:W-:Y:S01]  /*6840*/  LOP3.LUT R135, R137, 0x3fffffff, RZ, 0xc0, !PT ;  /* 0x3fffffff89877812 */ /* 0x000fe200078ec0ff */
[----:B------:R-:W-:Y:S01]  /*6850*/  IMAD R164, R134, 0x220, R164 ;  /* 0x0000022086a47824 */ /* 0x000fe200078e02a4 */
[----:B------:R-:W-:Y:S02]  /*6860*/  LOP3.LUT R134, R136, 0xfffffff0, RZ, 0xc0, !PT ;  /* 0xfffffff088867812 */ /* 0x000fe400078ec0ff */
[----:B------:R-:W-:Y:S02]  /*6870*/  SHF.R.S32.HI R173, RZ, 0x1f, R165 ;  /* 0x0000001fffad7819 */ /* 0x000fe400000114a5 */
[C---:B------:R-:W-:Y:S01]  /*6880*/  ISETP.LT.AND P3, PT, R132.reuse, c[0x0][0x178], P3 ;  /* 0x00005e0084007a0c */ /* 0x040fe20001f61270 */
[----:B------:R-:W-:Y:S01]  /*6890*/  IMAD.WIDE.U32 R136, R165, c[0x0][0x2e0], R134 ;  /* 0x0000b800a5887a25 */ /* 0x000fe200078e0086 */
[----:B------:R-:W-:-:S03]  /*68a0*/  ISETP.LT.AND P6, PT, R132, c[0x0][0x178], P6 ;  /* 0x00005e0084007a0c */ /* 0x000fc600037c1270 */
[C---:B------:R-:W-:Y:S01]  /*68b0*/  IMAD R171, R173.reuse, c[0x0][0x2e0], RZ ;  /* 0x0000b800adab7a24 */ /* 0x040fe200078e02ff */
[----:B------:R-:W-:Y:S01]  /*68c0*/  IADD3 R172, P1, R136, c[0x0][0x320], RZ ;  /* 0x0000c80088ac7a10 */ /* 0x000fe20007f3e0ff */
[----:B------:R-:W-:Y:S01]  /*68d0*/  IMAD R173, R173, c[0x0][0x298], RZ ;  /* 0x0000a600adad7a24 */ /* 0x000fe200078e02ff */
[----:B------:R-:W-:Y:S01]  /*68e0*/  SEL R136, RZ, 0x1, !P3 ;  /* 0x00000001ff887807 */ /* 0x000fe20005800000 */
[----:B------:R-:W-:-:S04]  /*68f0*/  IMAD.WIDE.U32 R134, R165, c[0x0][0x298], R134 ;  /* 0x0000a600a5867a25 */ /* 0x000fc800078e0086 */
[C---:B------:R-:W-:Y:S01]  /*6900*/  IMAD R173, R165.reuse, c[0x0][0x29c], R173 ;  /* 0x0000a700a5ad7a24 */ /* 0x040fe200078e02ad */
[----:B------:R-:W-:Y:S01]  /*6910*/  IADD3 R176, P0, R134, c[0x0][0x2d8], RZ ;  /* 0x0000b60086b07a10 */ /* 0x000fe20007f1e0ff */
[----:B------:R-:W-:Y:S02]  /*6920*/  IMAD R171, R165, c[0x0][0x2e4], R171 ;  /* 0x0000b900a5ab7a24 */ /* 0x000fe400078e02ab */
[----:B------:R-:W-:Y:S01]  /*6930*/  IMAD.MOV.U32 R132, RZ, RZ, c[0x0][0x2a4] ;  /* 0x0000a900ff847624 */ /* 0x000fe200078e00ff */
[----:B------:R-:W-:Y:S02]  /*6940*/  IADD3.X R173, R135, c[0x0][0x2dc], R173, P0, !PT ;  /* 0x0000b70087ad7a10 */ /* 0x000fe400007fe4ad */
[----:B------:R-:W-:Y:S02]  /*6950*/  IADD3.X R171, R137, c[0x0][0x324], R171, P1, !PT ;  /* 0x0000c90089ab7a10 */ /* 0x000fe40000ffe4ab */
[----:B------:R-:W-:Y:S01]  /*6960*/  SEL R135, RZ, 0x1, !P2 ;  /* 0x00000001ff877807 */ /* 0x000fe20005000000 */
[----:B------:R-:W-:Y:S05]  /*6970*/  @P4 BRA `(.L_x_110) ;  /* 0x0000029000004947 */ /* 0x000fea0003800000 */
[----:B------:R-:W-:Y:S01]  /*6980*/  IMAD.MOV.U32 R132, RZ, RZ, c[0x0][0x358] ;  /* 0x0000d600ff847624 */ /* 0x000fe200078e00ff */
[----:B------:R-:W-:Y:S01]  /*6990*/  MOV R174, c[0x0][0x2a0] ;  /* 0x0000a80000ae7a02 */ /* 0x000fe20000000f00 */
[----:B------:R-:W-:Y:S01]  /*69a0*/  IMAD.MOV.U32 R169, RZ, RZ, c[0x0][0x2bc] ;  /* 0x0000af00ffa97624 */ /* 0x000fe200078e00ff */
[----:B------:R-:W-:-:S02]  /*69b0*/  MOV R170, c[0x0][0x2b8] ;  /* 0x0000ae0000aa7a02 */ /* 0x000fc40000000f00 */
[----:B------:R-:W-:Y:S01]  /*69c0*/  ISETP.NE.AND P0, PT, R132, 0x2, PT ;  /* 0x000000028400780c */ /* 0x000fe20003f05270 */
[----:B------:R-:W-:-:S12]  /*69d0*/  IMAD.MOV.U32 R132, RZ, RZ, c[0x0][0x2a4] ;  /* 0x0000a900ff847624 */ /* 0x000fd800078e00ff */
[----:B------:R-:W-:Y:S05]  /*69e0*/  @P0 BRA `(.L_x_111) ;  /* 0x000003b000000947 */ /* 0x000fea0003800000 */
[----:B------:R-:W-:Y:S01]  /*69f0*/  MOV R133, c[0x0][0x160] ;  /* 0x0000580000857a02 */ /* 0x000fe20000000f00 */
[----:B------:R-:W-:Y:S01]  /*6a00*/  IMAD.WIDE.U32 R138, R204, c[0x0][0x160], RZ ;  /* 0x00005800cc8a7a25 */ /* 0x000fe200078e00ff */
[----:B------:R-:W-:Y:S02]  /*6a10*/  SHF.R.S32.HI R134, RZ, 0x1f, R204 ;  /* 0x0000001fff867819 */ /* 0x000fe400000114cc */
[----:B------:R-:W-:-:S03]  /*6a20*/  SHF.R.S32.HI R133, RZ, 0x1f, R133 ;  /* 0x0000001fff857819 */ /* 0x000fc60000011485 */
[----:B------:R-:W-:Y:S02]  /*6a30*/  IMAD R134, R134, c[0x0][0x160], RZ ;  /* 0x0000580086867a24 */ /* 0x000fe400078e02ff */
[----:B------:R-:W-:-:S04]  /*6a40*/  IMAD.WIDE.U32 R140, R138, c[0x0][0x1b0], RZ ;  /* 0x00006c008a8c7a25 */ /* 0x000fc800078e00ff */
[----:B------:R-:W-:Y:S01]  /*6a50*/  IMAD R134, R204, R133, R134 ;  /* 0x00000085cc867224 */ /* 0x000fe200078e0286 */
[----:B------:R-:W-:-:S04]  /*6a60*/  MOV R133, c[0x0][0x1b0] ;  /* 0x00006c0000857a02 */ /* 0x000fc80000000f00 */
[----:B------:R-:W-:Y:S02]  /*6a70*/  IADD3 R134, R139, R134, RZ ;  /* 0x000000868b867210 */ /* 0x000fe40007ffe0ff */
[----:B------:R-:W-:-:S03]  /*6a80*/  SHF.R.S32.HI R133, RZ, 0x1f, R133 ;  /* 0x0000001fff857819 */ /* 0x000fc60000011485 */
[----:B------:R-:W-:-:S04]  /*6a90*/  IMAD R134, R134, c[0x0][0x1b0], RZ ;  /* 0x00006c0086867a24 */ /* 0x000fc800078e02ff */
[----:B------:R-:W-:Y:S01]  /*6aa0*/  IMAD R134, R133, R138, R134 ;  /* 0x0000008a85867224 */ /* 0x000fe200078e0286 */
[----:B------:R-:W-:Y:S01]  /*6ab0*/  MOV R133, c[0x0][0x170] ;  /* 0x00005c0000857a02 */ /* 0x000fe20000000f00 */
[----:B------:R-:W-:-:S03]  /*6ac0*/  IMAD.WIDE.U32 R138, R140, c[0x0][0x170], RZ ;  /* 0x00005c008c8a7a25 */ /* 0x000fc600078e00ff */
        /* <DEDUP_REMOVED lines=13> */
[----:B------:R-:W-:Y:S02]  /*6ba0*/  SHF.R.S32.HI R133, RZ, 0x1f, R133 ;  /* 0x0000001fff857819 */ /* 0x000fe40000011485 */
[----:B------:R-:W-:Y:S01]  /*6bb0*/  LEA R172, P0, R138, R172, 0x2 ;  /* 0x000000ac8aac7211 */ /* 0x000fe200078010ff */
[----:B------:R-:W-:-:S04]  /*6bc0*/  IMAD R134, R134, c[0x0][0x178], RZ ;  /* 0x00005e0086867a24 */ /* 0x000fc800078e02ff */
[----:B------:R-:W-:-:S05]  /*6bd0*/  IMAD R133, R133, R140, R134 ;  /* 0x0000008c85857224 */ /* 0x000fca00078e0286 */
[----:B------:R-:W-:-:S04]  /*6be0*/  IADD3 R133, R139, R133, RZ ;  /* 0x000000858b857210 */ /* 0x000fc80007ffe0ff */
[----:B------:R-:W-:Y:S01]  /*6bf0*/  LEA.HI.X R171, R138, R171, R133, 0x2, P0 ;  /* 0x000000ab8aab7211 */ /* 0x000fe200000f1485 */
[----:B------:R-:W-:Y:S05]  /*6c00*/  BRA `(.L_x_111) ;  /* 0x0000019000007947 */ /* 0x000fea0003800000 */
.L_x_110:
[----:B------:R-:W-:-:S13]  /*6c10*/  ISETP.NE.AND P0, PT, R133, R204, PT ;  /* 0x000000cc8500720c */ /* 0x000fda0003f05270 */
[----:B------:R-:W-:Y:S01]  /*6c20*/  BAR.RED.AND.DEFER_BLOCKING 0x0, P0 ;  /* 0x0000000000007b1d */ /* 0x000fe20000014400 */
[----:B------:R-:W-:-:S04]  /*6c30*/  ISETP.NE.AND P0, PT, R204, RZ, PT ;  /* 0x000000ffcc00720c */ /* 0x000fc80003f05270 */
[----:B------:R-:W-:Y:S02]  /*6c40*/  SEL R176, R176, R172, !P0 ;  /* 0x000000acb0b07207 */ /* 0x000fe40004000000 */
[----:B------:R-:W-:Y:S02]  /*6c50*/  SEL R173, R173, R171, !P0 ;  /* 0x000000abadad7207 */ /* 0x000fe40004000000 */
[----:B------:R-:W-:Y:S02]  /*6c60*/  SEL R170, R170, c[0x0][0x300], !P0 ;  /* 0x0000c000aaaa7a07 */ /* 0x000fe40004000000 */
[----:B------:R-:W-:Y:S02]  /*6c70*/  SEL R169, R169, c[0x0][0x304], !P0 ;  /* 0x0000c100a9a97a07 */ /* 0x000fe40004000000 */
[----:B------:R-:W-:Y:S02]  /*6c80*/  SEL R174, R174, c[0x0][0x2e8], !P0 ;  /* 0x0000ba00aeae7a07 */ /* 0x000fe40004000000 */
[----:B------:R-:W-:-:S02]  /*6c90*/  @P0 SEL R136, RZ, 0x1, !P6 ;  /* 0x00000001ff880807 */ /* 0x000fc40007000000 */
[----:B------:R-:W-:Y:S02]  /*6ca0*/  @P0 SEL R135, RZ, 0x1, !P5 ;  /* 0x00000001ff870807 */ /* 0x000fe40006800000 */
[----:B------:R-:W-:Y:S01]  /*6cb0*/  SEL R132, R132, c[0x0][0x2ec], !P0 ;  /* 0x0000bb0084847a07 */ /* 0x000fe20004000000 */
[----:B------:R-:W1:Y:S02]  /*6cc0*/  B2R.RESULT RZ, P1 ;  /* 0x0000000000ff731c */ /* 0x000e640000024000 */
[----:B-1----:R-:W-:Y:S05]  /*6cd0*/  @!P1 BRA `(.L_x_112) ;  /* 0x000000a000009947 */ /* 0x002fea0003800000 */
[----:B------:R-:W-:-:S12]  /*6ce0*/  ISETP.GT.AND P1, PT, R3, RZ, PT ;  /* 0x000000ff0300720c */ /* 0x000fd80003f24270 */
.L_x_114:
[----:B------:R-:W-:Y:S01]  /*6cf0*/  YIELD ;  /* 0x0000000000007946 */ /* 0x000fe20003800000 */
[----:B------:R-:W-:Y:S05]  /*6d00*/  @P1 BRA `(.L_x_113) ;  /* 0x0000002000001947 */ /* 0x000fea0003800000 */
[----:B------:R-:W2:Y:S02]  /*6d10*/  LDG.E.STRONG.GPU R133, [R166.64] ;  /* 0x00000014a6857981 */ /* 0x000ea4000c1ef900 */
[----:B--2---:R-:W-:-:S05]  /*6d20*/  CCTL.IVALL ;  /* 0x00000000ff00798f */ /* 0x004fca0002000000 */
.L_x_113:
[----:B------:R-:W-:Y:S01]  /*6d30*/  ISETP.NE.AND P0, PT, R133, R204, PT ;  /* 0x000000cc8500720c */ /* 0x000fe20003f05270 */
[----:B------:R-:W-:-:S12]  /*6d40*/  WARPSYNC 0xffffffff ;  /* 0xffffffff00007948 */ /* 0x000fd80003800000 */
[----:B------:R-:W-:Y:S06]  /*6d50*/  BAR.RED.AND.DEFER_BLOCKING 0x0, P0 ;  /* 0x0000000000007b1d */ /* 0x000fec0000014400 */
[----:B------:R-:W1:Y:S02]  /*6d60*/  B2R.RESULT RZ, P0 ;  /* 0x0000000000ff731c */ /* 0x000e640000004000 */
[----:B-1----:R-:W-:Y:S05]  /*6d70*/  @P0 BRA `(.L_x_114) ;  /* 0xffffff7000000947 */ /* 0x002fea000383ffff */
.L_x_112:
[----:B------:R-:W-:Y:S01]  /*6d80*/  WARPSYNC 0xffffffff ;  /* 0xffffffff00007948 */ /* 0x000fe20003800000 */
[----:B------:R-:W-:Y:S06]  /*6d90*/  BAR.SYNC.DEFER_BLOCKING 0x0 ;  /* 0x0000000000007b1d */ /* 0x000fec0000010000 */
.L_x_111:
[----:B-----5:R-:W-:Y:S01]  /*6da0*/  FSETP.NEU.AND P0, PT, R168, RZ, PT ;  /* 0x000000ffa800720b */ /* 0x020fe20003f0d000 */
[----:B------:R-:W-:Y:S01]  /*6db0*/  ULDC UR6, c[0x0][0x160] ;  /* 0x0000580000067ab9 */ /* 0x000fe20000000800 */
[----:B------:R-:W-:Y:S01]  /*6dc0*/  BSSY B0, `(.L_x_115) ;  /* 0x000041b000007945 */ /* 0x000fe20003800000 */
[----:B------:R-:W-:-:S02]  /*6dd0*/  ULDC.64 UR4, c[0x0][0x170] ;  /* 0x00005c0000047ab9 */ /* 0x000fc40000000a00 */
[----:B------:R-:W-:-:S03]  /*6de0*/  UIMAD UR4, UR4, UR6, URZ ;  /* 0x00000006040472a4 */ /* 0x000fc6000f8e023f */
[----:B------:R-:W-:Y:S02]  /*6df0*/  ULDC UR6, c[0x0][0x1b0] ;  /* 0x00006c0000067ab9 */ /* 0x000fe40000000800 */
[----:B------:R-:W-:-:S04]  /*6e00*/  UIMAD UR5, UR4, UR5, URZ ;  /* 0x00000005040572a4 */ /* 0x000fc8000f8e023f */
[----:B------:R-:W-:Y:S01]  /*6e10*/  UIMAD UR6, UR5, UR6, URZ ;  /* 0x00000006050672a4 */ /* 0x000fe2000f8e023f */
[----:B------:R-:W-:Y:S05]  /*6e20*/  @!P0 BRA `(.L_x_116) ;  /* 0x0000292000008947 */ /* 0x000fea0003800000 */
[----:B------:R-:W-:Y:S01]  /*6e30*/  PRMT R135, R135, 0x9910, RZ ;  /* 0x0000991087877816 */ /* 0x000fe200000000ff */
[----:B------:R-:W-:Y:S01]  /*6e40*/  CS2R R144, SRZ ;  /* 0x0000000000907805 */ /* 0x000fe2000001ff00 */
[----:B------:R-:W-:Y:S01]  /*6e50*/  PRMT R133, R136, 0x9910, RZ ;  /* 0x0000991088857816 */ /* 0x000fe200000000ff */
[----:B------:R-:W-:Y:S01]  /*6e60*/  CS2R R146, SRZ ;  /* 0x0000000000927805 */ /* 0x000fe2000001ff00 */
[----:B------:R-:W-:Y:S01]  /*6e70*/  ISETP.NE.AND P1, PT, R135, RZ, PT ;  /* 0x000000ff8700720c */ /* 0x000fe20003f25270 */
[----:B------:R-:W-:Y:S01]  /*6e80*/  CS2R R140, SRZ ;  /* 0x00000000008c7805 */ /* 0x000fe2000001ff00 */
[----:B------:R-:W-:Y:S01]  /*6e90*/  ISETP.NE.AND P0, PT, R133, RZ, PT ;  /* 0x000000ff8500720c */ /* 0x000fe20003f05270 */
[----:B------:R-:W-:Y:S01]  /*6ea0*/  CS2R R142, SRZ ;  /* 0x00000000008e7805 */ /* 0x000fe2000001ff00 */
[C---:B------:R-:W-:Y:S02]  /*6eb0*/  ISETP.LT.AND P3, PT, R165.reuse, UR6, P1 ;  /* 0x00000006a5007c0c */ /* 0x040fe40008f61270 */
[C---:B------:R-:W-:Y:S01]  /*6ec0*/  IADD3 R177, R165.reuse, 0x2, RZ ;  /* 0x00000002a5b17810 */ /* 0x040fe20007ffe0ff */
[----:B------:R-:W-:Y:S01]  /*6ed0*/  CS2R R138, SRZ ;  /* 0x00000000008a7805 */ /* 0x000fe2000001ff00 */
[----:B------:R-:W-:Y:S01]  /*6ee0*/  ISETP.LT.AND P2, PT, R165, UR6, P0 ;  /* 0x00000006a5007c0c */ /* 0x000fe20008741270 */
[----:B------:R-:W-:-:S08]  /*6ef0*/  ULDC.64 UR4, c[0x0][0x300] ;  /* 0x0000c00000047ab9 */ /* 0x000fd00000000a00 */
[----:B------:R-:W-:Y:S02]  /*6f00*/  @P3 MOV R134, R176 ;  /* 0x000000b000863202 */ /* 0x000fe40000000f00 */
[----:B------:R-:W-:-:S05]  /*6f10*/  @P3 MOV R135, R173 ;  /* 0x000000ad00873202 */ /* 0x000fca0000000f00 */
[----:B------:R1:W2:Y:S01]  /*6f20*/  @P3 LDG.E.LTC128B.128 R144, [R134.64] ;  /* 0x0000001486903981 */ /* 0x0002a2000c1e1d20 */
[----:B------:R-:W-:Y:S01]  /*6f30*/  ISETP.LT.AND P3, PT, R177, UR6, P1 ;  /* 0x00000006b1007c0c */ /* 0x000fe20008f61270 */
[----:B------:R-:W-:Y:S01]  /*6f40*/  CS2R R136, SRZ ;  /* 0x0000000000887805 */ /* 0x000fe2000001ff00 */
[----:B-1----:R-:W-:Y:S02]  /*6f50*/  @P2 MOV R134, R176 ;  /* 0x000000b000862202 */ /* 0x002fe40000000f00 */
[----:B------:R-:W-:-:S05]  /*6f60*/  @P2 MOV R135, R173 ;  /* 0x000000ad00872202 */ /* 0x000fca0000000f00 */
[----:B------:R1:W3:Y:S01]  /*6f70*/  @P2 LDG.E.LTC128B.128 R140, [R134.64+0x100] ;  /* 0x00010014868c2981 */ /* 0x0002e2000c1e1d20 */
[----:B------:R-:W-:-:S04]  /*6f80*/  IADD3 R174, P2, R174, R176, RZ ;  /* 0x000000b0aeae7210 */ /* 0x000fc80007f5e0ff */
[----:B------:R-:W-:Y:S02]  /*6f90*/  IADD3.X R175, R132, R173, RZ, P2, !PT ;  /* 0x000000ad84af7210 */ /* 0x000fe400017fe4ff */
[----:B------:R-:W-:-:S03]  /*6fa0*/  ISETP.LT.AND P2, PT, R177, UR6, P0 ;  /* 0x00000006b1007c0c */ /* 0x000fc60008741270 */
[----:B------:R-:W4:Y:S01]  /*6fb0*/  @P3 LDG.E.LTC128B.128 R136, [R174.64] ;  /* 0x00000014ae883981 */ /* 0x000f22000c1e1d20 */
[----:B------:R-:W-:-:S09]  /*6fc0*/  CS2R R132, SRZ ;  /* 0x0000000000847805 */ /* 0x000fd2000001ff00 */
[----:B------:R-:W-:Y:S02]  /*6fd0*/  @P2 MOV R148, R174 ;  /* 0x000000ae00942202 */ /* 0x000fe40000000f00 */
[----:B------:R-:W-:Y:S01]  /*6fe0*/  @P2 MOV R149, R175 ;  /* 0x000000af00952202 */ /* 0x000fe20000000f00 */
[----:B-1----:R-:W-:-:S06]  /*6ff0*/  CS2R R134, SRZ ;  /* 0x0000000000867805 */ /* 0x002fcc000001ff00 */
[----:B------:R1:W5:Y:S04]  /*7000*/  @P2 LDG.E.LTC128B.128 R132, [R148.64+0x100] ;  /* 0x0001001494842981 */ /* 0x000368000c1e1d20 */
[----:B------:R-:W-:Y:S01]  /*7010*/  BAR.SYNC.DEFER_BLOCKING 0x0 ;  /* 0x0000000000007b1d */ /* 0x000fe20000010000 */
[C---:B------:R-:W-:Y:S02]  /*7020*/  ISETP.LT.AND P3, PT, R165.reuse, UR6, P5 ;  /* 0x00000006a5007c0c */ /* 0x040fe4000af61270 */
[----:B------:R-:W-:Y:S02]  /*7030*/  ISETP.LT.AND P2, PT, R165, UR6, P6 ;  /* 0x00000006a5007c0c */ /* 0x000fe4000b741270 */
[----:B------:R-:W-:Y:S01]  /*7040*/  ISETP.LT.AND P4, PT, R177, UR6, P6 ;  /* 0x00000006b1007c0c */ /* 0x000fe2000b781270 */
[----:B------:R-:W-:Y:S04]  /*7050*/  STS.64 [R2.X8], R4 ;  /* 0x0000000402007388 */ /* 0x000fe80000008a00 */
[----:B------:R-:W-:Y:S04]  /*7060*/  STS.64 [R2.X8+0x20], R8 ;  /* 0x0000200802007388 */ /* 0x000fe80000008a00 */
[----:B------:R-:W-:Y:S04]  /*7070*/  STS.64 [R2.X8+0x40], R12 ;  /* 0x0000400c02007388 */ /* 0x000fe80000008a00 */
[----:B------:R-:W-:Y:S04]  /*7080*/  STS.64 [R2.X8+0x60], R16 ;  /* 0x0000601002007388 */ /* 0x000fe80000008a00 */
[----:B------:R-:W-:Y:S04]  /*7090*/  STS.64 [R2.X8+0x80], R20 ;  /* 0x0000801402007388 */ /* 0x000fe80000008a00 */
[----:B------:R-:W-:Y:S04]  /*70a0*/  STS.64 [R2.X8+0xa0], R24 ;  /* 0x0000a01802007388 */ /* 0x000fe80000008a00 */
[----:B------:R-:W-:Y:S04]  /*70b0*/  STS.64 [R2.X8+0xc0], R28 ;  /* 0x0000c01c02007388 */ /* 0x000fe80000008a00 */
[----:B------:R1:W-:Y:S04]  /*70c0*/  STS.64 [R2.X8+0xe0], R32 ;  /* 0x0000e02002007388 */ /* 0x0003e80000008a00 */
[----:B------:R-:W-:Y:S01]  /*70d0*/  BAR.SYNC.DEFER_BLOCKING 0x0 ;  /* 0x0000000000007b1d */ /* 0x000fe20000010000 */
[----:B-1----:R-:W-:-:S05]  /*70e0*/  IADD3 R32, R165, 0x8, RZ ;  /* 0x00000008a5207810 */ /* 0x002fca0007ffe0ff */
[----:B------:R-:W1:Y:S04]  /*70f0*/  LDS.128 R152, [R164] ;  /* 0x00000000a4987984 */ /* 0x000e680000000c00 */
[----:B------:R-:W1:Y:S04]  /*7100*/  LDS.128 R148, [R164+0x100] ;  /* 0x00010000a4947984 */ /* 0x000e680000000c00 */
[----:B------:R-:W1:Y:S04]  /*7110*/  LDS.128 R160, [R164+0x440] ;  /* 0x00044000a4a07984 */ /* 0x000e680000000c00 */
[----:B------:R-:W1:Y:S01]  /*7120*/  LDS.128 R156, [R164+0x540] ;  /* 0x00054000a49c7984 */ /* 0x000e620000000c00 */
[----:B------:R-:W-:Y:S01]  /*7130*/  IADD3 R33, R165, 0xa, RZ ;  /* 0x0000000aa5217810 */ /* 0x000fe20007ffe0ff */
[----:B--2---:R-:W-:-:S02]  /*7140*/  FMUL R4, R144, R168 ;  /* 0x000000a890047220 */ /* 0x004fc40000400000 */
[----:B------:R-:W-:Y:S02]  /*7150*/  FMUL R5, R146, R168 ;  /* 0x000000a892057220 */ /* 0x000fe40000400000 */
[----:B-1----:R-:W-:Y:S02]  /*7160*/  FFMA R152, R152, R0, R4 ;  /* 0x0000000098987223 */ /* 0x002fe40000000004 */
[-C--:B------:R-:W-:Y:S02]  /*7170*/  FMUL R4, R147, R168.reuse ;  /* 0x000000a893047220 */ /* 0x080fe40000400000 */
[----:B------:R-:W-:Y:S02]  /*7180*/  FMUL R8, R145, R168 ;  /* 0x000000a891087220 */ /* 0x000fe40000400000 */
[-C--:B------:R-:W-:Y:S02]  /*7190*/  FFMA R154, R154, R0.reuse, R5 ;  /* 0x000000009a9a7223 */ /* 0x080fe40000000005 */
[----:B------:R-:W-:-:S02]  /*71a0*/  FFMA R155, R155, R0, R4 ;  /* 0x000000009b9b7223 */ /* 0x000fc40000000004 */
[----:B------:R-:W-:Y:S02]  /*71b0*/  FFMA R153, R153, R0, R8 ;  /* 0x0000000099997223 */ /* 0x000fe40000000008 */
[-C--:B---3--:R-:W-:Y:S02]  /*71c0*/  FMUL R5, R142, R168.reuse ;  /* 0x000000a88e057220 */ /* 0x088fe40000400000 */
[-C--:B------:R-:W-:Y:S02]  /*71d0*/  FMUL R4, R143, R168.reuse ;  /* 0x000000a88f047220 */ /* 0x080fe40000400000 */
[-C--:B------:R-:W-:Y:S02]  /*71e0*/  FMUL R9, R140, R168.reuse ;  /* 0x000000a88c097220 */ /* 0x080fe40000400000 */
[----:B------:R-:W-:Y:S02]  /*71f0*/  FMUL R8, R141, R168 ;  /* 0x000000a88d087220 */ /* 0x000fe40000400000 */
[-C--:B------:R-:W-:Y:S01]  /*7200*/  FFMA R150, R150, R0.reuse, R5 ;  /* 0x0000000096967223 */ /* 0x080fe20000000005 */
[-C--:B------:R-:W-:Y:S01]  /*7210*/  @P3 MOV R5, R171.reuse ;  /* 0x000000ab00053202 */ /* 0x080fe20000000f00 */
[----:B------:R-:W-:Y:S01]  /*7220*/  FFMA R151, R151, R0, R4 ;  /* 0x0000000097977223 */ /* 0x000fe20000000004 */
[----:B------:R-:W-:Y:S01]  /*7230*/  @P3 MOV R4, R172 ;  /* 0x000000ac00043202 */ /* 0x000fe20000000f00 */
[-C--:B------:R-:W-:Y:S01]  /*7240*/  FFMA R148, R148, R0.reuse, R9 ;  /* 0x0000000094947223 */ /* 0x080fe20000000009 */
[----:B------:R-:W-:Y:S01]  /*7250*/  @P2 MOV R9, R171 ;  /* 0x000000ab00092202 */ /* 0x000fe20000000f00 */
[----:B------:R-:W-:Y:S01]  /*7260*/  FFMA R149, R149, R0, R8 ;  /* 0x0000000095957223 */ /* 0x000fe20000000008 */
[----:B------:R-:W-:Y:S01]  /*7270*/  @P2 MOV R8, R172 ;  /* 0x000000ac00082202 */ /* 0x000fe20000000f00 */
[----:B------:R4:W-:Y:S01]  /*7280*/  @P3 STG.E.128 [R4.64], R152 ;  /* 0x0000009804003986 */ /* 0x0009e2000c101d14 */
[----:B------:R-:W-:-:S03]  /*7290*/  IADD3 R24, P3, R172, c[0x0][0x2e8], RZ ;  /* 0x0000ba00ac187a10 */ /* 0x000fc60007f7e0ff */
[----:B------:R1:W-:Y:S01]  /*72a0*/  @P2 STG.E.128 [R8.64+0x100], R148 ;  /* 0x0001009408002986 */ /* 0x0003e2000c101d14 */
[----:B------:R-:W-:Y:S02]  /*72b0*/  ISETP.LT.AND P2, PT, R177, UR6, P5 ;  /* 0x00000006b1007c0c */ /* 0x000fe4000af41270 */
[----:B------:R-:W-:Y:S02]  /*72c0*/  IADD3.X R25, R171, c[0x0][0x2ec], RZ, P3, !PT ;  /* 0x0000bb00ab197a10 */ /* 0x000fe40001ffe4ff */
[----:B------:R-:W-:Y:S01]  /*72d0*/  ISETP.LT.AND P3, PT, R32, UR6, P1 ;  /* 0x0000000620007c0c */ /* 0x000fe20008f61270 */
[-C--:B----4-:R-:W-:Y:S02]  /*72e0*/  FMUL R4, R136, R168.reuse ;  /* 0x000000a888047220 */ /* 0x090fe40000400000 */
[----:B------:R-:W-:Y:S02]  /*72f0*/  FMUL R5, R138, R168 ;  /* 0x000000a88a057220 */ /* 0x000fe40000400000 */
[----:B------:R-:W-:-:S02]  /*7300*/  FFMA R160, R160, R0, R4 ;  /* 0x00000000a0a07223 */ /* 0x000fc40000000004 */
[-C--:B------:R-:W-:Y:S02]  /*7310*/  FMUL R4, R139, R168.reuse ;  /* 0x000000a88b047220 */ /* 0x080fe40000400000 */
[----:B-1----:R-:W-:Y:S02]  /*7320*/  FMUL R8, R137, R168 ;  /* 0x000000a889087220 */ /* 0x002fe40000400000 */
[----:B------:R-:W-:Y:S02]  /*7330*/  FFMA R163, R163, R0, R4 ;  /* 0x00000000a3a37223 */ /* 0x000fe40000000004 */
[----:B-----5:R-:W-:Y:S02]  /*7340*/  FMUL R4, R132, R168 ;  /* 0x000000a884047220 */ /* 0x020fe40000400000 */
[-C--:B------:R-:W-:Y:S02]  /*7350*/  FFMA R161, R161, R0.reuse, R8 ;  /* 0x00000000a1a17223 */ /* 0x080fe40000000008 */
[----:B------:R-:W-:-:S02]  /*7360*/  FFMA R162, R162, R0, R5 ;  /* 0x00000000a2a27223 */ /* 0x000fc40000000005 */
[----:B------:R-:W-:Y:S02]  /*7370*/  FFMA R156, R156, R0, R4 ;  /* 0x000000009c9c7223 */ /* 0x000fe40000000004 */
[-C--:B------:R-:W-:Y:S01]  /*7380*/  FMUL R5, R134, R168.reuse ;  /* 0x000000a886057220 */ /* 0x080fe20000400000 */
[----:B------:R-:W-:Y:S01]  /*7390*/  @P2 STG.E.128 [R24.64], R160 ;  /* 0x000000a018002986 */ /* 0x000fe2000c101d14 */
[----:B------:R-:W-:Y:S01]  /*73a0*/  FMUL R4, R135, R168 ;  /* 0x000000a887047220 */ /* 0x000fe20000400000 */
[----:B------:R-:W-:Y:S01]  /*73b0*/  IADD3 R176, P2, R170, R176, RZ ;  /* 0x000000b0aab07210 */ /* 0x000fe20007f5e0ff */
[----:B------:R-:W-:Y:S02]  /*73c0*/  FMUL R8, R133, R168 ;  /* 0x000000a885087220 */ /* 0x000fe40000400000 */
[-C--:B------:R-:W-:Y:S01]  /*73d0*/  FFMA R158, R158, R0.reuse, R5 ;  /* 0x000000009e9e7223 */ /* 0x080fe20000000005 */
[----:B------:R-:W-:Y:S01]  /*73e0*/  @P4 MOV R5, R25 ;  /* 0x0000001900054202 */ /* 0x000fe20000000f00 */
[----:B------:R-:W-:Y:S01]  /*73f0*/  FFMA R159, R159, R0, R4 ;  /* 0x000000009f9f7223 */ /* 0x000fe20000000004 */
[----:B------:R-:W-:Y:S01]  /*7400*/  @P4 MOV R4, R24 ;  /* 0x0000001800044202 */ /* 0x000fe20000000f00 */
[----:B------:R-:W-:Y:S01]  /*7410*/  FFMA R157, R157, R0, R8 ;  /* 0x000000009d9d7223 */ /* 0x000fe20000000008 */
[----:B------:R-:W-:-:S02]  /*7420*/  IADD3.X R177, R169, R173, RZ, P2, !PT ;  /* 0x000000ada9b17210 */ /* 0x000fc400017fe4ff */
[----:B------:R-:W-:Y:S02]  /*7430*/  ISETP.LT.AND P2, PT, R32, UR6, P0 ;  /* 0x0000000620007c0c */ /* 0x000fe40008741270 */
[----:B------:R1:W-:Y:S04]  /*7440*/  @P4 STG.E.128 [R4.64+0x100], R156 ;  /* 0x0001009c04004986 */ /* 0x0003e8000c101d14 */
[----:B------:R-:W2:Y:S01]  /*7450*/  @P3 LDG.E.LTC128B.128 R144, [R176.64] ;  /* 0x00000014b0903981 */ /* 0x000ea2000c1e1d20 */
[----:B------:R-:W-:-:S06]  /*7460*/  ISETP.LT.AND P3, PT, R33, UR6, P1 ;  /* 0x0000000621007c0c */ /* 0x000fcc0008f61270 */
[----:B-1----:R-:W-:Y:S02]  /*7470*/  @P2 MOV R4, R176 ;  /* 0x000000b000042202 */ /* 0x002fe40000000f00 */
[----:B------:R-:W-:-:S05]  /*7480*/  @P2 MOV R5, R177 ;  /* 0x000000b100052202 */ /* 0x000fca0000000f00 */
[----:B------:R1:W3:Y:S01]  /*7490*/  @P2 LDG.E.LTC128B.128 R140, [R4.64+0x100] ;  /* 0x00010014048c2981 */ /* 0x0002e2000c1e1d20 */
[----:B------:R-:W-:-:S04]  /*74a0*/  IADD3 R28, P2, R170, R174, RZ ;  /* 0x000000aeaa1c7210 */ /* 0x000fc80007f5e0ff */
[----:B------:R-:W-:Y:S02]  /*74b0*/  IADD3.X R29, R169, R175, RZ, P2, !PT ;  /* 0x000000afa91d7210 */ /* 0x000fe400017fe4ff */
[----:B------:R-:W-:-:S03]  /*74c0*/  IADD3 R21, P2, R170, 0x100, RZ ;  /* 0x00000100aa157810 */ /* 0x000fc60007f5e0ff */
[----:B------:R-:W4:Y:S01]  /*74d0*/  @P3 LDG.E.LTC128B.128 R136, [R28.64] ;  /* 0x000000141c883981 */ /* 0x000f22000c1e1d20 */
[----:B------:R-:W-:Y:S02]  /*74e0*/  ISETP.LT.AND P3, PT, R33, UR6, P0 ;  /* 0x0000000621007c0c */ /* 0x000fe40008761270 */
[----:B------:R-:W-:Y:S02]  /*74f0*/  IADD3.X R20, RZ, R169, RZ, P2, !PT ;  /* 0x000000a9ff147210 */ /* 0x000fe400017fe4ff */
[----:B-1----:R-:W-:-:S04]  /*7500*/  IADD3 R4, P2, R21, R174, RZ ;  /* 0x000000ae15047210 */ /* 0x002fc80007f5e0ff */
[----:B------:R-:W-:-:S05]  /*7510*/  IADD3.X R5, R20, R175, RZ, P2, !PT ;  /* 0x000000af14057210 */ /* 0x000fca00017fe4ff */
[----:B------:R1:W5:Y:S04]  /*7520*/  @P3 LDG.E.LTC128B.128 R132, [R4.64] ;  /* 0x0000001404843981 */ /* 0x000368000c1e1d20 */
[----:B------:R-:W-:Y:S01]  /*7530*/  BAR.SYNC.DEFER_BLOCKING 0x0 ;  /* 0x0000000000007b1d */ /* 0x000fe20000010000 */
[----:B------:R-:W-:Y:S01]  /*7540*/  ISETP.LT.AND P3, PT, R32, UR6, P5 ;  /* 0x0000000620007c0c */ /* 0x000fe2000af61270 */
[----:B------:R-:W-:Y:S01]  /*7550*/  UIADD3 UR4, UP0, UR4, 0x100, URZ ;  /* 0x0000010004047890 */ /* 0x000fe2000ff1e03f */
[----:B------:R-:W-:Y:S02]  /*7560*/  IADD3 R172, P2, R172, c[0x0][0x300], RZ ;  /* 0x0000c000acac7a10 */ /* 0x000fe40007f5e0ff */
[----:B------:R-:W-:Y:S01]  /*7570*/  ISETP.LT.AND P4, PT, R33, UR6, P5 ;  /* 0x0000000621007c0c */ /* 0x000fe2000af81270 */
[----:B------:R-:W-:Y:S01]  /*7580*/  UIADD3.X UR5, URZ, UR5, URZ, UP0, !UPT ;  /* 0x000000053f057290 */ /* 0x000fe200087fe43f */
[----:B------:R-:W-:-:S02]  /*7590*/  IADD3.X R173, R171, c[0x0][0x304], RZ, P2, !PT ;  /* 0x0000c100abad7a10 */ /* 0x000fc400017fe4ff */
[----:B------:R-:W-:Y:S01]  /*75a0*/  ISETP.LT.AND P2, PT, R32, UR6, P6 ;  /* 0x0000000620007c0c */ /* 0x000fe2000b741270 */
[----:B------:R-:W-:Y:S04]  /*75b0*/  STS.64 [R2.X8], R6 ;  /* 0x0000000602007388 */ /* 0x000fe80000008a00 */
[----:B------:R-:W-:Y:S04]  /*75c0*/  STS.64 [R2.X8+0x20], R10 ;  /* 0x0000200a02007388 */ /* 0x000fe80000008a00 */
[----:B------:R-:W-:Y:S04]  /*75d0*/  STS.64 [R2.X8+0x40], R14 ;  /* 0x0000400e02007388 */ /* 0x000fe80000008a00 */
[----:B------:R-:W-:Y:S04]  /*75e0*/  STS.64 [R2.X8+0x60], R18 ;  /* 0x0000601202007388 */ /* 0x000fe80000008a00 */
[----:B------:R-:W-:Y:S04]  /*75f0*/  STS.64 [R2.X8+0x80], R22 ;  /* 0x0000801602007388 */ /* 0x000fe80000008a00 */
[----:B------:R1:W-:Y:S04]  /*7600*/  STS.64 [R2.X8+0xa0], R26 ;  /* 0x0000a01a02007388 */ /* 0x0003e80000008a00 */
[----:B------:R-:W-:Y:S04]  /*7610*/  STS.64 [R2.X8+0xc0], R30 ;  /* 0x0000c01e02007388 */ /* 0x000fe80000008a00 */
[----:B------:R-:W-:Y:S04]  /*7620*/  STS.64 [R2.X8+0xe0], R34 ;  /* 0x0000e02202007388 */ /* 0x000fe80000008a00 */
[----:B------:R-:W-:Y:S06]  /*7630*/  BAR.SYNC.DEFER_BLOCKING 0x0 ;  /* 0x0000000000007b1d */ /* 0x000fec0000010000 */
[----:B-1----:R-:W1:Y:S04]  /*7640*/  LDS.128 R4, [R164] ;  /* 0x00000000a4047984 */ /* 0x002e680000000c00 */
[----:B------:R-:W1:Y:S04]  /*7650*/  LDS.128 R16, [R164+0x100] ;  /* 0x00010000a4107984 */ /* 0x000e680000000c00 */
[----:B------:R-:W1:Y:S01]  /*7660*/  LDS.128 R12, [R164+0x440] ;  /* 0x00044000a40c7984 */ /* 0x000e620000000c00 */
[----:B------:R-:W-:Y:S01]  /*7670*/  IADD3 R27, R165, 0x12, RZ ;  /* 0x00000012a51b7810 */ /* 0x000fe20007ffe0ff */
[----:B--2---:R-:W-:-:S02]  /*7680*/  FMUL R8, R144, R168 ;  /* 0x000000a890087220 */ /* 0x004fc40000400000 */
[----:B------:R-:W-:Y:S02]  /*7690*/  FMUL R26, R145, R168 ;  /* 0x000000a8911a7220 */ /* 0x000fe40000400000 */
[----:B-1----:R-:W-:Y:S02]  /*76a0*/  FFMA R4, R4, R0, R8 ;  /* 0x0000000004047223 */ /* 0x002fe40000000008 */
[----:B------:R-:W1:Y:S01]  /*76b0*/  LDS.128 R8, [R164+0x540] ;  /* 0x00054000a4087984 */ /* 0x000e620000000c00 */
[-C--:B------:R-:W-:Y:S02]  /*76c0*/  FMUL R23, R146, R168.reuse ;  /* 0x000000a892177220 */ /* 0x080fe40000400000 */
[----:B------:R-:W-:Y:S02]  /*76d0*/  FMUL R22, R147, R168 ;  /* 0x000000a893167220 */ /* 0x000fe40000400000 */
[-C--:B------:R-:W-:Y:S01]  /*76e0*/  FFMA R5, R5, R0.reuse, R26 ;  /* 0x0000000005057223 */ /* 0x080fe2000000001a */
[----:B------:R-:W-:Y:S01]  /*76f0*/  IADD3 R26, R165, 0x10, RZ ;  /* 0x00000010a51a7810 */ /* 0x000fe20007ffe0ff */
[----:B------:R-:W-:-:S02]  /*7700*/  FFMA R6, R6, R0, R23 ;  /* 0x0000000006067223 */ /* 0x000fc40000000017 */
[----:B------:R-:W-:-:S05]  /*7710*/  FFMA R7, R7, R0, R22 ;  /* 0x0000000007077223 */ /* 0x000fca0000000016 */
[----:B------:R3:W-:Y:S01]  /*7720*/  @P3 STG.E.128 [R172.64], R4 ;  /* 0x00000004ac003986 */ /* 0x0007e2000c101d14 */
[----:B------:R-:W-:Y:S01]  /*7730*/  ISETP.LT.AND P3, PT, R33, UR6, P6 ;  /* 0x0000000621007c0c */ /* 0x000fe2000b761270 */
[-C--:B---3--:R-:W-:Y:S02]  /*7740*/  FMUL R7, R140, R168.reuse ;  /* 0x000000a88c077220 */ /* 0x088fe40000400000 */
[-C--:B------:R-:W-:Y:S02]  /*7750*/  FMUL R6, R141, R168.reuse ;  /* 0x000000a88d067220 */ /* 0x080fe40000400000 */
[-C--:B------:R-:W-:Y:S02]  /*7760*/  FMUL R5, R142, R168.reuse ;  /* 0x000000a88e057220 */ /* 0x080fe40000400000 */
[----:B------:R-:W-:Y:S02]  /*7770*/  FMUL R4, R143, R168 ;  /* 0x000000a88f047220 */ /* 0x000fe40000400000 */
[-C--:B------:R-:W-:Y:S01]  /*7780*/  FFMA R16, R16, R0.reuse, R7 ;  /* 0x0000000010107223 */ /* 0x080fe20000000007 */
[----:B------:R-:W-:Y:S01]  /*7790*/  @P2 MOV R7, R173 ;  /* 0x000000ad00072202 */ /* 0x000fe20000000f00 */
[----:B------:R-:W-:Y:S01]  /*77a0*/  FFMA R17, R17, R0, R6 ;  /* 0x0000000011117223 */ /* 0x000fe20000000006 */
[----:B------:R-:W-:Y:S01]  /*77b0*/  @P2 MOV R6, R172 ;  /* 0x000000ac00062202 */ /* 0x000fe20000000f00 */
[----:B------:R-:W-:-:S02]  /*77c0*/  FFMA R18, R18, R0, R5 ;  /* 0x0000000012127223 */ /* 0x000fc40000000005 */
[----:B------:R-:W-:Y:S02]  /*77d0*/  FFMA R19, R19, R0, R4 ;  /* 0x0000000013137223 */ /* 0x000fe40000000004 */
[-C--:B----4-:R-:W-:Y:S02]  /*77e0*/  FMUL R5, R136, R168.reuse ;  /* 0x000000a888057220 */ /* 0x090fe40000400000 */
[----:B------:R-:W-:Y:S01]  /*77f0*/  FMUL R4, R137, R168 ;  /* 0x000000a889047220 */ /* 0x000fe20000400000 */
[----:B------:R2:W-:Y:S01]  /*7800*/  @P2 STG.E.128 [R6.64+0x100], R16 ;  /* 0x0001001006002986 */ /* 0x0005e2000c101d14 */
[-C--:B------:R-:W-:Y:S01]  /*7810*/  FFMA R12, R12, R0.reuse, R5 ;  /* 0x000000000c0c7223 */ /* 0x080fe20000000005 */
[----:B------:R-:W-:Y:S01]  /*7820*/  IADD3 R22, P2, R24, c[0x0][0x300], RZ ;  /* 0x0000c00018167a10 */ /* 0x000fe20007f5e0ff */
[----:B------:R-:W-:Y:S02]  /*7830*/  FFMA R13, R13, R0, R4 ;  /* 0x000000000d0d7223 */ /* 0x000fe40000000004 */
[-C--:B------:R-:W-:Y:S01]  /*7840*/  FMUL R5, R138, R168.reuse ;  /* 0x000000a88a057220 */ /* 0x080fe20000400000 */
[----:B------:R-:W-:Y:S01]  /*7850*/  IADD3.X R23, R25, c[0x0][0x304], RZ, P2, !PT ;  /* 0x0000c10019177a10 */ /* 0x000fe200017fe4ff */
[----:B------:R-:W-:-:S02]  /*7860*/  FMUL R4, R139, R168 ;  /* 0x000000a88b047220 */ /* 0x000fc40000400000 */
[-C--:B------:R-:W-:Y:S02]  /*7870*/  FFMA R14, R14, R0.reuse, R5 ;  /* 0x000000000e0e7223 */ /* 0x080fe40000000005 */
[----:B------:R-:W-:Y:S01]  /*7880*/  FFMA R15, R15, R0, R4 ;  /* 0x000000000f0f7223 */ /* 0x000fe20000000004 */
[----:B------:R-:W-:Y:S01]  /*7890*/  IADD3 R4, P2, R24, UR4, RZ ;  /* 0x0000000418047c10 */ /* 0x000fe2000ff5e0ff */
[----:B-----5:R-:W-:-:S03]  /*78a0*/  FMUL R5, R132, R168 ;  /* 0x000000a884057220 */ /* 0x020fc60000400000 */
[----:B------:R3:W-:Y:S01]  /*78b0*/  @P4 STG.E.128 [R22.64], R12 ;  /* 0x0000000c16004986 */ /* 0x0007e2000c101d14 */
[----:B------:R-:W-:Y:S01]  /*78c0*/  ISETP.LT.AND P4, PT, R26, UR6, P1 ;  /* 0x000000061a007c0c */ /* 0x000fe20008f81270 */
[----:B-1----:R-:W-:Y:S01]  /*78d0*/  FFMA R8, R8, R0, R5 ;  /* 0x0000000008087223 */ /* 0x002fe20000000005 */
[----:B------:R-:W-:Y:S02]  /*78e0*/  IADD3.X R5, R25, UR5, RZ, P2, !PT ;  /* 0x0000000519057c10 */ /* 0x000fe400097fe4ff */
[----:B------:R-:W-:-:S04]  /*78f0*/  IADD3 R24, P2, R170, R176, RZ ;  /* 0x000000b0aa187210 */ /* 0x000fc80007f5e0ff */
[----:B------:R-:W-:Y:S01]  /*7900*/  IADD3.X R25, R169, R177, RZ, P2, !PT ;  /* 0x000000b1a9197210 */ /* 0x000fe200017fe4ff */
[-C--:B--2---:R-:W-:Y:S02]  /*7910*/  FMUL R7, R134, R168.reuse ;  /* 0x000000a886077220 */ /* 0x084fe40000400000 */
[----:B------:R-:W-:Y:S02]  /*7920*/  FMUL R6, R135, R168 ;  /* 0x000000a887067220 */ /* 0x000fe40000400000 */
[-C--:B------:R-:W-:Y:S02]  /*7930*/  FFMA R10, R10, R0.reuse, R7 ;  /* 0x000000000a0a7223 */ /* 0x080fe40000000007 */
[----:B------:R-:W-:Y:S02]  /*7940*/  FFMA R11, R11, R0, R6 ;  /* 0x000000000b0b7223 */ /* 0x000fe40000000006 */
[----:B---3--:R-:W-:-:S04]  /*7950*/  FMUL R12, R133, R168 ;  /* 0x000000a8850c7220 */ /* 0x008fc80000400000 */
[----:B------:R-:W-:-:S05]  /*7960*/  FFMA R9, R9, R0, R12 ;  /* 0x0000000009097223 */ /* 0x000fca000000000c */
[----:B------:R1:W-:Y:S04]  /*7970*/  @P3 STG.E.128 [R4.64], R8 ;  /* 0x0000000804003986 */ /* 0x0003e8000c101d14 */
[----:B------:R-:W2:Y:S01]  /*7980*/  @P4 LDG.E.LTC128B.128 R144, [R24.64] ;  /* 0x0000001418904981 */ /* 0x000ea2000c1e1d20 */
[----:B------:R-:W-:Y:S02]  /*7990*/  ISETP.LT.AND P2, PT, R26, UR6, P0 ;  /* 0x000000061a007c0c */ /* 0x000fe40008741270 */
[----:B-1----:R-:W-:-:S04]  /*79a0*/  IADD3 R4, P3, R21, R176, RZ ;  /* 0x000000b015047210 */ /* 0x002fc80007f7e0ff */
[----:B------:R-:W-:Y:S02]  /*79b0*/  IADD3.X R5, R20, R177, RZ, P3, !PT ;  /* 0x000000b114057210 */ /* 0x000fe40001ffe4ff */
[----:B------:R-:W-:-:S05]  /*79c0*/  ISETP.LT.AND P3, PT, R27, UR6, P1 ;  /* 0x000000061b007c0c */ /* 0x000fca0008f61270 */
[----:B------:R1:W3:Y:S01]  /*79d0*/  @P2 LDG.E.LTC128B.128 R140, [R4.64] ;  /* 0x00000014048c2981 */ /* 0x0002e2000c1e1d20 */
[----:B------:R-:W-:-:S04]  /*79e0*/  IADD3 R30, P2, R170, R28, RZ ;  /* 0x0000001caa1e7210 */ /* 0x000fc80007f5e0ff */
[----:B------:R-:W-:-:S05]  /*79f0*/  IADD3.X R31, R169, R29, RZ, P2, !PT ;  /* 0x0000001da91f7210 */ /* 0x000fca00017fe4ff */
[----:B------:R-:W4:Y:S01]  /*7a00*/  @P3 LDG.E.LTC128B.128 R136, [R30.64] ;  /* 0x000000141e883981 */ /* 0x000f22000c1e1d20 */
[----:B------:R-:W-:Y:S02]  /*7a10*/  ISETP.LT.AND P3, PT, R27, UR6, P0 ;  /* 0x000000061b007c0c */ /* 0x000fe40008761270 */
[----:B-1----:R-:W-:-:S04]  /*7a20*/  IADD3 R4, P2, R21, R28, RZ ;  /* 0x0000001c15047210 */ /* 0x002fc80007f5e0ff */
[----:B------:R-:W-:-:S07]  /*7a30*/  IADD3.X R5, R20, R29, RZ, P2, !PT ;  /* 0x0000001d14057210 */ /* 0x000fce00017fe4ff */
[----:B------:R1:W5:Y:S01]  /*7a40*/  @P3 LDG.E.LTC128B.128 R132, [R4.64] ;  /* 0x0000001404843981 */ /* 0x000362000c1e1d20 */
[----:B------:R-:W-:Y:S02]  /*7a50*/  ISETP.LT.AND P3, PT, R26, UR6, P5 ;  /* 0x000000061a007c0c */ /* 0x000fe4000af61270 */
[----:B------:R-:W-:Y:S01]  /*7a60*/  IADD3 R28, P2, R172, c[0x0][0x300], RZ ;  /* 0x0000c000ac1c7a10 */ /* 0x000fe20007f5e0ff */
[----:B------:R-:W-:Y:S01]  /*7a70*/  BAR.SYNC.DEFER_BLOCKING 0x0 ;  /* 0x0000000000007b1d */ /* 0x000fe20000010000 */
[----:B------:R-:W-:Y:S02]  /*7a80*/  ISETP.LT.AND P4, PT, R27, UR6, P6 ;  /* 0x000000061b007c0c */ /* 0x000fe4000b781270 */
[----:B------:R-:W-:-:S03]  /*7a90*/  IADD3 R34, R165, 0x18, RZ ;  /* 0x00000018a5227810 */ /* 0x000fc60007ffe0ff */
[----:B------:R-:W-:Y:S04]  /*7aa0*/  STS.64 [R2.X8], R64 ;  /* 0x0000004002007388 */ /* 0x000fe80000008a00 */
[----:B------:R-:W-:Y:S04]  /*7ab0*/  STS.64 [R2.X8+0x20], R60 ;  /* 0x0000203c02007388 */ /* 0x000fe80000008a00 */
[----:B------:R-:W-:Y:S04]  /*7ac0*/  STS.64 [R2.X8+0x40], R56 ;  /* 0x0000403802007388 */ /* 0x000fe80000008a00 */
[----:B------:R-:W-:Y:S04]  /*7ad0*/  STS.64 [R2.X8+0x60], R52 ;  /* 0x0000603402007388 */ /* 0x000fe80000008a00 */
[----:B------:R-:W-:Y:S04]  /*7ae0*/  STS.64 [R2.X8+0x80], R48 ;  /* 0x0000803002007388 */ /* 0x000fe80000008a00 */
[----:B------:R-:W-:Y:S04]  /*7af0*/  STS.64 [R2.X8+0xa0], R44 ;  /* 0x0000a02c02007388 */ /* 0x000fe80000008a00 */
        /* <DEDUP_REMOVED lines=14> */
[----:B------:R-:W-:Y:S01]  /*7be0*/  IADD3.X R29, R173, c[0x0][0x304], RZ, P2, !PT ;  /* 0x0000c100ad1d7a10 */ /* 0x000fe200017fe4ff */
[-C--:B------:R-:W-:Y:S01]  /*7bf0*/  FFMA R5, R5, R0.reuse, R33 ;  /* 0x0000000005057223 */ /* 0x080fe20000000021 */
[----:B------:R-:W-:Y:S01]  /*7c00*/  ISETP.LT.AND P2, PT, R26, UR6, P6 ;  /* 0x000000061a007c0c */ /* 0x000fe2000b741270 */
[----:B------:R-:W-:-:S05]  /*7c10*/  FFMA R7, R7, R0, R32 ;  /* 0x0000000007077223 */ /* 0x000fca0000000020 */
[----:B------:R2:W-:Y:S01]  /*7c20*/  @P3 STG.E.128 [R28.64], R4 ;  /* 0x000000041c003986 */ /* 0x0005e2000c101d14 */
[----:B---3--:R-:W-:-:S04]  /*7c30*/  FMUL R32, R140, R168 ;  /* 0x000000a88c207220 */ /* 0x008fc80000400000 */
[----:B------:R-:W-:Y:S01]  /*7c40*/  FFMA R16, R16, R0, R32 ;  /* 0x0000000010107223 */ /* 0x000fe20000000020 */
[----:B------:R-:W-:-:S04]  /*7c50*/  IADD3 R32, P3, R172, UR4, RZ ;  /* 0x00000004ac207c10 */ /* 0x000fc8000ff7e0ff */
[----:B------:R-:W-:Y:S02]  /*7c60*/  IADD3.X R33, R173, UR5, RZ, P3, !PT ;  /* 0x00000005ad217c10 */ /* 0x000fe40009ffe4ff */
[----:B------:R-:W-:Y:S01]  /*7c70*/  ISETP.LT.AND P3, PT, R27, UR6, P5 ;  /* 0x000000061b007c0c */ /* 0x000fe2000af61270 */
[-C--:B--2---:R-:W-:Y:S02]  /*7c80*/  FMUL R6, R141, R168.reuse ;  /* 0x000000a88d067220 */ /* 0x084fe40000400000 */
[-C--:B------:R-:W-:Y:S02]  /*7c90*/  FMUL R5, R142, R168.reuse ;  /* 0x000000a88e057220 */ /* 0x080fe40000400000 */
[----:B------:R-:W-:Y:S02]  /*7ca0*/  FMUL R4, R143, R168 ;  /* 0x000000a88f047220 */ /* 0x000fe40000400000 */
[-C--:B------:R-:W-:Y:S02]  /*7cb0*/  FFMA R17, R17, R0.reuse, R6 ;  /* 0x0000000011117223 */ /* 0x080fe40000000006 */
[----:B------:R-:W-:-:S02]  /*7cc0*/  FFMA R18, R18, R0, R5 ;  /* 0x0000000012127223 */ /* 0x000fc40000000005 */
[----:B------:R-:W-:Y:S02]  /*7cd0*/  FFMA R19, R19, R0, R4 ;  /* 0x0000000013137223 */ /* 0x000fe40000000004 */
[-C--:B----4-:R-:W-:Y:S02]  /*7ce0*/  FMUL R4, R136, R168.reuse ;  /* 0x000000a888047220 */ /* 0x090fe40000400000 */
[----:B------:R-:W-:Y:S01]  /*7cf0*/  FMUL R6, R137, R168 ;  /* 0x000000a889067220 */ /* 0x000fe20000400000 */
[----:B------:R2:W-:Y:S01]  /*7d00*/  @P2 STG.E.128 [R32.64], R16 ;  /* 0x0000001020002986 */ /* 0x0005e2000c101d14 */
[----:B------:R-:W-:Y:S01]  /*7d10*/  FFMA R12, R12, R0, R4 ;  /* 0x000000000c0c7223 */ /* 0x000fe20000000004 */
[----:B------:R-:W-:Y:S01]  /*7d20*/  IADD3 R26, P2, R22, c[0x0][0x300], RZ ;  /* 0x0000c000161a7a10 */ /* 0x000fe20007f5e0ff */
[-C--:B------:R-:W-:Y:S02]  /*7d30*/  FMUL R5, R138, R168.reuse ;  /* 0x000000a88a057220 */ /* 0x080fe40000400000 */
[----:B------:R-:W-:Y:S01]  /*7d40*/  FMUL R4, R139, R168 ;  /* 0x000000a88b047220 */ /* 0x000fe20000400000 */
[----:B------:R-:W-:Y:S01]  /*7d50*/  IADD3.X R27, R23, c[0x0][0x304], RZ, P2, !PT ;  /* 0x0000c100171b7a10 */ /* 0x000fe200017fe4ff */
[-C--:B------:R-:W-:Y:S01]  /*7d60*/  FFMA R13, R13, R0.reuse, R6 ;  /* 0x000000000d0d7223 */ /* 0x080fe20000000006 */
[----:B------:R-:W-:Y:S01]  /*7d70*/  IADD3 R6, P2, R22, UR4, RZ ;  /* 0x0000000416067c10 */ /* 0x000fe2000ff5e0ff */
[----:B------:R-:W-:-:S02]  /*7d80*/  FFMA R14, R14, R0, R5 ;  /* 0x000000000e0e7223 */ /* 0x000fc40000000005 */
[----:B------:R-:W-:Y:S01]  /*7d90*/  FFMA R15, R15, R0, R4 ;  /* 0x000000000f0f7223 */ /* 0x000fe20000000004 */
[----:B------:R-:W-:Y:S01]  /*7da0*/  IADD3.X R7, R23, UR5, RZ, P2, !PT ;  /* 0x0000000517077c10 */ /* 0x000fe200097fe4ff */
[-C--:B-----5:R-:W-:Y:S02]  /*7db0*/  FMUL R4, R132, R168.reuse ;  /* 0x000000a884047220 */ /* 0x0a0fe40000400000 */
[----:B------:R-:W-:Y:S01]  /*7dc0*/  FMUL R5, R134, R168 ;  /* 0x000000a886057220 */ /* 0x000fe20000400000 */
[----:B------:R3:W-:Y:S01]  /*7dd0*/  @P3 STG.E.128 [R26.64], R12 ;  /* 0x0000000c1a003986 */ /* 0x0007e2000c101d14 */
[----:B------:R-:W-:Y:S01]  /*7de0*/  ISETP.LT.AND P3, PT, R34, UR6, P1 ;  /* 0x0000000622007c0c */ /* 0x000fe20008f61270 */
[----:B-1----:R-:W-:Y:S02]  /*7df0*/  FFMA R8, R8, R0, R4 ;  /* 0x0000000008087223 */ /* 0x002fe40000000004 */
[----:B------:R-:W-:Y:S02]  /*7e00*/  FMUL R4, R135, R168 ;  /* 0x000000a887047220 */ /* 0x000fe40000400000 */
[----:B------:R-:W-:-:S02]  /*7e10*/  FFMA R10, R10, R0, R5 ;  /* 0x000000000a0a7223 */ /* 0x000fc40000000005 */
[----:B------:R-:W-:Y:S01]  /*7e20*/  FFMA R11, R11, R0, R4 ;  /* 0x000000000b0b7223 */ /* 0x000fe20000000004 */
[----:B--2---:R-:W-:-:S04]  /*7e30*/  IADD3 R32, P2, R170, R24, RZ ;  /* 0x00000018aa207210 */ /* 0x004fc80007f5e0ff */
[----:B------:R-:W-:Y:S01]  /*7e40*/  IADD3.X R33, R169, R25, RZ, P2, !PT ;  /* 0x00000019a9217210 */ /* 0x000fe200017fe4ff */
[----:B---3--:R-:W-:-:S04]  /*7e50*/  FMUL R12, R133, R168 ;  /* 0x000000a8850c7220 */ /* 0x008fc80000400000 */
[----:B------:R-:W-:-:S05]  /*7e60*/  FFMA R9, R9, R0, R12 ;  /* 0x0000000009097223 */ /* 0x000fca000000000c */
[----:B------:R1:W-:Y:S04]  /*7e70*/  @P4 STG.E.128 [R6.64], R8 ;  /* 0x0000000806004986 */ /* 0x0003e8000c101d14 */
[----:B------:R-:W1:Y:S01]  /*7e80*/  @P3 LDG.E.LTC128B.128 R144, [R32.64] ;  /* 0x0000001420903981 */ /* 0x000e62000c1e1d20 */
[----:B------:R-:W-:Y:S02]  /*7e90*/  ISETP.LT.AND P2, PT, R34, UR6, P0 ;  /* 0x0000000622007c0c */ /* 0x000fe40008741270 */
[----:B------:R-:W-:-:S04]  /*7ea0*/  IADD3 R4, P3, R24, R21, RZ ;  /* 0x0000001518047210 */ /* 0x000fc80007f7e0ff */
[----:B------:R-:W-:Y:S02]  /*7eb0*/  IADD3.X R5, R25, R20, RZ, P3, !PT ;  /* 0x0000001419057210 */ /* 0x000fe40001ffe4ff */
[----:B------:R-:W-:-:S05]  /*7ec0*/  ISETP.LT.AND P3, PT, R35, UR6, P1 ;  /* 0x0000000623007c0c */ /* 0x000fca0008f61270 */
[----:B------:R2:W3:Y:S01]  /*7ed0*/  @P2 LDG.E.LTC128B.128 R140, [R4.64] ;  /* 0x00000014048c2981 */ /* 0x0004e2000c1e1d20 */
[----:B------:R-:W-:-:S04]  /*7ee0*/  IADD3 R24, P2, R170, R30, RZ ;  /* 0x0000001eaa187210 */ /* 0x000fc80007f5e0ff */
[----:B------:R-:W-:-:S05]  /*7ef0*/  IADD3.X R25, R169, R31, RZ, P2, !PT ;  /* 0x0000001fa9197210 */ /* 0x000fca00017fe4ff */
[----:B------:R-:W4:Y:S01]  /*7f00*/  @P3 LDG.E.LTC128B.128 R136, [R24.64] ;  /* 0x0000001418883981 */ /* 0x000f22000c1e1d20 */
[----:B------:R-:W-:Y:S02]  /*7f10*/  ISETP.LT.AND P3, PT, R35, UR6, P0 ;  /* 0x0000000623007c0c */ /* 0x000fe40008761270 */
[----:B--2---:R-:W-:-:S04]  /*7f20*/  IADD3 R4, P2, R30, R21, RZ ;  /* 0x000000151e047210 */ /* 0x004fc80007f5e0ff */
[----:B------:R-:W-:-:S07]  /*7f30*/  IADD3.X R5, R31, R20, RZ, P2, !PT ;  /* 0x000000141f057210 */ /* 0x000fce00017fe4ff */
[----:B------:R2:W5:Y:S04]  /*7f40*/  @P3 LDG.E.LTC128B.128 R132, [R4.64] ;  /* 0x0000001404843981 */ /* 0x000568000c1e1d20 */
[----:B------:R-:W-:Y:S01]  /*7f50*/  BAR.SYNC.DEFER_BLOCKING 0x0 ;  /* 0x0000000000007b1d */ /* 0x000fe20000010000 */
[----:B------:R-:W-:Y:S02]  /*7f60*/  ISETP.LT.AND P3, PT, R34, UR6, P5 ;  /* 0x0000000622007c0c */ /* 0x000fe4000af61270 */
[----:B------:R-:W-:Y:S02]  /*7f70*/  IADD3 R22, P2, R28, c[0x0][0x300], RZ ;  /* 0x0000c0001c167a10 */ /* 0x000fe40007f5e0ff */
        /* <DEDUP_REMOVED lines=10> */
[----:B--2---:R-:W2:Y:S04]  /*8020*/  LDS.128 R4, [R164] ;  /* 0x00000000a4047984 */ /* 0x004ea80000000c00 */
[----:B------:R-:W1:Y:S04]  /*8030*/  LDS.128 R16, [R164+0x100] ;  /* 0x00010000a4107984 */ /* 0x000e680000000c00 */
[----:B------:R-:W1:Y:S02]  /*8040*/  LDS.128 R12, [R164+0x440] ;  /* 0x00044000a40c7984 */ /* 0x000e640000000c00 */
[----:B-1----:R-:W-:-:S02]  /*8050*/  FMUL R8, R144, R168 ;  /* 0x000000a890087220 */ /* 0x002fc40000400000 */
[----:B------:R-:W-:Y:S02]  /*8060*/  FMUL R23, R146, R168 ;  /* 0x000000a892177220 */ /* 0x000fe40000400000 */
[----:B--2---:R-:W-:Y:S02]  /*8070*/  FFMA R4, R4, R0, R8 ;  /* 0x0000000004047223 */ /* 0x004fe40000000008 */
[----:B------:R-:W1:Y:S01]  /*8080*/  LDS.128 R8, [R164+0x540] ;  /* 0x00054000a4087984 */ /* 0x000e620000000c00 */
[-C--:B------:R-:W-:Y:S02]  /*8090*/  FMUL R31, R145, R168.reuse ;  /* 0x000000a8911f7220 */ /* 0x080fe40000400000 */
[----:B------:R-:W-:Y:S02]  /*80a0*/  FMUL R30, R147, R168 ;  /* 0x000000a8931e7220 */ /* 0x000fe40000400000 */
[-C--:B------:R-:W-:Y:S01]  /*80b0*/  FFMA R6, R6, R0.reuse, R23 ;  /* 0x0000000006067223 */ /* 0x080fe20000000017 */
[----:B------:R-:W-:Y:S01]  /*80c0*/  IADD3.X R23, R29, c[0x0][0x304], RZ, P2, !PT ;  /* 0x0000c1001d177a10 */ /* 0x000fe200017fe4ff */
[-C--:B------:R-:W-:Y:S01]  /*80d0*/  FFMA R5, R5, R0.reuse, R31 ;  /* 0x0000000005057223 */ /* 0x080fe2000000001f */
[----:B------:R-:W-:Y:S01]  /*80e0*/  ISETP.LT.AND P2, PT, R34, UR6, P6 ;  /* 0x0000000622007c0c */ /* 0x000fe2000b741270 */
[----:B------:R-:W-:-:S02]  /*80f0*/  FFMA R7, R7, R0, R30 ;  /* 0x0000000007077223 */ /* 0x000fc4000000001e */
[----:B---3--:R-:W-:-:S03]  /*8100*/  FMUL R30, R140, R168 ;  /* 0x000000a88c1e7220 */ /* 0x008fc60000400000 */
[----:B------:R2:W-:Y:S01]  /*8110*/  @P3 STG.E.128 [R22.64], R4 ;  /* 0x0000000416003986 */ /* 0x0005e2000c101d14 */
[----:B------:R-:W-:Y:S01]  /*8120*/  IADD3 R28, P3, R28, UR4, RZ ;  /* 0x000000041c1c7c10 */ /* 0x000fe2000ff7e0ff */
[----:B------:R-:W-:Y:S01]  /*8130*/  FFMA R16, R16, R0, R30 ;  /* 0x0000000010107223 */ /* 0x000fe2000000001e */
[----:B------:R-:W-:Y:S02]  /*8140*/  IADD3 R30, R165, 0x20, RZ ;  /* 0x00000020a51e7810 */ /* 0x000fe40007ffe0ff */
[----:B------:R-:W-:Y:S02]  /*8150*/  IADD3.X R29, R29, UR5, RZ, P3, !PT ;  /* 0x000000051d1d7c10 */ /* 0x000fe40009ffe4ff */
[----:B------:R-:W-:Y:S01]  /*8160*/  ISETP.LT.AND P3, PT, R35, UR6, P5 ;  /* 0x0000000623007c0c */ /* 0x000fe2000af61270 */
[-C--:B--2---:R-:W-:Y:S02]  /*8170*/  FMUL R6, R141, R168.reuse ;  /* 0x000000a88d067220 */ /* 0x084fe40000400000 */
[----:B------:R-:W-:-:S02]  /*8180*/  FMUL R5, R142, R168 ;  /* 0x000000a88e057220 */ /* 0x000fc40000400000 */
[----:B------:R-:W-:Y:S02]  /*8190*/  FMUL R4, R143, R168 ;  /* 0x000000a88f047220 */ /* 0x000fe40000400000 */
[-C--:B------:R-:W-:Y:S02]  /*81a0*/  FFMA R17, R17, R0.reuse, R6 ;  /* 0x0000000011117223 */ /* 0x080fe40000000006 */
[-C--:B------:R-:W-:Y:S02]  /*81b0*/  FFMA R18, R18, R0.reuse, R5 ;  /* 0x0000000012127223 */ /* 0x080fe40000000005 */
[----:B------:R-:W-:Y:S02]  /*81c0*/  FFMA R19, R19, R0, R4 ;  /* 0x0000000013137223 */ /* 0x000fe40000000004 */
[-C--:B----4-:R-:W-:Y:S02]  /*81d0*/  FMUL R4, R136, R168.reuse ;  /* 0x000000a888047220 */ /* 0x090fe40000400000 */
[----:B------:R-:W-:Y:S01]  /*81e0*/  FMUL R6, R137, R168 ;  /* 0x000000a889067220 */ /* 0x000fe20000400000 */
[----:B------:R2:W-:Y:S01]  /*81f0*/  @P2 STG.E.128 [R28.64], R16 ;  /* 0x000000101c002986 */ /* 0x0005e2000c101d14 */
[----:B------:R-:W-:-:S02]  /*8200*/  FFMA R12, R12, R0, R4 ;  /* 0x000000000c0c7223 */ /* 0x000fc40000000004 */
[-C--:B------:R-:W-:Y:S02]  /*8210*/  FMUL R5, R138, R168.reuse ;  /* 0x000000a88a057220 */ /* 0x080fe40000400000 */
[----:B------:R-:W-:Y:S02]  /*8220*/  FMUL R4, R139, R168 ;  /* 0x000000a88b047220 */ /* 0x000fe40000400000 */
[-C--:B------:R-:W-:Y:S02]  /*8230*/  FFMA R13, R13, R0.reuse, R6 ;  /* 0x000000000d0d7223 */ /* 0x080fe40000000006 */
[-C--:B------:R-:W-:Y:S02]  /*8240*/  FFMA R14, R14, R0.reuse, R5 ;  /* 0x000000000e0e7223 */ /* 0x080fe40000000005 */
[----:B------:R-:W-:Y:S02]  /*8250*/  FFMA R15, R15, R0, R4 ;  /* 0x000000000f0f7223 */ /* 0x000fe40000000004 */
[----:B-----5:R-:W-:-:S02]  /*8260*/  FMUL R5, R132, R168 ;  /* 0x000000a884057220 */ /* 0x020fc40000400000 */
[----:B------:R-:W-:Y:S02]  /*8270*/  FMUL R7, R134, R168 ;  /* 0x000000a886077220 */ /* 0x000fe40000400000 */
[----:B-1----:R-:W-:Y:S02]  /*8280*/  FFMA R8, R8, R0, R5 ;  /* 0x0000000008087223 */ /* 0x002fe40000000005 */
[----:B------:R-:W-:Y:S02]  /*8290*/  FMUL R6, R135, R168 ;  /* 0x000000a887067220 */ /* 0x000fe40000400000 */
[-C--:B------:R-:W-:Y:S02]  /*82a0*/  FFMA R10, R10, R0.reuse, R7 ;  /* 0x000000000a0a7223 */ /* 0x080fe40000000007 */
[----:B------:R-:W-:Y:S01]  /*82b0*/  FFMA R11, R11, R0, R6 ;  /* 0x000000000b0b7223 */ /* 0x000fe20000000006 */
[----:B--2---:R-:W-:-:S04]  /*82c0*/  IADD3 R28, P2, R26, c[0x0][0x300], RZ ;  /* 0x0000c0001a1c7a10 */ /* 0x004fc80007f5e0ff */
[----:B------:R-:W-:Y:S02]  /*82d0*/  IADD3.X R29, R27, c[0x0][0x304], RZ, P2, !PT ;  /* 0x0000c1001b1d7a10 */ /* 0x000fe400017fe4ff */
[----:B------:R-:W-:-:S03]  /*82e0*/  IADD3 R4, P2, R26, UR4, RZ ;  /* 0x000000041a047c10 */ /* 0x000fc6000ff5e0ff */
[----:B------:R1:W-:Y:S01]  /*82f0*/  @P3 STG.E.128 [R28.64], R12 ;  /* 0x0000000c1c003986 */ /* 0x0003e2000c101d14 */
[----:B------:R-:W-:Y:S02]  /*8300*/  ISETP.LT.AND P3, PT, R30, UR6, P1 ;  /* 0x000000061e007c0c */ /* 0x000fe40008f61270 */
[----:B------:R-:W-:Y:S02]  /*8310*/  IADD3.X R5, R27, UR5, RZ, P2, !PT ;  /* 0x000000051b057c10 */ /* 0x000fe400097fe4ff */
[----:B------:R-:W-:-:S04]  /*8320*/  IADD3 R26, P2, R170, R32, RZ ;  /* 0x00000020aa1a7210 */ /* 0x000fc80007f5e0ff */
[----:B------:R-:W-:Y:S02]  /*8330*/  IADD3.X R27, R169, R33, RZ, P2, !PT ;  /* 0x00000021a91b7210 */ /* 0x000fe400017fe4ff */
[----:B------:R-:W-:Y:S01]  /*8340*/  ISETP.LT.AND P2, PT, R30, UR6, P0 ;  /* 0x000000061e007c0c */ /* 0x000fe20008741270 */
[----:B-1----:R-:W-:-:S04]  /*8350*/  FMUL R12, R133, R168 ;  /* 0x000000a8850c7220 */ /* 0x002fc80000400000 */
[----:B------:R-:W-:-:S05]  /*8360*/  FFMA R9, R9, R0, R12 ;  /* 0x0000000009097223 */ /* 0x000fca000000000c */
[----:B------:R1:W-:Y:S04]  /*8370*/  @P4 STG.E.128 [R4.64], R8 ;  /* 0x0000000804004986 */ /* 0x0003e8000c101d14 */
[----:B------:R-:W2:Y:S01]  /*8380*/  @P3 LDG.E.LTC128B.128 R144, [R26.64] ;  /* 0x000000141a903981 */ /* 0x000ea2000c1e1d20 */
[----:B------:R-:W-:Y:S02]  /*8390*/  IADD3 R31, R165, 0x22, RZ ;  /* 0x00000022a51f7810 */ /* 0x000fe40007ffe0ff */
[----:B-1----:R-:W-:-:S04]  /*83a0*/  IADD3 R4, P3, R32, R21, RZ ;  /* 0x0000001520047210 */ /* 0x002fc80007f7e0ff */
[----:B------:R-:W-:Y:S02]  /*83b0*/  IADD3.X R5, R33, R20, RZ, P3, !PT ;  /* 0x0000001421057210 */ /* 0x000fe40001ffe4ff */
[----:B------:R-:W-:-:S03]  /*83c0*/  ISETP.LT.AND P3, PT, R31, UR6, P1 ;  /* 0x000000061f007c0c */ /* 0x000fc60008f61270 */
[----:B------:R1:W3:Y:S01]  /*83d0*/  @P2 LDG.E.LTC128B.128 R140, [R4.64] ;  /* 0x00000014048c2981 */ /* 0x0002e2000c1e1d20 */
[----:B------:R-:W-:-:S04]  /*83e0*/  IADD3 R32, P2, R170, R24, RZ ;  /* 0x00000018aa207210 */ /* 0x000fc80007f5e0ff */
[----:B------:R-:W-:-:S05]  /*83f0*/  IADD3.X R33, R169, R25, RZ, P2, !PT ;  /* 0x00000019a9217210 */ /* 0x000fca00017fe4ff */
[----:B------:R-:W4:Y:S01]  /*8400*/  @P3 LDG.E.LTC128B.128 R136, [R32.64] ;  /* 0x0000001420883981 */ /* 0x000f22000c1e1d20 */
[----:B------:R-:W-:Y:S02]  /*8410*/  ISETP.LT.AND P3, PT, R31, UR6, P0 ;  /* 0x000000061f007c0c */ /* 0x000fe40008761270 */
[----:B-1----:R-:W-:-:S04]  /*8420*/  IADD3 R4, P2, R24, R21, RZ ;  /* 0x0000001518047210 */ /* 0x002fc80007f5e0ff */
        /* <DEDUP_REMOVED lines=30> */
[----:B------:R-:W-:-:S04]  /*8610*/  IADD3 R22, P3, R22, UR4, RZ ;  /* 0x0000000416167c10 */ /* 0x000fc8000ff7e0ff */
[----:B------:R-:W-:Y:S02]  /*8620*/  IADD3.X R23, R23, UR5, RZ, P3, !PT ;  /* 0x0000000517177c10 */ /* 0x000fe40009ffe4ff */
[----:B------:R-:W-:Y:S01]  /*8630*/  ISETP.LT.AND P3, PT, R31, UR6, P5 ;  /* 0x000000061f007c0c */ /* 0x000fe2000af61270 */
[----:B---3--:R-:W-:-:S04]  /*8640*/  FMUL R34, R140, R168 ;  /* 0x000000a88c227220 */ /* 0x008fc80000400000 */
[----:B------:R-:W-:Y:S01]  /*8650*/  FFMA R16, R16, R0, R34 ;  /* 0x0000000010107223 */ /* 0x000fe20000000022 */
[----:B------:R-:W-:Y:S01]  /*8660*/  IADD3 R34, R165, 0x28, RZ ;  /* 0x00000028a5227810 */ /* 0x000fe20007ffe0ff */
        /* <DEDUP_REMOVED lines=8> */
[----:B------:R-:W-:Y:S01]  /*86f0*/  @P2 STG.E.128 [R22.64], R16 ;  /* 0x0000001016002986 */ /* 0x000fe2000c101d14 */
        /* <DEDUP_REMOVED lines=10> */
[----:B-----5:R-:W-:Y:S01]  /*87a0*/  FMUL R4, R132, R168 ;  /* 0x000000a884047220 */ /* 0x020fe20000400000 */
[----:B------:R-:W-:Y:S01]  /*87b0*/  IADD3 R28, P2, R170, R26, RZ ;  /* 0x0000001aaa1c7210 */ /* 0x000fe20007f5e0ff */
[----:B------:R-:W-:Y:S01]  /*87c0*/  FMUL R5, R134, R168 ;  /* 0x000000a886057220 */ /* 0x000fe20000400000 */
[----:B------:R2:W-:Y:S01]  /*87d0*/  @P3 STG.E.128 [R30.64], R12 ;  /* 0x0000000c1e003986 */ /* 0x0005e2000c101d14 */
[----:B------:R-:W-:Y:S01]  /*87e0*/  ISETP.LT.AND P3, PT, R34, UR6, P1 ;  /* 0x0000000622007c0c */ /* 0x000fe20008f61270 */
[----:B-1----:R-:W-:Y:S01]  /*87f0*/  FFMA R8, R8, R0, R4 ;  /* 0x0000000008087223 */ /* 0x002fe20000000004 */
[----:B------:R-:W-:Y:S01]  /*8800*/  IADD3.X R29, R169, R27, RZ, P2, !PT ;  /* 0x0000001ba91d7210 */ /* 0x000fe200017fe4ff */
[----:B------:R-:W-:Y:S01]  /*8810*/  FMUL R4, R135, R168 ;  /* 0x000000a887047220 */ /* 0x000fe20000400000 */
[----:B------:R-:W-:Y:S01]  /*8820*/  ISETP.LT.AND P2, PT, R34, UR6, P0 ;  /* 0x0000000622007c0c */ /* 0x000fe20008741270 */
[----:B------:R-:W-:-:S02]  /*8830*/  FFMA R10, R10, R0, R5 ;  /* 0x000000000a0a7223 */ /* 0x000fc40000000005 */
[----:B------:R-:W-:Y:S01]  /*8840*/  FFMA R11, R11, R0, R4 ;  /* 0x000000000b0b7223 */ /* 0x000fe20000000004 */
[----:B------:R-:W-:Y:S01]  /*8850*/  IADD3 R35, R165, 0x2a, RZ ;  /* 0x0000002aa5237810 */ /* 0x000fe20007ffe0ff */
[----:B--2---:R-:W-:-:S04]  /*8860*/  FMUL R12, R133, R168 ;  /* 0x000000a8850c7220 */ /* 0x004fc80000400000 */
[----:B------:R-:W-:-:S05]  /*8870*/  FFMA R9, R9, R0, R12 ;  /* 0x0000000009097223 */ /* 0x000fca000000000c */
[----:B------:R-:W-:Y:S04]  /*8880*/  @P4 STG.E.128 [R6.64], R8 ;  /* 0x0000000806004986 */ /* 0x000fe8000c101d14 */
[----:B------:R-:W2:Y:S01]  /*8890*/  @P3 LDG.E.LTC128B.128 R144, [R28.64] ;  /* 0x000000141c903981 */ /* 0x000ea2000c1e1d20 */
[----:B------:R-:W-:Y:S02]  /*88a0*/  IADD3 R4, P3, R26, R21, RZ ;  /* 0x000000151a047210 */ /* 0x000fe40007f7e0ff */
[----:B------:R-:W-:Y:S02]  /*88b0*/  ISETP.LT.AND P4, PT, R35, UR6, P1 ;  /* 0x0000000623007c0c */ /* 0x000fe40008f81270 */
[----:B------:R-:W-:Y:S02]  /*88c0*/  IADD3.X R5, R27, R20, RZ, P3, !PT ;  /* 0x000000141b057210 */ /* 0x000fe40001ffe4ff */
[----:B------:R-:W-:-:S03]  /*88d0*/  ISETP.LT.AND P3, PT, R35, UR6, P0 ;  /* 0x0000000623007c0c */ /* 0x000fc60008761270 */
[----:B------:R1:W3:Y:S01]  /*88e0*/  @P2 LDG.E.LTC128B.128 R140, [R4.64] ;  /* 0x00000014048c2981 */ /* 0x0002e2000c1e1d20 */
[----:B------:R-:W-:-:S04]  /*88f0*/  IADD3 R26, P2, R170, R32, RZ ;  /* 0x00000020aa1a7210 */ /* 0x000fc80007f5e0ff */
[----:B------:R-:W-:-:S05]  /*8900*/  IADD3.X R27, R169, R33, RZ, P2, !PT ;  /* 0x00000021a91b7210 */ /* 0x000fca00017fe4ff */
[----:B------:R-:W4:Y:S01]  /*8910*/  @P4 LDG.E.LTC128B.128 R136, [R26.64] ;  /* 0x000000141a884981 */ /* 0x000f22000c1e1d20 */
[----:B-1----:R-:W-:-:S04]  /*8920*/  IADD3 R4, P2, R32, R21, RZ ;  /* 0x0000001520047210 */ /* 0x002fc80007f5e0ff */
[----:B------:R-:W-:-:S05]  /*8930*/  IADD3.X R5, R33, R20, RZ, P2, !PT ;  /* 0x0000001421057210 */ /* 0x000fca00017fe4ff */
[----:B------:R1:W5:Y:S04]  /*8940*/  @P3 LDG.E.LTC128B.128 R132, [R4.64] ;  /* 0x0000001404843981 */ /* 0x000368000c1e1d20 */
[----:B------:R-:W-:Y:S06]  /*8950*/  BAR.SYNC.DEFER_BLOCKING 0x0 ;  /* 0x0000000000007b1d */ /* 0x000fec0000010000 */
        /* <DEDUP_REMOVED lines=11> */
[----:B------:R-:W1:Y:S04]  /*8a10*/  LDS.128 R12, [R164+0x440] ;  /* 0x00044000a40c7984 */ /* 0x000e680000000c00 */
[----:B------:R-:W1:Y:S01]  /*8a20*/  LDS.128 R8, [R164+0x540] ;  /* 0x00054000a4087984 */ /* 0x000e620000000c00 */
[----:B------:R-:W-:-:S02]  /*8a30*/  ISETP.LT.AND P3, PT, R34, UR6, P5 ;  /* 0x0000000622007c0c */ /* 0x000fc4000af61270 */
[----:B------:R-:W-:Y:S01]  /*8a40*/  ISETP.LT.AND P4, PT, R35, UR6, P5 ;  /* 0x0000000623007c0c */ /* 0x000fe2000af81270 */
[-C--:B--2---:R-:W-:Y:S02]  /*8a50*/  FMUL R22, R144, R168.reuse ;  /* 0x000000a890167220 */ /* 0x084fe40000400000 */
[----:B------:R-:W-:Y:S02]  /*8a60*/  FMUL R23, R146, R168 ;  /* 0x000000a892177220 */ /* 0x000fe40000400000 */
[----:B-1----:R-:W-:Y:S01]  /*8a70*/  FFMA R4, R4, R0, R22 ;  /* 0x0000000004047223 */ /* 0x002fe20000000016 */
[----:B------:R-:W-:Y:S01]  /*8a80*/  IADD3 R22, P2, R24, c[0x0][0x300], RZ ;  /* 0x0000c00018167a10 */ /* 0x000fe20007f5e0ff */
[-C--:B------:R-:W-:Y:S02]  /*8a90*/  FMUL R33, R145, R168.reuse ;  /* 0x000000a891217220 */ /* 0x080fe40000400000 */
[----:B------:R-:W-:Y:S02]  /*8aa0*/  FMUL R32, R147, R168 ;  /* 0x000000a893207220 */ /* 0x000fe40000400000 */
[-C--:B------:R-:W-:Y:S01]  /*8ab0*/  FFMA R6, R6, R0.reuse, R23 ;  /* 0x0000000006067223 */ /* 0x080fe20000000017 */
[----:B------:R-:W-:Y:S01]  /*8ac0*/  IADD3.X R23, R25, c[0x0][0x304], RZ, P2, !PT ;  /* 0x0000c10019177a10 */ /* 0x000fe200017fe4ff */
[----:B------:R-:W-:-:S02]  /*8ad0*/  FFMA R5, R5, R0, R33 ;  /* 0x0000000005057223 */ /* 0x000fc40000000021 */
[----:B------:R-:W-:Y:S01]  /*8ae0*/  FFMA R7, R7, R0, R32 ;  /* 0x0000000007077223 */ /* 0x000fe20000000020 */
[----:B------:R-:W-:Y:S01]  /*8af0*/  ISETP.LT.AND P2, PT, R34, UR6, P6 ;  /* 0x0000000622007c0c */ /* 0x000fe2000b741270 */
[----:B---3--:R-:W-:-:S03]  /*8b00*/  FMUL R32, R140, R168 ;  /* 0x000000a88c207220 */ /* 0x008fc60000400000 */
[----:B------:R1:W-:Y:S01]  /*8b10*/  @P3 STG.E.128 [R22.64], R4 ;  /* 0x0000000416003986 */ /* 0x0003e2000c101d14 */
[----:B------:R-:W-:Y:S01]  /*8b20*/  IADD3 R24, P3, R24, UR4, RZ ;  /* 0x0000000418187c10 */ /* 0x000fe2000ff7e0ff */
[----:B------:R-:W-:-:S03]  /*8b30*/  FFMA R16, R16, R0, R32 ;  /* 0x0000000010107223 */ /* 0x000fc60000000020 */
[----:B------:R-:W-:Y:S02]  /*8b40*/  IADD3.X R25, R25, UR5, RZ, P3, !PT ;  /* 0x0000000519197c10 */ /* 0x000fe40009ffe4ff */
[----:B------:R-:W-:Y:S02]  /*8b50*/  ISETP.LT.AND P3, PT, R35, UR6, P6 ;  /* 0x0000000623007c0c */ /* 0x000fe4000b761270 */
[----:B------:R-:W-:Y:S01]  /*8b60*/  IADD3 R32, R165, 0x30, RZ ;  /* 0x00000030a5207810 */ /* 0x000fe20007ffe0ff */
[-C--:B-1----:R-:W-:Y:S02]  /*8b70*/  FMUL R6, R141, R168.reuse ;  /* 0x000000a88d067220 */ /* 0x082fe40000400000 */
[-C--:B------:R-:W-:Y:S02]  /*8b80*/  FMUL R5, R142, R168.reuse ;  /* 0x000000a88e057220 */ /* 0x080fe40000400000 */
[----:B------:R-:W-:Y:S02]  /*8b90*/  FMUL R4, R143, R168 ;  /* 0x000000a88f047220 */ /* 0x000fe40000400000 */
[----:B------:R-:W-:-:S02]  /*8ba0*/  FFMA R17, R17, R0, R6 ;  /* 0x0000000011117223 */ /* 0x000fc40000000006 */
[-C--:B------:R-:W-:Y:S02]  /*8bb0*/  FFMA R18, R18, R0.reuse, R5 ;  /* 0x0000000012127223 */ /* 0x080fe40000000005 */
[----:B------:R-:W-:Y:S02]  /*8bc0*/  FFMA R19, R19, R0, R4 ;  /* 0x0000000013137223 */ /* 0x000fe40000000004 */
[-C--:B----4-:R-:W-:Y:S02]  /*8bd0*/  FMUL R5, R136, R168.reuse ;  /* 0x000000a888057220 */ /* 0x090fe40000400000 */
[----:B------:R-:W-:Y:S01]  /*8be0*/  FMUL R4, R137, R168 ;  /* 0x000000a889047220 */ /* 0x000fe20000400000 */
[----:B------:R1:W-:Y:S01]  /*8bf0*/  @P2 STG.E.128 [R24.64], R16 ;  /* 0x0000001018002986 */ /* 0x0003e2000c101d14 */
[-C--:B------:R-:W-:Y:S02]  /*8c00*/  FFMA R12, R12, R0.reuse, R5 ;  /* 0x000000000c0c7223 */ /* 0x080fe40000000005 */
[----:B------:R-:W-:-:S02]  /*8c10*/  FFMA R13, R13, R0, R4 ;  /* 0x000000000d0d7223 */ /* 0x000fc40000000004 */
[-C--:B------:R-:W-:Y:S02]  /*8c20*/  FMUL R6, R139, R168.reuse ;  /* 0x000000a88b067220 */ /* 0x080fe40000400000 */
[-C--:B-----5:R-:W-:Y:S02]  /*8c30*/  FMUL R5, R132, R168.reuse ;  /* 0x000000a884057220 */ /* 0x0a0fe40000400000 */
[-C--:B------:R-:W-:Y:S02]  /*8c40*/  FMUL R4, R133, R168.reuse ;  /* 0x000000a885047220 */ /* 0x080fe40000400000 */
[----:B------:R-:W-:Y:S02]  /*8c50*/  FMUL R7, R138, R168 ;  /* 0x000000a88a077220 */ /* 0x000fe40000400000 */
[-C--:B------:R-:W-:Y:S02]  /*8c60*/  FFMA R15, R15, R0.reuse, R6 ;  /* 0x000000000f0f7223 */ /* 0x080fe40000000006 */
[----:B------:R-:W-:-:S02]  /*8c70*/  FFMA R8, R8, R0, R5 ;  /* 0x0000000008087223 */ /* 0x000fc40000000005 */
[----:B------:R-:W-:Y:S02]  /*8c80*/  FFMA R9, R9, R0, R4 ;  /* 0x0000000009097223 */ /* 0x000fe40000000004 */
[-C--:B------:R-:W-:Y:S02]  /*8c90*/  FMUL R5, R134, R168.reuse ;  /* 0x000000a886057220 */ /* 0x080fe40000400000 */
[----:B------:R-:W-:Y:S02]  /*8ca0*/  FMUL R4, R135, R168 ;  /* 0x000000a887047220 */ /* 0x000fe40000400000 */
[----:B------:R-:W-:Y:S01]  /*8cb0*/  FFMA R14, R14, R0, R7 ;  /* 0x000000000e0e7223 */ /* 0x000fe20000000007 */
[----:B-1----:R-:W-:-:S04]  /*8cc0*/  IADD3 R24, P2, R30, c[0x0][0x300], RZ ;  /* 0x0000c0001e187a10 */ /* 0x002fc80007f5e0ff */
[----:B------:R-:W-:Y:S02]  /*8cd0*/  IADD3.X R25, R31, c[0x0][0x304], RZ, P2, !PT ;  /* 0x0000c1001f197a10 */ /* 0x000fe400017fe4ff */
[----:B------:R-:W-:Y:S01]  /*8ce0*/  IADD3 R6, P2, R30, UR4, RZ ;  /* 0x000000041e067c10 */ /* 0x000fe2000ff5e0ff */
[-C--:B------:R-:W-:Y:S02]  /*8cf0*/  FFMA R10, R10, R0.reuse, R5 ;  /* 0x000000000a0a7223 */ /* 0x080fe40000000005 */
[----:B------:R-:W-:Y:S01]  /*8d00*/  FFMA R11, R11, R0, R4 ;  /* 0x000000000b0b7223 */ /* 0x000fe20000000004 */
[----:B------:R-:W-:Y:S01]  /*8d10*/  IADD3.X R7, R31, UR5, RZ, P2, !PT ;  /* 0x000000051f077c10 */ /* 0x000fe200097fe4ff */
[----:B------:R-:W-:Y:S01]  /*8d20*/  @P4 STG.E.128 [R24.64], R12 ;  /* 0x0000000c18004986 */ /* 0x000fe2000c101d14 */
[----:B------:R-:W-:-:S03]  /*8d30*/  IADD3 R30, P2, R170, R28, RZ ;  /* 0x0000001caa1e7210 */ /* 0x000fc60007f5e0ff */
[----:B------:R-:W-:Y:S01]  /*8d40*/  @P3 STG.E.128 [R6.64], R8 ;  /* 0x0000000806003986 */ /* 0x000fe2000c101d14 */
[C---:B------:R-:W-:Y:S02]  /*8d50*/  ISETP.LT.AND P3, PT, R32.reuse, UR6, P0 ;  /* 0x0000000620007c0c */ /* 0x040fe40008761270 */
[----:B------:R-:W-:Y:S02]  /*8d60*/  ISETP.LT.AND P4, PT, R32, UR6, P1 ;  /* 0x0000000620007c0c */ /* 0x000fe40008f81270 */
[----:B------:R-:W-:Y:S02]  /*8d70*/  IADD3.X R31, R169, R29, RZ, P2, !PT ;  /* 0x0000001da91f7210 */ /* 0x000fe400017fe4ff */
[----:B------:R-:W-:Y:S02]  /*8d80*/  IADD3 R4, P2, R28, R21, RZ ;  /* 0x000000151c047210 */ /* 0x000fe40007f5e0ff */
[----:B------:R-:W-:Y:S02]  /*8d90*/  IADD3 R28, R165, 0x32, RZ ;  /* 0x00000032a51c7810 */ /* 0x000fe40007ffe0ff */
[----:B------:R-:W-:-:S05]  /*8da0*/  IADD3.X R5, R29, R20, RZ, P2, !PT ;  /* 0x000000141d057210 */ /* 0x000fca00017fe4ff */
[----:B------:R1:W2:Y:S01]  /*8db0*/  @P3 LDG.E.LTC128B.128 R140, [R4.64] ;  /* 0x00000014048c3981 */ /* 0x0002a2000c1e1d20 */
[----:B------:R-:W-:-:S03]  /*8dc0*/  ISETP.LT.AND P3, PT, R28, UR6, P1 ;  /* 0x000000061c007c0c */ /* 0x000fc60008f61270 */
[----:B------:R-:W3:Y:S01]  /*8dd0*/  @P4 LDG.E.LTC128B.128 R144, [R30.64] ;  /* 0x000000141e904981 */ /* 0x000ee2000c1e1d20 */
[----:B------:R-:W-:-:S04]  /*8de0*/  IADD3 R34, P2, R170, R26, RZ ;  /* 0x0000001aaa227210 */ /* 0x000fc80007f5e0ff */
[----:B------:R-:W-:-:S05]  /*8df0*/  IADD3.X R35, R169, R27, RZ, P2, !PT ;  /* 0x0000001ba9237210 */ /* 0x000fca00017fe4ff */
[----:B------:R-:W4:Y:S01]  /*8e00*/  @P3 LDG.E.LTC128B.128 R136, [R34.64] ;  /* 0x0000001422883981 */ /* 0x000f22000c1e1d20 */
[----:B------:R-:W-:Y:S02]  /*8e10*/  ISETP.LT.AND P3, PT, R28, UR6, P0 ;  /* 0x000000061c007c0c */ /* 0x000fe40008761270 */
[----:B-1----:R-:W-:-:S04]  /*8e20*/  IADD3 R4, P2, R26, R21, RZ ;  /* 0x000000151a047210 */ /* 0x002fc80007f5e0ff */
[----:B------:R-:W-:-:S07]  /*8e30*/  IADD3.X R5, R27, R20, RZ, P2, !PT ;  /* 0x000000141b057210 */ /* 0x000fce00017fe4ff */
        /* <DEDUP_REMOVED lines=11> */
[----:B------:R-:W2:Y:S04]  /*8ef0*/  LDS.128 R8, [R164] ;  /* 0x00000000a4087984 */ /* 0x000ea80000000c00 */
[----:B-1----:R-:W1:Y:S04]  /*8f00*/  LDS.128 R4, [R164+0x100] ;  /* 0x00010000a4047984 */ /* 0x002e680000000c00 */
[----:B------:R-:W1:Y:S04]  /*8f10*/  LDS.128 R16, [R164+0x440] ;  /* 0x00044000a4107984 */ /* 0x000e680000000c00 */
[----:B------:R-:W1:Y:S01]  /*8f20*/  LDS.128 R12, [R164+0x540] ;  /* 0x00054000a40c7984 */ /* 0x000e620000000c00 */
[----:B------:R-:W-:-:S02]  /*8f30*/  ISETP.LT.AND P4, PT, R32, UR6, P5 ;  /* 0x0000000620007c0c */ /* 0x000fc4000af81270 */
[----:B------:R-:W-:Y:S01]  /*8f40*/  ISETP.LT.AND P3, PT, R32, UR6, P6 ;  /* 0x0000000620007c0c */ /* 0x000fe2000b761270 */
[-C--:B---3--:R-:W-:Y:S02]  /*8f50*/  FMUL R27, R144, R168.reuse ;  /* 0x000000a8901b7220 */ /* 0x088fe40000400000 */
[----:B------:R-:W-:Y:S02]  /*8f60*/  FMUL R26, R145, R168 ;  /* 0x000000a8911a7220 */ /* 0x000fe40000400000 */
[-C--:B--2---:R-:W-:Y:S02]  /*8f70*/  FFMA R8, R8, R0.reuse, R27 ;  /* 0x0000000008087223 */ /* 0x084fe4000000001b */
[----:B------:R-:W-:Y:S01]  /*8f80*/  FFMA R9, R9, R0, R26 ;  /* 0x0000000009097223 */ /* 0x000fe2000000001a */
[----:B------:R-:W-:Y:S01]  /*8f90*/  IADD3 R26, P2, R22, c[0x0][0x300], RZ ;  /* 0x0000c000161a7a10 */ /* 0x000fe20007f5e0ff */
[-C--:B------:R-:W-:Y:S02]  /*8fa0*/  FMUL R27, R140, R168.reuse ;  /* 0x000000a88c1b7220 */ /* 0x080fe40000400000 */
[----:B------:R-:W-:-:S02]  /*8fb0*/  FMUL R32, R146, R168 ;  /* 0x000000a892207220 */ /* 0x000fc40000400000 */
[----:B------:R-:W-:Y:S02]  /*8fc0*/  FMUL R29, R147, R168 ;  /* 0x000000a8931d7220 */ /* 0x000fe40000400000 */
[-C--:B-1----:R-:W-:Y:S01]  /*8fd0*/  FFMA R4, R4, R0.reuse, R27 ;  /* 0x0000000004047223 */ /* 0x082fe2000000001b */
[----:B------:R-:W-:Y:S01]  /*8fe0*/  IADD3.X R27, R23, c[0x0][0x304], RZ, P2, !PT ;  /* 0x0000c100171b7a10 */ /* 0x000fe200017fe4ff */
[-C--:B------:R-:W-:Y:S01]  /*8ff0*/  FFMA R10, R10, R0.reuse, R32 ;  /* 0x000000000a0a7223 */ /* 0x080fe20000000020 */
[----:B------:R-:W-:Y:S01]  /*9000*/  IADD3 R36, P2, R22, UR4, RZ ;  /* 0x0000000416247c10 */ /* 0x000fe2000ff5e0ff */
[----:B------:R-:W-:Y:S02]  /*9010*/  FFMA R11, R11, R0, R29 ;  /* 0x000000000b0b7223 */ /* 0x000fe4000000001d */
[-C--:B------:R-:W-:Y:S02]  /*9020*/  FMUL R32, R141, R168.reuse ;  /* 0x000000a88d207220 */ /* 0x080fe40000400000 */
[----:B------:R-:W-:-:S02]  /*9030*/  FMUL R29, R142, R168 ;  /* 0x000000a88e1d7220 */ /* 0x000fc40000400000 */
[----:B------:R-:W-:Y:S01]  /*9040*/  FMUL R22, R143, R168 ;  /* 0x000000a88f167220 */ /* 0x000fe20000400000 */
[----:B------:R-:W-:Y:S01]  /*9050*/  IADD3.X R37, R23, UR5, RZ, P2, !PT ;  /* 0x0000000517257c10 */ /* 0x000fe200097fe4ff */
[-C--:B------:R-:W-:Y:S02]  /*9060*/  FFMA R5, R5, R0.reuse, R32 ;  /* 0x0000000005057223 */ /* 0x080fe40000000020 */
[-C--:B------:R-:W-:Y:S02]  /*9070*/  FFMA R6, R6, R0.reuse, R29 ;  /* 0x0000000006067223 */ /* 0x080fe4000000001d */
[----:B------:R-:W-:Y:S01]  /*9080*/  FFMA R7, R7, R0, R22 ;  /* 0x0000000007077223 */ /* 0x000fe20000000016 */
[----:B------:R-:W-:Y:S01]  /*9090*/  ISETP.LT.AND P2, PT, R28, UR6, P5 ;  /* 0x000000061c007c0c */ /* 0x000fe2000af41270 */
[----:B------:R4:W-:Y:S04]  /*90a0*/  @P4 STG.E.128 [R26.64], R8 ;  /* 0x000000081a004986 */ /* 0x0009e8000c101d14 */
[----:B------:R1:W-:Y:S01]  /*90b0*/  @P3 STG.E.128 [R36.64], R4 ;  /* 0x0000000424003986 */ /* 0x0003e2000c101d14 */
[----:B------:R-:W-:-:S04]  /*90c0*/  IADD3 R22, P3, R24, c[0x0][0x300], RZ ;  /* 0x0000c00018167a10 */ /* 0x000fc80007f7e0ff */
[----:B------:R-:W-:Y:S02]  /*90d0*/  IADD3.X R23, R25, c[0x0][0x304], RZ, P3, !PT ;  /* 0x0000c10019177a10 */ /* 0x000fe40001ffe4ff */
[----:B------:R-:W-:Y:S01]  /*90e0*/  ISETP.LT.AND P3, PT, R28, UR6, P6 ;  /* 0x000000061c007c0c */ /* 0x000fe2000b761270 */
[-C--:B----4-:R-:W-:Y:S02]  /*90f0*/  FMUL R8, R136, R168.reuse ;  /* 0x000000a888087220 */ /* 0x090fe40000400000 */
[-C--:B-1----:R-:W-:Y:S02]  /*9100*/  FMUL R6, R137, R168.reuse ;  /* 0x000000a889067220 */ /* 0x082fe40000400000 */
[-C--:B------:R-:W-:Y:S02]  /*9110*/  FMUL R5, R138, R168.reuse ;  /* 0x000000a88a057220 */ /* 0x080fe40000400000 */
[----:B------:R-:W-:Y:S02]  /*9120*/  FMUL R4, R139, R168 ;  /* 0x000000a88b047220 */ /* 0x000fe40000400000 */
[----:B------:R-:W-:-:S02]  /*9130*/  FFMA R16, R16, R0, R8 ;  /* 0x0000000010107223 */ /* 0x000fc40000000008 */
[-C--:B------:R-:W-:Y:S02]  /*9140*/  FFMA R17, R17, R0.reuse, R6 ;  /* 0x0000000011117223 */ /* 0x080fe40000000006 */
[-C--:B------:R-:W-:Y:S02]  /*9150*/  FFMA R18, R18, R0.reuse, R5 ;  /* 0x0000000012127223 */ /* 0x080fe40000000005 */
[----:B------:R-:W-:Y:S02]  /*9160*/  FFMA R19, R19, R0, R4 ;  /* 0x0000000013137223 */ /* 0x000fe40000000004 */
[-C--:B-----5:R-:W-:Y:S02]  /*9170*/  FMUL R5, R132, R168.reuse ;  /* 0x000000a884057220 */ /* 0x0a0fe40000400000 */
[----:B------:R-:W-:Y:S01]  /*9180*/  FMUL R4, R133, R168 ;  /* 0x000000a885047220 */ /* 0x000fe20000400000 */
[----:B------:R1:W-:Y:S01]  /*9190*/  @P2 STG.E.128 [R22.64], R16 ;  /* 0x0000001016002986 */ /* 0x0003e2000c101d14 */
[-C--:B------:R-:W-:Y:S01]  /*91a0*/  FFMA R12, R12, R0.reuse, R5 ;  /* 0x000000000c0c7223 */ /* 0x080fe20000000005 */
[----:B------:R-:W-:Y:S01]  /*91b0*/  IADD3 R6, P2, R24, UR4, RZ ;  /* 0x0000000418067c10 */ /* 0x000fe2000ff5e0ff */
[----:B------:R-:W-:-:S02]  /*91c0*/  FFMA R13, R13, R0, R4 ;  /* 0x000000000d0d7223 */ /* 0x000fc40000000004 */
[-C--:B------:R-:W-:Y:S02]  /*91d0*/  FMUL R5, R134, R168.reuse ;  /* 0x000000a886057220 */ /* 0x080fe40000400000 */
[----:B------:R-:W-:Y:S01]  /*91e0*/  FMUL R4, R135, R168 ;  /* 0x000000a887047220 */ /* 0x000fe20000400000 */
[----:B------:R-:W-:Y:S01]  /*91f0*/  IADD3.X R7, R25, UR5, RZ, P2, !PT ;  /* 0x0000000519077c10 */ /* 0x000fe200097fe4ff */
[-C--:B------:R-:W-:Y:S02]  /*9200*/  FFMA R14, R14, R0.reuse, R5 ;  /* 0x000000000e0e7223 */ /* 0x080fe40000000005 */
[----:B------:R-:W-:Y:S01]  /*9210*/  FFMA R15, R15, R0, R4 ;  /* 0x000000000f0f7223 */ /* 0x000fe20000000004 */
[----:B------:R-:W-:-:S04]  /*9220*/  IADD3 R4, P2, R170, R30, RZ ;  /* 0x0000001eaa047210 */ /* 0x000fc80007f5e0ff */
[----:B------:R2:W-:Y:S01]  /*9230*/  @P3 STG.E.128 [R6.64], R12 ;  /* 0x0000000c06003986 */ /* 0x0005e2000c101d14 */
[----:B------:R-:W-:Y:S02]  /*9240*/  IADD3.X R5, R169, R31, RZ, P2, !PT ;  /* 0x0000001fa9057210 */ /* 0x000fe400017fe4ff */
[C---:B-1----:R-:W-:Y:S02]  /*9250*/  IADD3 R16, R165.reuse, 0x38, RZ ;  /* 0x00000038a5107810 */ /* 0x042fe40007ffe0ff */
[----:B------:R-:W-:Y:S02]  /*9260*/  IADD3 R165, R165, 0x3a, RZ ;  /* 0x0000003aa5a57810 */ /* 0x000fe40007ffe0ff */
[C---:B------:R-:W-:Y:S02]  /*9270*/  ISETP.LT.AND P4, PT, R16.reuse, UR6, P1 ;  /* 0x0000000610007c0c */ /* 0x040fe40008f81270 */
[----:B------:R-:W-:Y:S02]  /*9280*/  ISETP.LT.AND P3, PT, R16, UR6, P0 ;  /* 0x0000000610007c0c */ /* 0x000fe40008761270 */
[----:B------:R-:W-:-:S02]  /*9290*/  ISETP.LT.AND P1, PT, R165, UR6, P1 ;  /* 0x00000006a5007c0c */ /* 0x000fc40008f21270 */
[----:B--2---:R-:W-:-:S07]  /*92a0*/  IADD3 R6, P2, R30, R21, RZ ;  /* 0x000000151e067210 */ /* 0x004fce0007f5e0ff */
[----:B------:R1:W2:Y:S01]  /*92b0*/  @P4 LDG.E.LTC128B.128 R144, [R4.64] ;  /* 0x0000001404904981 */ /* 0x0002a2000c1e1d20 */
[----:B------:R-:W-:Y:S02]  /*92c0*/  IADD3.X R7, R31, R20, RZ, P2, !PT ;  /* 0x000000141f077210 */ /* 0x000fe400017fe4ff */
[----:B------:R-:W-:-:S03]  /*92d0*/  IADD3 R170, P2, R170, R34, RZ ;  /* 0x00000022aaaa7210 */ /* 0x000fc60007f5e0ff */
[----:B------:R3:W4:Y:S01]  /*92e0*/  @P3 LDG.E.LTC128B.128 R140, [R6.64] ;  /* 0x00000014068c3981 */ /* 0x000722000c1e1d20 */
[----:B------:R-:W-:-:S05]  /*92f0*/  IADD3.X R171, R169, R35, RZ, P2, !PT ;  /* 0x00000023a9ab7210 */ /* 0x000fca00017fe4ff */
[----:B------:R-:W5:Y:S01]  /*9300*/  @P1 LDG.E.LTC128B.128 R136, [R170.64] ;  /* 0x00000014aa881981 */ /* 0x000f62000c1e1d20 */
        /* <DEDUP_REMOVED lines=13> */
[----:B------:R-:W-:Y:S01]  /*93e0*/  BAR.SYNC.DEFER_BLOCKING 0x0 ;  /* 0x0000000000007b1d */ /* 0x000fe20000010000 */
[----:B------:R-:W-:-:S02]  /*93f0*/  ISETP.LT.AND P2, PT, R16, UR6, P5 ;  /* 0x0000000610007c0c */ /* 0x000fc4000af41270 */
[----:B------:R-:W-:-:S03]  /*9400*/  ISETP.LT.AND P1, PT, R16, UR6, P6 ;  /* 0x0000000610007c0c */ /* 0x000fc6000b721270 */
[----:B------:R-:W1:Y:S04]  /*9410*/  LDS.128 R12, [R164] ;  /* 0x00000000a40c7984 */ /* 0x000e680000000c00 */
[----:B------:R-:W1:Y:S04]  /*9420*/  LDS.128 R8, [R164+0x100] ;  /* 0x00010000a4087984 */ /* 0x000e680000000c00 */
[----:B---3--:R-:W3:Y:S04]  /*9430*/  LDS.128 R4, [R164+0x440] ;  /* 0x00044000a4047984 */ /* 0x008ee80000000c00 */
[----:B------:R-:W1:Y:S01]  /*9440*/  LDS.128 R16, [R164+0x540] ;  /* 0x00054000a4107984 */ /* 0x000e620000000c00 */
[----:B------:R-:W-:-:S02]  /*9450*/  IADD3 R20, P0, R26, c[0x0][0x300], RZ ;  /* 0x0000c0001a147a10 */ /* 0x000fc40007f1e0ff */
[----:B------:R-:W-:Y:S02]  /*9460*/  ISETP.LT.AND P5, PT, R165, UR6, P5 ;  /* 0x00000006a5007c0c */ /* 0x000fe4000afa1270 */
[----:B------:R-:W-:Y:S02]  /*9470*/  IADD3 R26, P3, R26, UR4, RZ ;  /* 0x000000041a1a7c10 */ /* 0x000fe4000ff7e0ff */
[----:B------:R-:W-:Y:S02]  /*9480*/  IADD3.X R21, R27, c[0x0][0x304], RZ, P0, !PT ;  /* 0x0000c1001b157a10 */ /* 0x000fe400007fe4ff */
[----:B------:R-:W-:Y:S02]  /*9490*/  IADD3 R24, P0, R22, c[0x0][0x300], RZ ;  /* 0x0000c00016187a10 */ /* 0x000fe40007f1e0ff */
[----:B------:R-:W-:Y:S02]  /*94a0*/  ISETP.LT.AND P6, PT, R165, UR6, P6 ;  /* 0x00000006a5007c0c */ /* 0x000fe4000b7c1270 */
[----:B------:R-:W-:-:S02]  /*94b0*/  IADD3.X R27, R27, UR5, RZ, P3, !PT ;  /* 0x000000051b1b7c10 */ /* 0x000fc40009ffe4ff */
[----:B------:R-:W-:Y:S01]  /*94c0*/  IADD3.X R25, R23, c[0x0][0x304], RZ, P0, !PT ;  /* 0x0000c10017197a10 */ /* 0x000fe200007fe4ff */
[-C--:B--2---:R-:W-:Y:S02]  /*94d0*/  FMUL R144, R144, R168.reuse ;  /* 0x000000a890907220 */ /* 0x084fe40000400000 */
[-C--:B------:R-:W-:Y:S02]  /*94e0*/  FMUL R145, R145, R168.reuse ;  /* 0x000000a891917220 */ /* 0x080fe40000400000 */
[-C--:B------:R-:W-:Y:S02]  /*94f0*/  FMUL R146, R146, R168.reuse ;  /* 0x000000a892927220 */ /* 0x080fe40000400000 */
[-C--:B------:R-:W-:Y:S02]  /*9500*/  FMUL R147, R147, R168.reuse ;  /* 0x000000a893937220 */ /* 0x080fe40000400000 */
[-C--:B----4-:R-:W-:Y:S02]  /*9510*/  FMUL R140, R140, R168.reuse ;  /* 0x000000a88c8c7220 */ /* 0x090fe40000400000 */
[----:B------:R-:W-:-:S02]  /*9520*/  FMUL R141, R141, R168 ;  /* 0x000000a88d8d7220 */ /* 0x000fc40000400000 */
[-C--:B------:R-:W-:Y:S02]  /*9530*/  FMUL R142, R142, R168.reuse ;  /* 0x000000a88e8e7220 */ /* 0x080fe40000400000 */
[-C--:B------:R-:W-:Y:S02]  /*9540*/  FMUL R143, R143, R168.reuse ;  /* 0x000000a88f8f7220 */ /* 0x080fe40000400000 */
[-C--:B-----5:R-:W-:Y:S02]  /*9550*/  FMUL R136, R136, R168.reuse ;  /* 0x000000a888887220 */ /* 0x0a0fe40000400000 */
[-C--:B------:R-:W-:Y:S02]  /*9560*/  FMUL R137, R137, R168.reuse ;  /* 0x000000a889897220 */ /* 0x080fe40000400000 */
[-C--:B------:R-:W-:Y:S02]  /*9570*/  FMUL R138, R138, R168.reuse ;  /* 0x000000a88a8a7220 */ /* 0x080fe40000400000 */
[----:B------:R-:W-:-:S02]  /*9580*/  FMUL R139, R139, R168 ;  /* 0x000000a88b8b7220 */ /* 0x000fc40000400000 */
[-C--:B-1----:R-:W-:Y:S02]  /*9590*/  FFMA R12, R12, R0.reuse, R144 ;  /* 0x000000000c0c7223 */ /* 0x082fe40000000090 */
[-C--:B------:R-:W-:Y:S02]  /*95a0*/  FFMA R13, R13, R0.reuse, R145 ;  /* 0x000000000d0d7223 */ /* 0x080fe40000000091 */
[-C--:B------:R-:W-:Y:S02]  /*95b0*/  FFMA R14, R14, R0.reuse, R146 ;  /* 0x000000000e0e7223 */ /* 0x080fe40000000092 */
[-C--:B------:R-:W-:Y:S02]  /*95c0*/  FFMA R15, R15, R0.reuse, R147 ;  /* 0x000000000f0f7223 */ /* 0x080fe40000000093 */
[-C--:B------:R-:W-:Y:S02]  /*95d0*/  FFMA R8, R8, R0.reuse, R140 ;  /* 0x0000000008087223 */ /* 0x080fe4000000008c */
[----:B------:R-:W-:-:S02]  /*95e0*/  FFMA R9, R9, R0, R141 ;  /* 0x0000000009097223 */ /* 0x000fc4000000008d */
[-C--:B------:R-:W-:Y:S02]  /*95f0*/  FFMA R10, R10, R0.reuse, R142 ;  /* 0x000000000a0a7223 */ /* 0x080fe4000000008e */
[-C--:B------:R-:W-:Y:S02]  /*9600*/  FFMA R11, R11, R0.reuse, R143 ;  /* 0x000000000b0b7223 */ /* 0x080fe4000000008f */
[-C--:B---3--:R-:W-:Y:S02]  /*9610*/  FFMA R4, R4, R0.reuse, R136 ;  /* 0x0000000004047223 */ /* 0x088fe40000000088 */
[-C--:B------:R-:W-:Y:S02]  /*9620*/  FFMA R5, R5, R0.reuse, R137 ;  /* 0x0000000005057223 */ /* 0x080fe40000000089 */
[-C--:B------:R-:W-:Y:S02]  /*9630*/  FFMA R6, R6, R0.reuse, R138 ;  /* 0x0000000006067223 */ /* 0x080fe4000000008a */
[----:B------:R-:W-:Y:S01]  /*9640*/  FFMA R7, R7, R0, R139 ;  /* 0x0000000007077223 */ /* 0x000fe2000000008b */
[----:B------:R-:W-:Y:S04]  /*9650*/  @P2 STG.E.128 [R20.64], R12 ;  /* 0x0000000c14002986 */ /* 0x000fe8000c101d14 */
[----:B------:R-:W-:Y:S04]  /*9660*/  @P1 STG.E.128 [R26.64], R8 ;  /* 0x000000081a001986 */ /* 0x000fe8000c101d14 */
[----:B------:R1:W-:Y:S01]  /*9670*/  @P5 STG.E.128 [R24.64], R4 ;  /* 0x0000000418005986 */ /* 0x0003e2000c101d14 */
[----:B------:R-:W-:-:S02]  /*9680*/  FMUL R132, R132, R168 ;  /* 0x000000a884847220 */ /* 0x000fc40000400000 */
[-C--:B------:R-:W-:Y:S02]  /*9690*/  FMUL R133, R133, R168.reuse ;  /* 0x000000a885857220 */ /* 0x080fe40000400000 */
[-C--:B------:R-:W-:Y:S02]  /*96a0*/  FMUL R134, R134, R168.reuse ;  /* 0x000000a886867220 */ /* 0x080fe40000400000 */
[----:B------:R-:W-:Y:S02]  /*96b0*/  FMUL R135, R135, R168 ;  /* 0x000000a887877220 */ /* 0x000fe40000400000 */
[-C--:B------:R-:W-:Y:S02]  /*96c0*/  FFMA R16, R16, R0.reuse, R132 ;  /* 0x0000000010107223 */ /* 0x080fe40000000084 */
[-C--:B------:R-:W-:Y:S02]  /*96d0*/  FFMA R17, R17, R0.reuse, R133 ;  /* 0x0000000011117223 */ /* 0x080fe40000000085 */
[----:B------:R-:W-:-:S02]  /*96e0*/  FFMA R18, R18, R0, R134 ;  /* 0x0000000012127223 */ /* 0x000fc40000000086 */
[----:B------:R-:W-:Y:S01]  /*96f0*/  FFMA R19, R19, R0, R135 ;  /* 0x0000000013137223 */ /* 0x000fe20000000087 */
[----:B-1----:R-:W-:-:S04]  /*9700*/  IADD3 R4, P0, R22, UR4, RZ ;  /* 0x0000000416047c10 */ /* 0x002fc8000ff1e0ff */
[----:B------:R-:W-:Y:S01]  /*9710*/  IADD3.X R5, R23, UR5, RZ, P0, !PT ;  /* 0x0000000517057c10 */ /* 0x000fe200087fe4ff */
[----:B------:R-:W-:Y:S05]  /*9720*/  @!P6 BRA `(.L_x_117) ;  /* 0x000018400000e947 */ /* 0x000fea0003800000 */
[----:B------:R1:W-:Y:S01]  /*9730*/  STG.E.128 [R4.64], R16 ;  /* 0x0000001004007986 */ /* 0x0003e2000c101d14 */
[----:B------:R-:W-:Y:S05]  /*9740*/  BRA `(.L_x_117) ;  /* 0x0000182000007947 */ /* 0x000fea0003800000 */
.L_x_116:
[----:B------:R-:W-:Y:S01]  /*9750*/  BAR.SYNC.DEFER_BLOCKING 0x0 ;  /* 0x0000000000007b1d */ /* 0x000fe20000010000 */
[C---:B------:R-:W-:Y:S02]  /*9760*/  ISETP.LT.AND P4, PT, R165.reuse, UR6, P5 ;  /* 0x00000006a5007c0c */ /* 0x040fe4000af81270 */
[----:B------:R-:W-:-:S03]  /*9770*/  ISETP.LT.AND P3, PT, R165, UR6, P6 ;  /* 0x00000006a5007c0c */ /* 0x000fc6000b761270 */
[----:B------:R-:W-:Y:S02]  /*9780*/  ULDC.64 UR4, c[0x0][0x300] ;  /* 0x0000c00000047ab9 */ /* 0x000fe40000000a00 */
[----:B------:R-:W-:-:S04]  /*9790*/  UIADD3 UR4, UP0, UR4, 0x100, URZ ;  /* 0x0000010004047890 */ /* 0x000fc8000ff1e03f */
[----:B------:R-:W-:Y:S01]  /*97a0*/  UIADD3.X UR5, URZ, UR5, URZ, UP0, !UPT ;  /* 0x000000053f057290 */ /* 0x000fe200087fe43f */
[----:B------:R1:W-:Y:S04]  /*97b0*/  STS.64 [R2.X8], R4 ;  /* 0x0000000402007388 */ /* 0x0003e80000008a00 */
[----:B------:R-:W-:Y:S04]  /*97c0*/  STS.64 [R2.X8+0x20], R8 ;  /* 0x0000200802007388 */ /* 0x000fe80000008a00 */
[----:B------:R-:W-:Y:S04]  /*97d0*/  STS.64 [R2.X8+0x40], R12 ;  /* 0x0000400c02007388 */ /* 0x000fe80000008a00 */
[----:B------:R-:W-:Y:S04]  /*97e0*/  STS.64 [R2.X8+0x60], R16 ;  /* 0x0000601002007388 */ /* 0x000fe80000008a00 */
[----:B------:R2:W-:Y:S04]  /*97f0*/  STS.64 [R2.X8+0x80], R20 ;  /* 0x0000801402007388 */ /* 0x0005e80000008a00 */
[----:B------:R3:W-:Y:S04]  /*9800*/  STS.64 [R2.X8+0xa0], R24 ;  /* 0x0000a01802007388 */ /* 0x0007e80000008a00 */
[----:B------:R4:W-:Y:S01]  /*9810*/  STS.64 [R2.X8+0xc0], R28 ;  /* 0x0000c01c02007388 */ /* 0x0009e20000008a00 */
[----:B-1----:R-:W-:-:S03]  /*9820*/  IADD3 R4, R165, 0x2, RZ ;  /* 0x00000002a5047810 */ /* 0x002fc60007ffe0ff */
[----:B------:R-:W-:Y:S01]  /*9830*/  STS.64 [R2.X8+0xe0], R32 ;  /* 0x0000e02002007388 */ /* 0x000fe20000008a00 */
[----:B------:R-:W-:-:S03]  /*9840*/  @P4 MOV R5, R171 ;  /* 0x000000ab00054202 */ /* 0x000fc60000000f00 */
[----:B------:R-:W-:Y:S01]  /*9850*/  BAR.SYNC.DEFER_BLOCKING 0x0 ;  /* 0x0000000000007b1d */ /* 0x000fe20000010000 */
[C---:B------:R-:W-:Y:S02]  /*9860*/  ISETP.LT.AND P2, PT, R4.reuse, UR6, P5 ;  /* 0x0000000604007c0c */ /* 0x040fe4000af41270 */
[----:B------:R-:W-:Y:S02]  /*9870*/  ISETP.LT.AND P0, PT, R4, UR6, P6 ;  /* 0x0000000604007c0c */ /* 0x000fe4000b701270 */
[----:B------:R-:W-:Y:S02]  /*9880*/  @P4 MOV R4, R172 ;  /* 0x000000ac00044202 */ /* 0x000fe40000000f00 */
[----:B--2---:R-:W-:-:S04]  /*9890*/  IADD3 R20, P1, R172, c[0x0][0x2e8], RZ ;  /* 0x0000ba00ac147a10 */ /* 0x004fc80007f3e0ff */
[----:B------:R-:W-:Y:S02]  /*98a0*/  IADD3.X R21, R171, c[0x0][0x2ec], RZ, P1, !PT ;  /* 0x0000bb00ab157a10 */ /* 0x000fe40000ffe4ff */
[C---:B---3--:R-:W-:Y:S02]  /*98b0*/  IADD3 R24, R165.reuse, 0x10, RZ ;  /* 0x00000010a5187810 */ /* 0x048fe40007ffe0ff */
[----:B----4-:R-:W-:Y:S01]  /*98c0*/  IADD3 R28, R165, 0x1a, RZ ;  /* 0x0000001aa51c7810 */ /* 0x010fe20007ffe0ff */
[----:B------:R-:W1:Y:S04]  /*98d0*/  LDS.128 R132, [R164] ;  /* 0x00000000a4847984 */ /* 0x000e680000000c00 */
[----:B------:R-:W2:Y:S04]  /*98e0*/  LDS.128 R144, [R164+0x100] ;  /* 0x00010000a4907984 */ /* 0x000ea80000000c00 */
[----:B------:R-:W3:Y:S04]  /*98f0*/  LDS.128 R140, [R164+0x440] ;  /* 0x00044000a48c7984 */ /* 0x000ee80000000c00 */
[----:B------:R-:W4:Y:S01]  /*9900*/  LDS.128 R136, [R164+0x540] ;  /* 0x00054000a4887984 */ /* 0x000f220000000c00 */
[----:B-1----:R-:W-:-:S02]  /*9910*/  FMUL R132, R132, R0 ;  /* 0x0000000084847220 */ /* 0x002fc40000400000 */
[-C--:B------:R-:W-:Y:S02]  /*9920*/  FMUL R133, R133, R0.reuse ;  /* 0x0000000085857220 */ /* 0x080fe40000400000 */
[-C--:B------:R-:W-:Y:S02]  /*9930*/  FMUL R134, R134, R0.reuse ;  /* 0x0000000086867220 */ /* 0x080fe40000400000 */
[-C--:B------:R-:W-:Y:S02]  /*9940*/  FMUL R135, R135, R0.reuse ;  /* 0x0000000087877220 */ /* 0x080fe40000400000 */
[-C--:B--2---:R-:W-:Y:S02]  /*9950*/  FMUL R144, R144, R0.reuse ;  /* 0x0000000090907220 */ /* 0x084fe40000400000 */
[-C--:B------:R-:W-:Y:S01]  /*9960*/  FMUL R145, R145, R0.reuse ;  /* 0x0000000091917220 */ /* 0x080fe20000400000 */
[----:B------:R1:W-:Y:S01]  /*9970*/  @P4 STG.E.128 [R4.64], R132 ;  /* 0x0000008404004986 */ /* 0x0003e2000c101d14 */
[----:B------:R-:W-:-:S02]  /*9980*/  FMUL R146, R146, R0 ;  /* 0x0000000092927220 */ /* 0x000fc40000400000 */
[-C--:B------:R-:W-:Y:S02]  /*9990*/  FMUL R147, R147, R0.reuse ;  /* 0x0000000093937220 */ /* 0x080fe40000400000 */
[-C--:B---3--:R-:W-:Y:S02]  /*99a0*/  FMUL R140, R140, R0.reuse ;  /* 0x000000008c8c7220 */ /* 0x088fe40000400000 */
[-C--:B------:R-:W-:Y:S02]  /*99b0*/  FMUL R141, R141, R0.reuse ;  /* 0x000000008d8d7220 */ /* 0x080fe40000400000 */
[-C--:B------:R-:W-:Y:S02]  /*99c0*/  FMUL R142, R142, R0.reuse ;  /* 0x000000008e8e7220 */ /* 0x080fe40000400000 */
[-C--:B------:R-:W-:Y:S02]  /*99d0*/  FMUL R143, R143, R0.reuse ;  /* 0x000000008f8f7220 */ /* 0x080fe40000400000 */
[----:B----4-:R-:W-:-:S02]  /*99e0*/  FMUL R136, R136, R0 ;  /* 0x0000000088887220 */ /* 0x010fc40000400000 */
[-C--:B------:R-:W-:Y:S02]  /*99f0*/  FMUL R137, R137, R0.reuse ;  /* 0x0000000089897220 */ /* 0x080fe40000400000 */
[-C--:B------:R-:W-:Y:S02]  /*9a00*/  FMUL R138, R138, R0.reuse ;  /* 0x000000008a8a7220 */ /* 0x080fe40000400000 */
[----:B------:R-:W-:Y:S01]  /*9a10*/  FMUL R139, R139, R0 ;  /* 0x000000008b8b7220 */ /* 0x000fe20000400000 */
[----:B-1----:R-:W-:Y:S02]  /*9a20*/  @P3 MOV R4, R172 ;  /* 0x000000ac00043202 */ /* 0x002fe40000000f00 */
[----:B------:R-:W-:-:S05]  /*9a30*/  @P3 MOV R5, R171 ;  /* 0x000000ab00053202 */ /* 0x000fca0000000f00 */
[----:B------:R1:W-:Y:S04]  /*9a40*/  @P3 STG.E.128 [R4.64+0x100], R144 ;  /* 0x0001009004003986 */ /* 0x0003e8000c101d14 */
[----:B------:R-:W-:Y:S01]  /*9a50*/  @P2 STG.E.128 [R20.64], R140 ;  /* 0x0000008c14002986 */ /* 0x000fe2000c101d14 */
[----:B-1----:R-:W-:Y:S02]  /*9a60*/  @P0 MOV R4, R20 ;  /* 0x0000001400040202 */ /* 0x002fe40000000f00 */
[----:B------:R-:W-:-:S05]  /*9a70*/  @P0 MOV R5, R21 ;  /* 0x0000001500050202 */ /* 0x000fca0000000f00 */
[----:B------:R-:W-:Y:S04]  /*9a80*/  @P0 STG.E.128 [R4.64+0x100], R136 ;  /* 0x0001008804000986 */ /* 0x000fe8000c101d14 */
[----:B------:R-:W-:Y:S01]  /*9a90*/  BAR.SYNC.DEFER_BLOCKING 0x0 ;  /* 0x0000000000007b1d */ /* 0x000fe20000010000 */
[----:B------:R-:W-:-:S04]  /*9aa0*/  IADD3 R172, P0, R172, c[0x0][0x300], RZ ;  /* 0x0000c000acac7a10 */ /* 0x000fc80007f1e0ff */
[----:B------:R-:W-:Y:S01]  /*9ab0*/  IADD3.X R173, R171, c[0x0][0x304], RZ, P0, !PT ;  /* 0x0000c100abad7a10 */ /* 0x000fe200007fe4ff */
[----:B------:R-:W-:Y:S04]  /*9ac0*/  STS.64 [R2.X8], R6 ;  /* 0x0000000602007388 */ /* 0x000fe80000008a00 */
[----:B------:R-:W-:Y:S04]  /*9ad0*/  STS.64 [R2.X8+0x20], R10 ;  /* 0x0000200a02007388 */ /* 0x000fe80000008a00 */
[----:B------:R-:W-:Y:S04]  /*9ae0*/  STS.64 [R2.X8+0x40], R14 ;  /* 0x0000400e02007388 */ /* 0x000fe80000008a00 */
[----:B------:R-:W-:Y:S04]  /*9af0*/  STS.64 [R2.X8+0x60], R18 ;  /* 0x0000601202007388 */ /* 0x000fe80000008a00 */
[----:B------:R1:W-:Y:S04]  /*9b00*/  STS.64 [R2.X8+0x80], R22 ;  /* 0x0000801602007388 */ /* 0x0003e80000008a00 */
[----:B------:R-:W-:Y:S04]  /*9b10*/  STS.64 [R2.X8+0xa0], R26 ;  /* 0x0000a01a02007388 */ /* 0x000fe80000008a00 */
[----:B------:R-:W-:Y:S04]  /*9b20*/  STS.64 [R2.X8+0xc0], R30 ;  /* 0x0000c01e02007388 */ /* 0x000fe80000008a00 */
[----:B------:R-:W-:Y:S04]  /*9b30*/  STS.64 [R2.X8+0xe0], R34 ;  /* 0x0000e02202007388 */ /* 0x000fe80000008a00 */
[----:B------:R-:W-:Y:S01]  /*9b40*/  BAR.SYNC.DEFER_BLOCKING 0x0 ;  /* 0x0000000000007b1d */ /* 0x000fe20000010000 */
[----:B-1----:R-:W-:-:S02]  /*9b50*/  IADD3 R22, R165, 0x8, RZ ;  /* 0x00000008a5167810 */ /* 0x002fc40007ffe0ff */
[----:B------:R-:W-:Y:S02]  /*9b60*/  IADD3 R23, R165, 0xa, RZ ;  /* 0x0000000aa5177810 */ /* 0x000fe40007ffe0ff */
[C---:B------:R-:W-:Y:S02]  /*9b70*/  ISETP.LT.AND P1, PT, R22.reuse, UR6, P5 ;  /* 0x0000000616007c0c */ /* 0x040fe4000af21270 */
[----:B------:R-:W-:Y:S02]  /*9b80*/  ISETP.LT.AND P2, PT, R22, UR6, P6 ;  /* 0x0000000616007c0c */ /* 0x000fe4000b741270 */
[----:B------:R-:W-:Y:S02]  /*9b90*/  ISETP.LT.AND P0, PT, R23, UR6, P6 ;  /* 0x0000000617007c0c */ /* 0x000fe4000b701270 */
[----:B------:R-:W-:Y:S01]  /*9ba0*/  IADD3 R22, P4, R20, c[0x0][0x300], RZ ;  /* 0x0000c00014167a10 */ /* 0x000fe20007f9e0ff */
        /* <DEDUP_REMOVED lines=11> */
[----:B------:R-:W-:Y:S01]  /*9c60*/  ISETP.LT.AND P1, PT, R23, UR6, P5 ;  /* 0x0000000617007c0c */ /* 0x000fe2000af21270 */
[-C--:B------:R-:W-:Y:S01]  /*9c70*/  FMUL R18, R18, R0.reuse ;  /* 0x0000000012127220 */ /* 0x080fe20000400000 */
[----:B------:R-:W-:Y:S01]  /*9c80*/  IADD3.X R23, R21, c[0x0][0x304], RZ, P4, !PT ;  /* 0x0000c10015177a10 */ /* 0x000fe200027fe4ff */
[----:B------:R-:W-:-:S02]  /*9c90*/  FMUL R19, R19, R0 ;  /* 0x0000000013137220 */ /* 0x000fc40000400000 */
[-C--:B---3--:R-:W-:Y:S02]  /*9ca0*/  FMUL R12, R12, R0.reuse ;  /* 0x000000000c0c7220 */ /* 0x088fe40000400000 */
[-C--:B------:R-:W-:Y:S02]  /*9cb0*/  FMUL R13, R13, R0.reuse ;  /* 0x000000000d0d7220 */ /* 0x080fe40000400000 */
[-C--:B------:R-:W-:Y:S02]  /*9cc0*/  FMUL R14, R14, R0.reuse ;  /* 0x000000000e0e7220 */ /* 0x080fe40000400000 */
[-C--:B------:R-:W-:Y:S02]  /*9cd0*/  FMUL R15, R15, R0.reuse ;  /* 0x000000000f0f7220 */ /* 0x080fe40000400000 */
[-C--:B----4-:R-:W-:Y:S02]  /*9ce0*/  FMUL R8, R8, R0.reuse ;  /* 0x0000000008087220 */ /* 0x090fe40000400000 */
[----:B------:R-:W-:-:S02]  /*9cf0*/  FMUL R9, R9, R0 ;  /* 0x0000000009097220 */ /* 0x000fc40000400000 */
[-C--:B------:R-:W-:Y:S02]  /*9d00*/  FMUL R10, R10, R0.reuse ;  /* 0x000000000a0a7220 */ /* 0x080fe40000400000 */
[----:B------:R-:W-:Y:S01]  /*9d10*/  FMUL R11, R11, R0 ;  /* 0x000000000b0b7220 */ /* 0x000fe20000400000 */
[----:B-1----:R-:W-:Y:S02]  /*9d20*/  IADD3 R6, P3, R20, UR4, RZ ;  /* 0x0000000414067c10 */ /* 0x002fe4000ff7e0ff */
[----:B------:R-:W-:Y:S02]  /*9d30*/  @P2 MOV R4, R172 ;  /* 0x000000ac00042202 */ /* 0x000fe40000000f00 */
[----:B------:R-:W-:Y:S02]  /*9d40*/  @P2 MOV R5, R173 ;  /* 0x000000ad00052202 */ /* 0x000fe40000000f00 */
[----:B------:R-:W-:-:S03]  /*9d50*/  IADD3.X R7, R21, UR5, RZ, P3, !PT ;  /* 0x0000000515077c10 */ /* 0x000fc60009ffe4ff */
[----:B------:R-:W-:Y:S01]  /*9d60*/  @P2 STG.E.128 [R4.64+0x100], R16 ;  /* 0x0001001004002986 */ /* 0x000fe2000c101d14 */
[----:B------:R-:W-:-:S03]  /*9d70*/  ISETP.LT.AND P2, PT, R24, UR6, P6 ;  /* 0x0000000618007c0c */ /* 0x000fc6000b741270 */
[----:B------:R-:W-:Y:S01]  /*9d80*/  @P1 STG.E.128 [R22.64], R12 ;  /* 0x0000000c16001986 */ /* 0x000fe2000c101d14 */
[----:B------:R-:W-:-:S03]  /*9d90*/  IADD3 R20, P1, R172, c[0x0][0x300], RZ ;  /* 0x0000c000ac147a10 */ /* 0x000fc60007f3e0ff */
[----:B------:R-:W-:Y:S04]  /*9da0*/  @P0 STG.E.128 [R6.64], R8 ;  /* 0x0000000806000986 */ /* 0x000fe8000c101d14 */
[----:B------:R-:W-:Y:S01]  /*9db0*/  BAR.SYNC.DEFER_BLOCKING 0x0 ;  /* 0x0000000000007b1d */ /* 0x000fe20000010000 */
[----:B------:R-:W-:Y:S02]  /*9dc0*/  ISETP.LT.AND P0, PT, R24, UR6, P5 ;  /* 0x0000000618007c0c */ /* 0x000fe4000af01270 */
[----:B------:R-:W-:Y:S02]  /*9dd0*/  IADD3.X R21, R173, c[0x0][0x304], RZ, P1, !PT ;  /* 0x0000c100ad157a10 */ /* 0x000fe40000ffe4ff */
[----:B------:R-:W-:-:S04]  /*9de0*/  IADD3 R24, P4, R22, c[0x0][0x300], RZ ;  /* 0x0000c00016187a10 */ /* 0x000fc80007f9e0ff */
[----:B------:R-:W-:Y:S01]  /*9df0*/  IADD3.X R25, R23, c[0x0][0x304], RZ, P4, !PT ;  /* 0x0000c10017197a10 */ /* 0x000fe200027fe4ff */
        /* <DEDUP_REMOVED lines=30> */
[----:B-1----:R-:W-:Y:S02]  /*9fe0*/  IADD3 R4, P0, R172, UR4, RZ ;  /* 0x00000004ac047c10 */ /* 0x002fe4000ff1e0ff */
[----:B------:R-:W-:Y:S02]  /*9ff0*/  IADD3 R7, R165, 0x12, RZ ;  /* 0x00000012a5077810 */ /* 0x000fe40007ffe0ff */
[----:B------:R-:W-:Y:S02]  /*a000*/  IADD3.X R5, R173, UR5, RZ, P0, !PT ;  /* 0x00000005ad057c10 */ /* 0x000fe400087fe4ff */
[----:B------:R-:W-:-:S02]  /*a010*/  ISETP.LT.AND P1, PT, R7, UR6, P5 ;  /* 0x0000000607007c0c */ /* 0x000fc4000af21270 */
[----:B------:R-:W-:Y:S01]  /*a020*/  ISETP.LT.AND P0, PT, R7, UR6, P6 ;  /* 0x0000000607007c0c */ /* 0x000fe2000b701270 */
[----:B------:R-:W-:Y:S01]  /*a030*/  @P2 STG.E.128 [R4.64], R16 ;  /* 0x0000001004002986 */ /* 0x000fe2000c101d14 */
[----:B------:R-:W-:-:S04]  /*a040*/  IADD3 R6, P3, R22, UR4, RZ ;  /* 0x0000000416067c10 */ /* 0x000fc8000ff7e0ff */
[----:B------:R-:W-:Y:S02]  /*a050*/  IADD3.X R7, R23, UR5, RZ, P3, !PT ;  /* 0x0000000517077c10 */ /* 0x000fe40009ffe4ff */
[----:B------:R-:W-:-:S03]  /*a060*/  IADD3 R23, R165, 0x18, RZ ;  /* 0x00000018a5177810 */ /* 0x000fc60007ffe0ff */
[----:B------:R-:W-:Y:S01]  /*a070*/  @P1 STG.E.128 [R24.64], R12 ;  /* 0x0000000c18001986 */ /* 0x000fe2000c101d14 */
[----:B------:R-:W-:Y:S02]  /*a080*/  IADD3 R22, P1, R20, c[0x0][0x300], RZ ;  /* 0x0000c00014167a10 */ /* 0x000fe40007f3e0ff */
[C---:B------:R-:W-:Y:S01]  /*a090*/  ISETP.LT.AND P2, PT, R23.reuse, UR6, P6 ;  /* 0x0000000617007c0c */ /* 0x040fe2000b741270 */
[----:B------:R-:W-:Y:S04]  /*a0a0*/  @P0 STG.E.128 [R6.64], R8 ;  /* 0x0000000806000986 */ /* 0x000fe8000c101d14 */
[----:B------:R-:W-:Y:S01]  /*a0b0*/  BAR.SYNC.DEFER_BLOCKING 0x0 ;  /* 0x0000000000007b1d */ /* 0x000fe20000010000 */
[----:B------:R-:W-:Y:S02]  /*a0c0*/  ISETP.LT.AND P0, PT, R23, UR6, P5 ;  /* 0x0000000617007c0c */ /* 0x000fe4000af01270 */
[----:B------:R-:W-:-:S02]  /*a0d0*/  IADD3.X R23, R21, c[0x0][0x304], RZ, P1, !PT ;  /* 0x0000c10015177a10 */ /* 0x000fc40000ffe4ff */
[----:B------:R-:W-:Y:S02]  /*a0e0*/  IADD3 R26, P1, R20, UR4, RZ ;  /* 0x00000004141a7c10 */ /* 0x000fe4000ff3e0ff */
[----:B------:R-:W-:Y:S02]  /*a0f0*/  IADD3 R20, P4, R24, c[0x0][0x300], RZ ;  /* 0x0000c00018147a10 */ /* 0x000fe40007f9e0ff */
[----:B------:R-:W-:Y:S02]  /*a100*/  IADD3.X R27, R21, UR5, RZ, P1, !PT ;  /* 0x00000005151b7c10 */ /* 0x000fe40008ffe4ff */
[----:B------:R-:W-:Y:S02]  /*a110*/  ISETP.LT.AND P1, PT, R28, UR6, P5 ;  /* 0x000000061c007c0c */ /* 0x000fe4000af21270 */
        /* <DEDUP_REMOVED lines=23> */
[----:B------:R-:W-:Y:S01]  /*a290*/  IADD3 R28, R165, 0x22, RZ ;  /* 0x00000022a51c7810 */ /* 0x000fe20007ffe0ff */
[----:B------:R-:W-:-:S02]  /*a2a0*/  FMUL R19, R19, R0 ;  /* 0x0000000013137220 */ /* 0x000fc40000400000 */
[-C--:B---3--:R-:W-:Y:S02]  /*a2b0*/  FMUL R12, R12, R0.reuse ;  /* 0x000000000c0c7220 */ /* 0x088fe40000400000 */
[-C--:B------:R-:W-:Y:S01]  /*a2c0*/  FMUL R13, R13, R0.reuse ;  /* 0x000000000d0d7220 */ /* 0x080fe20000400000 */
[----:B------:R2:W-:Y:S01]  /*a2d0*/  @P2 STG.E.128 [R26.64], R16 ;  /* 0x000000101a002986 */ /* 0x0005e2000c101d14 */
[-C--:B------:R-:W-:Y:S02]  /*a2e0*/  FMUL R14, R14, R0.reuse ;  /* 0x000000000e0e7220 */ /* 0x080fe40000400000 */
[-C--:B------:R-:W-:Y:S02]  /*a2f0*/  FMUL R15, R15, R0.reuse ;  /* 0x000000000f0f7220 */ /* 0x080fe40000400000 */
[-C--:B----4-:R-:W-:Y:S02]  /*a300*/  FMUL R8, R8, R0.reuse ;  /* 0x0000000008087220 */ /* 0x090fe40000400000 */
[-C--:B------:R-:W-:Y:S01]  /*a310*/  FMUL R9, R9, R0.reuse ;  /* 0x0000000009097220 */ /* 0x080fe20000400000 */
[----:B------:R-:W-:Y:S01]  /*a320*/  @P1 STG.E.128 [R20.64], R12 ;  /* 0x0000000c14001986 */ /* 0x000fe2000c101d14 */
[----:B------:R-:W-:-:S02]  /*a330*/  FMUL R10, R10, R0 ;  /* 0x000000000a0a7220 */ /* 0x000fc40000400000 */
[----:B------:R-:W-:Y:S01]  /*a340*/  FMUL R11, R11, R0 ;  /* 0x000000000b0b7220 */ /* 0x000fe20000400000 */
[----:B-1----:R-:W-:Y:S02]  /*a350*/  IADD3 R4, P3, R24, UR4, RZ ;  /* 0x0000000418047c10 */ /* 0x002fe4000ff7e0ff */
[----:B------:R-:W-:Y:S02]  /*a360*/  IADD3 R24, P1, R22, c[0x0][0x300], RZ ;  /* 0x0000c00016187a10 */ /* 0x000fe40007f3e0ff */
[----:B------:R-:W-:Y:S02]  /*a370*/  IADD3.X R5, R25, UR5, RZ, P3, !PT ;  /* 0x0000000519057c10 */ /* 0x000fe40009ffe4ff */
[----:B------:R-:W-:-:S03]  /*a380*/  IADD3 R25, R165, 0x20, RZ ;  /* 0x00000020a5197810 */ /* 0x000fc60007ffe0ff */
[----:B------:R-:W-:Y:S04]  /*a390*/  @P0 STG.E.128 [R4.64], R8 ;  /* 0x0000000804000986 */ /* 0x000fe8000c101d14 */
[----:B------:R-:W-:Y:S01]  /*a3a0*/  BAR.SYNC.DEFER_BLOCKING 0x0 ;  /* 0x0000000000007b1d */ /* 0x000fe20000010000 */
[C---:B------:R-:W-:Y:S02]  /*a3b0*/  ISETP.LT.AND P0, PT, R25.reuse, UR6, P5 ;  /* 0x0000000619007c0c */ /* 0x040fe4000af01270 */
[----:B------:R-:W-:Y:S02]  /*a3c0*/  ISETP.LT.AND P2, PT, R25, UR6, P6 ;  /* 0x0000000619007c0c */ /* 0x000fe4000b741270 */
[----:B------:R-:W-:Y:S02]  /*a3d0*/  IADD3.X R25, R23, c[0x0][0x304], RZ, P1, !PT ;  /* 0x0000c10017197a10 */ /* 0x000fe40000ffe4ff */
[----:B--2---:R-:W-:-:S02]  /*a3e0*/  IADD3 R26, P1, R22, UR4, RZ ;  /* 0x00000004161a7c10 */ /* 0x004fc4000ff3e0ff */
        /* <DEDUP_REMOVED lines=121> */
[----:B------:R-:W-:-:S02]  /*ab80*/  FMUL R18, R18, R0 ;  /* 0x0000000012127220 */ /* 0x000fc40000400000 */
[-C--:B------:R-:W-:Y:S02]  /*ab90*/  FMUL R19, R19, R0.reuse ;  /* 0x0000000013137220 */ /* 0x080fe40000400000 */
[-C--:B---3--:R-:W-:Y:S02]  /*aba0*/  FMUL R12, R12, R0.reuse ;  /* 0x000000000c0c7220 */ /* 0x088fe40000400000 */
[-C--:B------:R-:W-:Y:S01]  /*abb0*/  FMUL R13, R13, R0.reuse ;  /* 0x000000000d0d7220 */ /* 0x080fe20000400000 */
[----:B------:R2:W-:Y:S01]  /*abc0*/  @P2 STG.E.128 [R26.64], R16 ;  /* 0x000000101a002986 */ /* 0x0005e2000c101d14 */
[-C--:B------:R-:W-:Y:S02]  /*abd0*/  FMUL R14, R14, R0.reuse ;  /* 0x000000000e0e7220 */ /* 0x080fe40000400000 */
[-C--:B------:R-:W-:Y:S02]  /*abe0*/  FMUL R15, R15, R0.reuse ;  /* 0x000000000f0f7220 */ /* 0x080fe40000400000 */
[----:B----4-:R-:W-:-:S02]  /*abf0*/  FMUL R8, R8, R0 ;  /* 0x0000000008087220 */ /* 0x010fc40000400000 */
[-C--:B------:R-:W-:Y:S01]  /*ac00*/  FMUL R9, R9, R0.reuse ;  /* 0x0000000009097220 */ /* 0x080fe20000400000 */
[----:B------:R-:W-:Y:S01]  /*ac10*/  @P1 STG.E.128 [R20.64], R12 ;  /* 0x0000000c14001986 */ /* 0x000fe2000c101d14 */
[-C--:B------:R-:W-:Y:S02]  /*ac20*/  FMUL R10, R10, R0.reuse ;  /* 0x000000000a0a7220 */ /* 0x080fe40000400000 */
[----:B------:R-:W-:Y:S01]  /*ac30*/  FMUL R11, R11, R0 ;  /* 0x000000000b0b7220 */ /* 0x000fe20000400000 */
[----:B-1----:R-:W-:-:S04]  /*ac40*/  IADD3 R4, P3, R24, UR4, RZ ;  /* 0x0000000418047c10 */ /* 0x002fc8000ff7e0ff */
[----:B------:R-:W-:Y:S02]  /*ac50*/  IADD3.X R5, R25, UR5, RZ, P3, !PT ;  /* 0x0000000519057c10 */ /* 0x000fe40009ffe4ff */
[----:B------:R-:W-:-:S03]  /*ac60*/  IADD3 R24, P3, R22, UR4, RZ ;  /* 0x0000000416187c10 */ /* 0x000fc6000ff7e0ff */
[----:B------:R-:W-:Y:S04]  /*ac70*/  @P0 STG.E.128 [R4.64], R8 ;  /* 0x0000000804000986 */ /* 0x000fe8000c101d14 */
[----:B------:R-:W-:Y:S01]  /*ac80*/  BAR.SYNC.DEFER_BLOCKING 0x0 ;  /* 0x0000000000007b1d */ /* 0x000fe20000010000 */
[----:B--2---:R-:W-:Y:S02]  /*ac90*/  IADD3 R26, P2, R22, c[0x0][0x300], RZ ;  /* 0x0000c000161a7a10 */ /* 0x004fe40007f5e0ff */
[C---:B------:R-:W-:Y:S02]  /*aca0*/  IADD3.X R25, R23.reuse, UR5, RZ, P3, !PT ;  /* 0x0000000517197c10 */ /* 0x040fe40009ffe4ff */
        /* <DEDUP_REMOVED lines=13> */
[----:B------:R-:W1:Y:S01]  /*ad80*/  LDS.128 R12, [R164] ;  /* 0x00000000a40c7984 */ /* 0x000e620000000c00 */
[----:B------:R-:W-:Y:S02]  /*ad90*/  IADD3 R165, R165, 0x3a, RZ ;  /* 0x0000003aa5a57810 */ /* 0x000fe40007ffe0ff */
[C---:B------:R-:W-:Y:S01]  /*ada0*/  ISETP.LT.AND P1, PT, R2.reuse, UR6, P5 ;  /* 0x0000000602007c0c */ /* 0x040fe2000af21270 */
[----:B------:R-:W2:Y:S01]  /*adb0*/  LDS.128 R8, [R164+0x100] ;  /* 0x00010000a4087984 */ /* 0x000ea20000000c00 */
[----:B------:R-:W-:Y:S02]  /*adc0*/  ISETP.LT.AND P0, PT, R2, UR6, P6 ;  /* 0x0000000602007c0c */ /* 0x000fe4000b701270 */
[C---:B------:R-:W-:Y:S01]  /*add0*/  ISETP.LT.AND P5, PT, R165.reuse, UR6, P5 ;  /* 0x00000006a5007c0c */ /* 0x040fe2000afa1270 */
[----:B------:R-:W3:Y:S01]  /*ade0*/  LDS.128 R4, [R164+0x440] ;  /* 0x00044000a4047984 */ /* 0x000ee20000000c00 */
[----:B------:R-:W-:-:S03]  /*adf0*/  ISETP.LT.AND P6, PT, R165, UR6, P6 ;  /* 0x00000006a5007c0c */ /* 0x000fc6000b7c1270 */
[----:B------:R-:W4:Y:S01]  /*ae00*/  LDS.128 R16, [R164+0x540] ;  /* 0x00054000a4107984 */ /* 0x000f220000000c00 */
[-C--:B-1----:R-:W-:Y:S02]  /*ae10*/  FMUL R12, R12, R0.reuse ;  /* 0x000000000c0c7220 */ /* 0x082fe40000400000 */
        /* <DEDUP_REMOVED lines=15> */
[----:B------:R2:W-:Y:S01]  /*af10*/  @P5 STG.E.128 [R22.64], R4 ;  /* 0x0000000416005986 */ /* 0x0005e2000c101d14 */
[-C--:B------:R-:W-:Y:S02]  /*af20*/  FMUL R18, R18, R0.reuse ;  /* 0x0000000012127220 */ /* 0x080fe40000400000 */
[----:B------:R-:W-:Y:S01]  /*af30*/  FMUL R19, R19, R0 ;  /* 0x0000000013137220 */ /* 0x000fe20000400000 */
[----:B-1----:R-:W-:-:S04]  /*af40*/  IADD3 R12, P1, R20, UR4, RZ ;  /* 0x00000004140c7c10 */ /* 0x002fc8000ff3e0ff */
[----:B------:R-:W-:-:S05]  /*af50*/  IADD3.X R13, R21, UR5, RZ, P1, !PT ;  /* 0x00000005150d7c10 */ /* 0x000fca0008ffe4ff */
[----:B------:R2:W-:Y:S04]  /*af60*/  @P6 STG.E.128 [R12.64], R16 ;  /* 0x000000100c006986 */ /* 0x0005e8000c101d14 */
.L_x_117:
[----:B------:R-:W-:Y:S05]  /*af70*/  BSYNC B0 ;  /* 0x0000000000007941 */ /* 0x000fea0003800000 */
.L_x_115:
[----:B------:R-:W-:-:S04]  /*af80*/  MOV R0, c[0x0][0x358] ;  /* 0x0000d60000007a02 */ /* 0x000fc80000000f00 */
[----:B------:R-:W-:-:S13]  /*af90*/  ISETP.NE.AND P0, PT, R0, 0x1, PT ;  /* 0x000000010000780c */ /* 0x000fda0003f05270 */
[----:B------:R-:W-:Y:S05]  /*afa0*/  @P0 EXIT ;  /* 0x000000000000094d */ /* 0x000fea0003800000 */
[----:B------:R-:W-:-:S04]  /*afb0*/  MOV R0, c[0x0][0x1c8] ;  /* 0x0000720000007a02 */ /* 0x000fc80000000f00 */
[----:B------:R-:W-:-:S13]  /*afc0*/  ISETP.GE.AND P0, PT, R0, 0x2, PT ;  /* 0x000000020000780c */ /* 0x000fda0003f06270 */
[----:B------:R-:W-:Y:S05]  /*afd0*/  @!P0 EXIT ;  /* 0x000000000000894d */ /* 0x000fea0003800000 */
[----:B------:R-:W-:Y:S01]  /*afe0*/  BAR.SYNC.DEFER_BLOCKING 0x0 ;  /* 0x0000000000007b1d */ /* 0x000fe20000010000 */
[----:B------:R-:W-:-:S13]  /*aff0*/  ISETP.GT.AND P0, PT, R3, RZ, PT ;  /* 0x000000ff0300720c */ /* 0x000fda0003f04270 */
[----:B------:R-:W-:Y:S05]  /*b000*/  @P0 EXIT ;  /* 0x000000000000094d */ /* 0x000fea0003800000 */
[----:B------:R-:W-:Y:S01]  /*b010*/  @!PT LDS RZ, [RZ] ;  /* 0x00000000fffff984 */ /* 0x000fe20000000800 */
[----:B------:R-:W-:Y:S01]  /*b020*/  @!PT LDS RZ, [RZ] ;  /* 0x00000000fffff984 */ /* 0x000fe20000000800 */
[----:B------:R-:W-:Y:S01]  /*b030*/  @!PT LDS RZ, [RZ] ;  /* 0x00000000fffff984 */ /* 0x000fe20000000800 */
[----:B------:R-:W-:Y:S01]  /*b040*/  @!PT LDS RZ, [RZ] ;  /* 0x00000000fffff984 */ /* 0x000fe20000000800 */
[----:B------:R-:W-:Y:S06]  /*b050*/  MEMBAR.ALL.GPU ;  /* 0x0000000000007992 */ /* 0x000fec000000a000 */
[----:B------:R-:W-:Y:S01]  /*b060*/  IADD3 R0, R204, 0x1, RZ ;  /* 0x00000001cc007810 */ /* 0x000fe20007ffe0ff */
[----:B------:R-:W-:-:S00]  /*b070*/  ERRBAR ;  /* 0x00000000000079ab */ /* 0x000fc00000000000 */
[----:B------:R-:W-:-:S04]  /*b080*/  ISETP.NE.AND P0, PT, R0, c[0x0][0x1c8], PT ;  /* 0x0000720000007a0c */ /* 0x000fc80003f05270 */
[----:B------:R-:W-:-:S05]  /*b090*/  SEL R0, R0, RZ, P0 ;  /* 0x000000ff00007207 */ /* 0x000fca0000000000 */
[----:B------:R-:W-:Y:S01]  /*b0a0*/  STG.E.STRONG.GPU [R166.64], R0 ;  /* 0x00000000a6007986 */ /* 0x000fe2000c10f914 */
[----:B------:R-:W-:Y:S05]  /*b0b0*/  EXIT ;  /* 0x000000000000794d */ /* 0x000fea0003800000 */
.L_x_118:
        /* <DEDUP_REMOVED lines=12> */
.L_x_120:


//--------------------- .nv.shared._ZN7cutlass9reference6device6kernel11Conv3dFpropINS_6half_tENS_6layout11TensorNDHWCES4_S6_fS6_ffNS_16NumericConverterIffLNS_15FloatRoundStyleE2EEENS_12multiply_addIfffEELi4ELi4ELi16ELi8EEEvNS_4conv17Conv3dProblemSizeENS_9TensorRefIT_T0_EENSE_IT1_T2_EENSE_IT3_T4_EESN_T5_SO_ --------------------------
	.section	.nv.shared._ZN7cutlass9reference6device6kernel11Conv3dFpropINS_6half_tENS_6layout11TensorNDHWCES4_S6_fS6_ffNS_16NumericConverterIffLNS_15FloatRoundStyleE2EEENS_12multiply_addIfffEELi4ELi4ELi16ELi8EEEvNS_4conv17Conv3dProblemSizeENS_9TensorRefIT_T0_EENSE_IT1_T2_EENSE_IT3_T4_EESN_T5_SO_,"aw",@nobits
	.sectionflags	@""
	.align	16


//--------------------- .nv.global                --------------------------
	.section	.nv.global,"aw",@nobits
.nv.global:
	.type		_ZN34_INTERNAL_4ce5efbc_4_k_cu_2106836d4cute1_E,@object
	.size		_ZN34_INTERNAL_4ce5efbc_4_k_cu_2106836d4cute1_E,(_ZN34_INTERNAL_4ce5efbc_4_k_cu_2106836d4cuda3std3__45__cpo6cbeginE - _ZN34_INTERNAL_4ce5efbc_4_k_cu_2106836d4cute1_E)
_ZN34_INTERNAL_4ce5efbc_4_k_cu_2106836d4cute1_E:
	.zero		1
	.type		_ZN34_INTERNAL_4ce5efbc_4_k_cu_2106836d4cuda3std3__45__cpo6cbeginE,@object
	.size		_ZN34_INTERNAL_4ce5efbc_4_k_cu_2106836d4cuda3std3__45__cpo6cbeginE,(_ZN34_INTERNAL_4ce5efbc_4_k_cu_2106836d4cuda3std3__48in_placeE - _ZN34_INTERNAL_4ce5efbc_4_k_cu_2106836d4cuda3std3__45__cpo6cbeginE)
_ZN34_INTERNAL_4ce5efbc_4_k_cu_2106836d4cuda3std3__45__cpo6cbeginE:
	.zero		1
	.type		_ZN34_INTERNAL_4ce5efbc_4_k_cu_2106836d4cuda3std3__48in_placeE,@object
	.size		_ZN34_INTERNAL_4ce5efbc_4_k_cu_2106836d4cuda3std3__48in_placeE,(_ZN34_INTERNAL_4ce5efbc_4_k_cu_2106836d4cuda3std6ranges3__45__cpo9iter_moveE - _ZN34_INTERNAL_4ce5efbc_4_k_cu_2106836d4cuda3std3__48in_placeE)
_ZN34_INTERNAL_4ce5efbc_4_k_cu_2106836d4cuda3std3__48in_placeE:
	.zero		1
	.type		_ZN34_INTERNAL_4ce5efbc_4_k_cu_2106836d4cuda3std6ranges3__45__cpo9iter_moveE,@object
	.size		_ZN34_INTERNAL_4ce5efbc_4_k_cu_2106836d4cuda3std6ranges3__45__cpo9iter_moveE,(_ZN34_INTERNAL_4ce5efbc_4_k_cu_2106836d4cuda3std3__45__cpo5beginE - _ZN34_INTERNAL_4ce5efbc_4_k_cu_2106836d4cuda3std6ranges3__45__cpo9iter_moveE)
_ZN34_INTERNAL_4ce5efbc_4_k_cu_2106836d4cuda3std6ranges3__45__cpo9iter_moveE:
	.zero		1
	.type		_ZN34_INTERNAL_4ce5efbc_4_k_cu_2106836d4cuda3std3__45__cpo5beginE,@object
	.size		_ZN34_INTERNAL_4ce5efbc_4_k_cu_2106836d4cuda3std3__45__cpo5beginE,(_ZN34_INTERNAL_4ce5efbc_4_k_cu_2106836d4cuda3std3__436_GLOBAL__N__4ce5efbc_4_k_cu_2106836d6ignoreE - _ZN34_INTERNAL_4ce5efbc_4_k_cu_2106836d4cuda3std3__45__cpo5beginE)
_ZN34_INTERNAL_4ce5efbc_4_k_cu_2106836d4cuda3std3__45__cpo5beginE:
	.zero		1
	.type		_ZN34_INTERNAL_4ce5efbc_4_k_cu_2106836d4cuda3std3__436_GLOBAL__N__4ce5efbc_4_k_cu_2106836d6ignoreE,@object
	.size		_ZN34_INTERNAL_4ce5efbc_4_k_cu_2106836d4cuda3std3__436_GLOBAL__N__4ce5efbc_4_k_cu_2106836d6ignoreE,(_ZN34_INTERNAL_4ce5efbc_4_k_cu_2106836d4cute7productE - _ZN34_INTERNAL_4ce5efbc_4_k_cu_2106836d4cuda3std3__436_GLOBAL__N__4ce5efbc_4_k_cu_2106836d6ignoreE)
_ZN34_INTERNAL_4ce5efbc_4_k_cu_2106836d4cuda3std3__436_GLOBAL__N__4ce5efbc_4_k_cu_2106836d6ignoreE:
	.zero		1
	.type		_ZN34_INTERNAL_4ce5efbc_4_k_cu_2106836d4cute7productE,@object
	.size		_ZN34_INTERNAL_4ce5efbc_4_k_cu_2106836d4cute7productE,(_ZN34_INTERNAL_4ce5efbc_4_k_cu_2106836d4cuda3std3__45__cpo3endE - _ZN34_INTERNAL_4ce5efbc_4_k_cu_2106836d4cute7productE)
_ZN34_INTERNAL_4ce5efbc_4_k_cu_2106836d4cute7productE:
	.zero		1
	.type		_ZN34_INTERNAL_4ce5efbc_4_k_cu_2106836d4cuda3std3__45__cpo3endE,@object
	.size		_ZN34_INTERNAL_4ce5efbc_4_k_cu_2106836d4cuda3std3__45__cpo3endE,(_ZN34_INTERNAL_4ce5efbc_4_k_cu_2106836d4cuda3std3__419piecewise_constructE - _ZN34_INTERNAL_4ce5efbc_4_k_cu_2106836d4cuda3std3__45__cpo3endE)
_ZN34_INTERNAL_4ce5efbc_4_k_cu_2106836d4cuda3std3__45__cpo3endE:
	.zero		1
	.type		_ZN34_INTERNAL_4ce5efbc_4_k_cu_2106836d4cuda3std3__419piecewise_constructE,@object
	.size		_ZN34_INTERNAL_4ce5efbc_4_k_cu_2106836d4cuda3std3__419piecewise_constructE,(_ZN34_INTERNAL_4ce5efbc_4_k_cu_2106836d4cuda3std3__45__cpo4cendE - _ZN34_INTERNAL_4ce5efbc_4_k_cu_2106836d4cuda3std3__419piecewise_constructE)
_ZN34_INTERNAL_4ce5efbc_4_k_cu_2106836d4cuda3std3__419piecewise_constructE:
	.zero		1
	.type		_ZN34_INTERNAL_4ce5efbc_4_k_cu_2106836d4cuda3std3__45__cpo4cendE,@object
	.size		_ZN34_INTERNAL_4ce5efbc_4_k_cu_2106836d4cuda3std3__45__cpo4cendE,(_ZN34_INTERNAL_4ce5efbc_4_k_cu_2106836d4cuda3std6ranges3__45__cpo4swapE - _ZN34_INTERNAL_4ce5efbc_4_k_cu_2106836d4cuda3std3__45__cpo4cendE)
_ZN34_INTERNAL_4ce5efbc_4_k_cu_2106836d4cuda3std3__45__cpo4cendE:
	.zero		1
	.type		_ZN34_INTERNAL_4ce5efbc_4_k_cu_2106836d4cuda3std6ranges3__45__cpo4swapE,@object
	.size		_ZN34_INTERNAL_4ce5efbc_4_k_cu_2106836d4cuda3std6ranges3__45__cpo4swapE,(.L_7 - _ZN34_INTERNAL_4ce5efbc_4_k_cu_2106836d4cuda3std6ranges3__45__cpo4swapE)
_ZN34_INTERNAL_4ce5efbc_4_k_cu_2106836d4cuda3std6ranges3__45__cpo4swapE:
	.zero		1
.L_7:


//--------------------- .nv.shared._ZN7cutlass6KernelINS_4conv6kernel29ImplicitGemmConvolutionFusionINS1_11threadblock33ImplicitGemmFpropFusionMultistageINS_4gemm9GemmShapeILi128ELi128ELi32EEENS4_48Conv3dFpropActivationTileAccessIteratorOptimizedINS_11MatrixShapeILi128ELi32EEENS_6half_tENS_6layout11TensorNDHWCENS_9transform29PitchLinearWarpRakedThreadMapINS_16PitchLinearShapeILi32ELi128EEELi128ENSH_ILi4ELi8EEELi8EEEEENSF_11threadblock25RegularTileAccessIteratorISB_SC_NSD_37RowMajorTensorOpMultiplicandCrosswiseILi16ELi32EEELi0ESK_Li16EEELNS_4arch14CacheOperation4KindE0ENS4_44Conv3dFpropFilterTileAccessIteratorOptimizedINSA_ILi32ELi128EEESC_SE_SK_Lb0EEENSN_ISV_SC_NSD_40ColumnMajorTensorOpMultiplicandCrosswiseILi16ELi32EEELi1ESK_Li16EEELST_1ENS4_39PredicatedScaleBiasVectorAccessIteratorINSA_ILi1ELi32EEESC_NSD_8RowMajorEEENSM_36RegularScaleBiasVectorAccessIteratorIS11_SC_S12_EELST_0ENS6_11threadblock9MmaPolicyINS6_4warp11MmaTensorOpINS7_ILi64ELi64ELi32EEESC_SP_SC_SY_fS12_NS18_17MmaTensorOpPolicyINSR_3MmaINS7_ILi16ELi8ELi16EEELi32ESC_S12_SC_NSD_11ColumnMajorEfS12_NSR_13OpMultiplyAddEEENSA_ILi1ELi1EEEEELi1ELb0EbEENSA_ILi0ELi0EEES1K_Li1EEENS18_21ScaleBiasTileIteratorINSA_ILi64ELi32EEESC_S12_NSA_ILi16ELi16EEENS18_35MmaTensorOpMultiplicandTileIteratorINSH_ILi32ELi64EEELNS6_7OperandE0ESC_NSD_29TensorOpMultiplicandCrosswiseILi16ELi32EEENSH_ILi16ELi16EEELi1ELi32ELi1EE6PolicyELi32ELi1EEELi4EbEENS_8epilogue11threadblock8EpilogueIS8_S1J_Li1ENS20_22PredicatedTileIteratorINS20_26OutputTileOptimalThreadMapINS20_15OutputTileShapeILi128ELi8ELi2ELi1ELi1EEENS24_ILi1ELi8ELi1ELi1ELi8EEELi128ELi4ELi32EEEfLb0ENSD_9NoPermuteELb0EEENS1Z_4warp24FragmentIteratorTensorOpIS1A_S1D_fNS_5ArrayIfLi4ELb1EEES12_EENS2A_20TileIteratorTensorOpIS1A_S1D_fS12_EENS20_18SharedLoadIteratorINS27_18CompactedThreadMapEfLi16EEENS1Z_6thread17LinearCombinationIfLi4EffLNS2K_9ScaleType4KindE0ELNS_15FloatRoundStyleE2EfEENSA_ILi0ELi8EEELi2ELi1EEENS16_30GemmIdentityThreadblockSwizzleILi1EEELNS1_8OperatorE0ENS1_17Conv3dProblemSizeEEEEEvNT_6ParamsE --------------------------
	.section	.nv.shared._ZN7cutlass6KernelINS_4conv6kernel29ImplicitGemmConvolutionFusionINS1_11threadblock33ImplicitGemmFpropFusionMultistageINS_4gemm9GemmShapeILi128ELi128ELi32EEENS4_48Conv3dFpropActivationTileAccessIteratorOptimizedINS_11MatrixShapeILi128ELi32EEENS_6half_tENS_6layout11TensorNDHWCENS_9transform29PitchLinearWarpRakedThreadMapINS_16PitchLinearShapeILi32ELi128EEELi128ENSH_ILi4ELi8EEELi8EEEEENSF_11threadblock25RegularTileAccessIteratorISB_SC_NSD_37RowMajorTensorOpMultiplicandCrosswiseILi16ELi32EEELi0ESK_Li16EEELNS_4arch14CacheOperation4KindE0ENS4_44Conv3dFpropFilterTileAccessIteratorOptimizedINSA_ILi32ELi128EEESC_SE_SK_Lb0EEENSN_ISV_SC_NSD_40ColumnMajorTensorOpMultiplicandCrosswiseILi16ELi32EEELi1ESK_Li16EEELST_1ENS4_39PredicatedScaleBiasVectorAccessIteratorINSA_ILi1ELi32EEESC_NSD_8RowMajorEEENSM_36RegularScaleBiasVectorAccessIteratorIS11_SC_S12_EELST_0ENS6_11threadblock9MmaPolicyINS6_4warp11MmaTensorOpINS7_ILi64ELi64ELi32EEESC_SP_SC_SY_fS12_NS18_17MmaTensorOpPolicyINSR_3MmaINS7_ILi16ELi8ELi16EEELi32ESC_S12_SC_NSD_11ColumnMajorEfS12_NSR_13OpMultiplyAddEEENSA_ILi1ELi1EEEEELi1ELb0EbEENSA_ILi0ELi0EEES1K_Li1EEENS18_21ScaleBiasTileIteratorINSA_ILi64ELi32EEESC_S12_NSA_ILi16ELi16EEENS18_35MmaTensorOpMultiplicandTileIteratorINSH_ILi32ELi64EEELNS6_7OperandE0ESC_NSD_29TensorOpMultiplicandCrosswiseILi16ELi32EEENSH_ILi16ELi16EEELi1ELi32ELi1EE6PolicyELi32ELi1EEELi4EbEENS_8epilogue11threadblock8EpilogueIS8_S1J_Li1ENS20_22PredicatedTileIteratorINS20_26OutputTileOptimalThreadMapINS20_15OutputTileShapeILi128ELi8ELi2ELi1ELi1EEENS24_ILi1ELi8ELi1ELi1ELi8EEELi128ELi4ELi32EEEfLb0ENSD_9NoPermuteELb0EEENS1Z_4warp24FragmentIteratorTensorOpIS1A_S1D_fNS_5ArrayIfLi4ELb1EEES12_EENS2A_20TileIteratorTensorOpIS1A_S1D_fS12_EENS20_18SharedLoadIteratorINS27_18CompactedThreadMapEfLi16EEENS1Z_6thread17LinearCombinationIfLi4EffLNS2K_9ScaleType4KindE0ELNS_15FloatRoundStyleE2EfEENSA_ILi0ELi8EEELi2ELi1EEENS16_30GemmIdentityThreadblockSwizzleILi1EEELNS1_8OperatorE0ENS1_17Conv3dProblemSizeEEEEEvNT_6ParamsE,"aw",@nobits
	.sectionflags	@""
	.align	16
